def matmul_kernel(
    a_ptr,
    b_ptr,
    c_ptr,
    M,
    N,
    K,
    stride_am,
    stride_ak,
    stride_bk,
    stride_bn,
    stride_cm,
    stride_cn,
    BLOCK_M: tl.constexpr,
    BLOCK_N: tl.constexpr,
    BLOCK_K: tl.constexpr,
    GROUP_M: tl.constexpr,
):
    pid = tl.program_id(axis=0)
    num_pid_m = tl.cdiv(M, BLOCK_M)
    num_pid_n = tl.cdiv(N, BLOCK_N)
    num_pid_in_group = GROUP_M * num_pid_n
    group_id = pid // num_pid_in_group
    first_pid_m = group_id * GROUP_M
    group_size_m = min(num_pid_m - first_pid_m, GROUP_M)
    pid_m = first_pid_m + ((pid % num_pid_in_group) % group_size_m)
    pid_n = (pid % num_pid_in_group) // group_size_m

    offs_am = (pid_m * BLOCK_M + tl.arange(0, BLOCK_M)) % M
    offs_bn = (pid_n * BLOCK_N + tl.arange(0, BLOCK_N)) % N
    offs_k = tl.arange(0, BLOCK_K)
    a_ptrs = a_ptr + offs_am[:, None] * stride_am + offs_k[None, :] * stride_ak
    b_ptrs = b_ptr + offs_k[:, None] * stride_bk + offs_bn[None, :] * stride_bn

    acc = tl.zeros((BLOCK_M, BLOCK_N), dtype=tl.float32)
    for kk in range(0, tl.cdiv(K, BLOCK_K)):
        a = tl.load(a_ptrs, mask=offs_k[None, :] < K - kk * BLOCK_K, other=0.0)
        b = tl.load(b_ptrs, mask=offs_k[:, None] < K - kk * BLOCK_K, other=0.0)
        acc = tl.dot(a, b, acc)
        a_ptrs += BLOCK_K * stride_ak
        b_ptrs += BLOCK_K * stride_bk

    c = acc.to(c_ptr.dtype.element_ty)
    offs_cm = pid_m * BLOCK_M + tl.arange(0, BLOCK_M)
    offs_cn = pid_n * BLOCK_N + tl.arange(0, BLOCK_N)
    c_ptrs = c_ptr + offs_cm[:, None] * stride_cm + offs_cn[None, :] * stride_cn
    mask = (offs_cm[:, None] < M) & (offs_cn[None, :] < N)
    tl.store(c_ptrs, c, mask=mask)

# config = {"BLOCK_K": 64, "BLOCK_M": 128, "BLOCK_N": 256, "GROUP_M": 1, "arch": "sm_100", "dtype": "fp16", "num_ctas": 1, "num_stages": 3, "num_warps": 4}
# arch = sm_100


// ===== COMPILED SASS (sm_100a) =====

	.target	sm_100a

	.elftype	@"ET_EXEC"


//--------------------- .note.nv.tkinfo           --------------------------
	.section	.note.nv.tkinfo,"",@"SHT_NOTE"
	.sectionflags	@"SHF_NOTE_NV_TKINFO"
	.tkinfo
        /*0018*/ 	.word	0x00000081
        /*0030*/ 	.string	""
        /*0030*/ 	.string	"ptxas-blackwell"
        /*0030*/ 	.string	"Cuda compilation tools, release 12.9, V12.9.86"
        /*0030*/ 	.string	"Build cuda_12.9.r12.9/compiler.36037853_0"
        /*0030*/ 	.string	"-v  -suppress-debug-info  -lineinfo  -arch sm_100a "



//--------------------- .note.nv.cuver            --------------------------
	.section	.note.nv.cuver,"",@"SHT_NOTE"
	.sectionflags	@"SHF_NOTE_NV_CUVER"
        /*0018*/ 	.short	0x0001
        /*001a*/ 	.short	0x0064
        /*001c*/ 	.short	0x0001
        /*001e*/ 	.short	0x0000
        /*0020*/ 	.short	0x0001
        /*0022*/ 	.short	0x0000


//--------------------- .nv.info                  --------------------------
	.section	.nv.info,"",@"SHT_CUDA_INFO"
	.align	4


	//----- nvinfo : EIATTR_REGCOUNT
	.align		4
        /*0000*/ 	.byte	0x04, 0x2f
        /*0002*/ 	.short	(.L_4 - .L_3)
	.align		4
.L_3:
        /*0004*/ 	.word	index@(matmul_kernel)
        /*0008*/ 	.word	0x00000080


	//----- nvinfo : EIATTR_FRAME_SIZE
	.align		4
.L_4:
        /*000c*/ 	.byte	0x04, 0x11
        /*000e*/ 	.short	(.L_6 - .L_5)
	.align		4
.L_5:
        /*0010*/ 	.word	index@($__internal_2_$__cuda_sm10x_tcgen05_guardrail_trap_unallocated_columns_being_dealloced)
        /*0014*/ 	.word	0x000007b0


	//----- nvinfo : EIATTR_FRAME_SIZE
	.align		4
.L_6:
        /*0018*/ 	.byte	0x04, 0x11
        /*001a*/ 	.short	(.L_8 - .L_7)
	.align		4
.L_7:
        /*001c*/ 	.word	index@($__internal_1_$__cuda_sm10x_tcgen05_guardrail_trap_phase_invalid_during_alloc)
        /*0020*/ 	.word	0x000007b0


	//----- nvinfo : EIATTR_FRAME_SIZE
	.align		4
.L_8:
        /*0024*/ 	.byte	0x04, 0x11
        /*0026*/ 	.short	(.L_10 - .L_9)
	.align		4
.L_9:
        /*0028*/ 	.word	index@($__internal_0_$__cuda_sm10x_tcgen05_guardrail_trap_col_being_dealloced_not_returned_by_alloc)
        /*002c*/ 	.word	0x000007b0


	//----- nvinfo : EIATTR_FRAME_SIZE
	.align		4
.L_10:
        /*0030*/ 	.byte	0x04, 0x11
        /*0032*/ 	.short	(.L_12 - .L_11)
	.align		4
.L_11:
        /*0034*/ 	.word	index@(matmul_kernel)
        /*0038*/ 	.word	0x000007b0


	//----- nvinfo : EIATTR_MIN_STACK_SIZE
	.align		4
.L_12:
        /*003c*/ 	.byte	0x04, 0x12
        /*003e*/ 	.short	(.L_14 - .L_13)
	.align		4
.L_13:
        /*0040*/ 	.word	index@(matmul_kernel)
        /*0044*/ 	.word	0x000007b0
.L_14:


//--------------------- .nv.info.matmul_kernel    --------------------------
	.section	.nv.info.matmul_kernel,"",@"SHT_CUDA_INFO"
	.sectionflags	@""
	.align	4


	//----- nvinfo : EIATTR_CUDA_API_VERSION
	.align		4
        /*0000*/ 	.byte	0x04, 0x37
        /*0002*/ 	.short	(.L_16 - .L_15)
.L_15:
        /*0004*/ 	.word	0x00000081


	//----- nvinfo : EIATTR_KPARAM_INFO
	.align		4
.L_16:
        /*0008*/ 	.byte	0x04, 0x17
        /*000a*/ 	.short	(.L_18 - .L_17)
.L_17:
        /*000c*/ 	.word	0x00000000
        /*0010*/ 	.short	0x000d
        /*0012*/ 	.short	0x0048
        /*0014*/ 	.byte	0x00, 0xf4, 0x21, 0x00


	//----- nvinfo : EIATTR_KPARAM_INFO
	.align		4
.L_18:
        /*0018*/ 	.byte	0x04, 0x17
        /*001a*/ 	.short	(.L_20 - .L_19)
.L_19:
        /*001c*/ 	.word	0x00000000
        /*0020*/ 	.short	0x000c
        /*0022*/ 	.short	0x0040
        /*0024*/ 	.byte	0x00, 0xf4, 0x21, 0x00


	//----- nvinfo : EIATTR_KPARAM_INFO
	.align		4
.L_20:
        /*0028*/ 	.byte	0x04, 0x17
        /*002a*/ 	.short	(.L_22 - .L_21)
.L_21:
        /*002c*/ 	.word	0x00000000
        /*0030*/ 	.short	0x000b
        /*0032*/ 	.short	0x0038
        /*0034*/ 	.byte	0x00, 0xf0, 0x11, 0x00


	//----- nvinfo : EIATTR_KPARAM_INFO
	.align		4
.L_22:
        /*0038*/ 	.byte	0x04, 0x17
        /*003a*/ 	.short	(.L_24 - .L_23)
.L_23:
        /*003c*/ 	.word	0x00000000
        /*0040*/ 	.short	0x000a
        /*0042*/ 	.short	0x0034
        /*0044*/ 	.byte	0x00, 0xf0, 0x11, 0x00


	//----- nvinfo : EIATTR_KPARAM_INFO
	.align		4
.L_24:
        /*0048*/ 	.byte	0x04, 0x17
        /*004a*/ 	.short	(.L_26 - .L_25)
.L_25:
        /*004c*/ 	.word	0x00000000
        /*0050*/ 	.short	0x0009
        /*0052*/ 	.short	0x0030
        /*0054*/ 	.byte	0x00, 0xf0, 0x11, 0x00


	//----- nvinfo : EIATTR_KPARAM_INFO
	.align		4
.L_26:
        /*0058*/ 	.byte	0x04, 0x17
        /*005a*/ 	.short	(.L_28 - .L_27)
.L_27:
        /*005c*/ 	.word	0x00000000
        /*0060*/ 	.short	0x0008
        /*0062*/ 	.short	0x002c
        /*0064*/ 	.byte	0x00, 0xf0, 0x11, 0x00


	//----- nvinfo : EIATTR_KPARAM_INFO
	.align		4
.L_28:
        /*0068*/ 	.byte	0x04, 0x17
        /*006a*/ 	.short	(.L_30 - .L_29)
.L_29:
        /*006c*/ 	.word	0x00000000
        /*0070*/ 	.short	0x0007
        /*0072*/ 	.short	0x0028
        /*0074*/ 	.byte	0x00, 0xf0, 0x11, 0x00


	//----- nvinfo : EIATTR_KPARAM_INFO
	.align		4
.L_30:
        /*0078*/ 	.byte	0x04, 0x17
        /*007a*/ 	.short	(.L_32 - .L_31)
.L_31:
        /*007c*/ 	.word	0x00000000
        /*0080*/ 	.short	0x0006
        /*0082*/ 	.short	0x0024
        /*0084*/ 	.byte	0x00, 0xf0, 0x11, 0x00


	//----- nvinfo : EIATTR_KPARAM_INFO
	.align		4
.L_32:
        /*0088*/ 	.byte	0x04, 0x17
        /*008a*/ 	.short	(.L_34 - .L_33)
.L_33:
        /*008c*/ 	.word	0x00000000
        /*0090*/ 	.short	0x0005
        /*0092*/ 	.short	0x0020
        /*0094*/ 	.byte	0x00, 0xf0, 0x11, 0x00


	//----- nvinfo : EIATTR_KPARAM_INFO
	.align		4
.L_34:
        /*0098*/ 	.byte	0x04, 0x17
        /*009a*/ 	.short	(.L_36 - .L_35)
.L_35:
        /*009c*/ 	.word	0x00000000
        /*00a0*/ 	.short	0x0004
        /*00a2*/ 	.short	0x001c
        /*00a4*/ 	.byte	0x00, 0xf0, 0x11, 0x00


	//----- nvinfo : EIATTR_KPARAM_INFO
	.align		4
.L_36:
        /*00a8*/ 	.byte	0x04, 0x17
        /*00aa*/ 	.short	(.L_38 - .L_37)
.L_37:
        /*00ac*/ 	.word	0x00000000
        /*00b0*/ 	.short	0x0003
        /*00b2*/ 	.short	0x0018
        /*00b4*/ 	.byte	0x00, 0xf0, 0x11, 0x00


	//----- nvinfo : EIATTR_KPARAM_INFO
	.align		4
.L_38:
        /*00b8*/ 	.byte	0x04, 0x17
        /*00ba*/ 	.short	(.L_40 - .L_39)
.L_39:
        /*00bc*/ 	.word	0x00000000
        /*00c0*/ 	.short	0x0002
        /*00c2*/ 	.short	0x0010
        /*00c4*/ 	.byte	0x00, 0xf4, 0x21, 0x00


	//----- nvinfo : EIATTR_KPARAM_INFO
	.align		4
.L_40:
        /*00c8*/ 	.byte	0x04, 0x17
        /*00ca*/ 	.short	(.L_42 - .L_41)
.L_41:
        /*00cc*/ 	.word	0x00000000
        /*00d0*/ 	.short	0x0001
        /*00d2*/ 	.short	0x0008
        /*00d4*/ 	.byte	0x00, 0xf4, 0x21, 0x00


	//----- nvinfo : EIATTR_KPARAM_INFO
	.align		4
.L_42:
        /*00d8*/ 	.byte	0x04, 0x17
        /*00da*/ 	.short	(.L_44 - .L_43)
.L_43:
        /*00dc*/ 	.word	0x00000000
        /*00e0*/ 	.short	0x0000
        /*00e2*/ 	.short	0x0000
        /*00e4*/ 	.byte	0x00, 0xf4, 0x21, 0x00


	//----- nvinfo : EIATTR_AT_ENTRY_FRAGMENTS
	.align		4
.L_44:
        /*00e8*/ 	.byte	0x04, 0x4f
        /*00ea*/ 	.short	(.L_46 - .L_45)


	//   ....[0]....
.L_45:
        /*00ec*/ 	.word	0x00000004


	//----- nvinfo : EIATTR_RESERVED_SMEM_USED
	.align		4
.L_46:
        /*00f0*/ 	.byte	0x01, 0x41
	.zero		2


	//----- nvinfo : EIATTR_SPARSE_MMA_MASK
	.align		4
        /*00f4*/ 	.byte	0x03, 0x50
        /*00f6*/ 	.short	0x0000


	//----- nvinfo : EIATTR_TCGEN05_1CTA_USED
	.align		4
        /*00f8*/ 	.byte	0x01, 0x51
	.zero		2


	//----- nvinfo : EIATTR_MAXREG_COUNT
	.align		4
        /*00fc*/ 	.byte	0x03, 0x1b
        /*00fe*/ 	.short	0x00ff


	//----- nvinfo : EIATTR_NUM_BARRIERS
	.align		4
        /*0100*/ 	.byte	0x02, 0x4c
        /*0102*/ 	.byte	0x01
	.zero		1


	//----- nvinfo : EIATTR_ANNOTATIONS
	.align		4
        /*0104*/ 	.byte	0x04, 0x55
        /*0106*/ 	.short	(.L_48 - .L_47)


	//   ....[0]....
.L_47:
        /*0108*/ 	.word	0x00000001
        /*010c*/ 	.byte	0xe0, 0x03, 0x00, 0x00, 0x01, 0x00, 0x00, 0x00, 0x00, 0x04, 0x00, 0x00, 0x01, 0x00, 0x00, 0x00
        /* <DEDUP_REMOVED lines=1088> */
        /*451c*/ 	.byte	0x30, 0x27, 0x02, 0x00, 0x01, 0x00, 0x00, 0x00, 0x60, 0x27, 0x02, 0x00


	//----- nvinfo : EIATTR_INT_WARP_WIDE_INSTR_OFFSETS
	.align		4
.L_48:
        /*4528*/ 	.byte	0x04, 0x31
        /*452a*/ 	.short	(.L_50 - .L_49)


	//   ....[0]....
.L_49:
        /*452c*/ 	.word	0x000084b0


	//   ....[1]....
        /*4530*/ 	.word	0x000084c0


	//   ....[2]....
        /*4534*/ 	.word	0x0000b2c0


	//   ....[3]....
        /*4538*/ 	.word	0x00025600


	//   ....[4]....
        /*453c*/ 	.word	0x00025650


	//----- nvinfo : EIATTR_COOP_GROUP_MASK_REGIDS
	.align		4
.L_50:
        /*4540*/ 	.byte	0x04, 0x29
        /*4542*/ 	.short	(.L_52 - .L_51)


	//   ....[0]....
.L_51:
        /*4544*/ 	.word	0xffffffff


	//   ....[1]....
        /*4548*/ 	.word	0xffffffff


	//   ....[2]....
        /*454c*/ 	.word	0xffffffff


	//   ....[3]....
        /*4550*/ 	.word	0xffffffff


	//----- nvinfo : EIATTR_COOP_GROUP_INSTR_OFFSETS
	.align		4
.L_52:
        /*4554*/ 	.byte	0x04, 0x28
        /*4556*/ 	.short	(.L_54 - .L_53)


	//   ....[0]....
.L_53:
        /*4558*/ 	.word	0x00000070


	//   ....[1]....
        /*455c*/ 	.word	0x00000330


	//   ....[2]....
        /*4560*/ 	.word	0x00025490


	//   ....[3]....
        /*4564*/ 	.word	0x00025700


	//----- nvinfo : EIATTR_VRC_CTA_INIT_COUNT
	.align		4
.L_54:
        /*4568*/ 	.byte	0x02, 0x4a
        /*456a*/ 	.byte	0x80
	.zero		1


	//----- nvinfo : EIATTR_MBARRIER_INSTR_OFFSETS
	.align		4
        /*456c*/ 	.byte	0x04, 0x39
        /*456e*/ 	.short	(.L_56 - .L_55)


	//   ....[0]....
.L_55:
        /*4570*/ 	.word	0x00008680
        /*4574*/ 	.word	0x000000ff
        /*4578*/ 	.word	0x00000000
        /*457c*/ 	.short	0x0100
        /*457e*/ 	.byte	0x06
	.zero		1


	//   ....[1]....
        /*4580*/ 	.word	0x0000b2e0
        /*4584*/ 	.word	0x000000ff
        /*4588*/ 	.word	0x00010008
        /*458c*/ 	.short	0x0100
        /*458e*/ 	.byte	0x09
	.zero		1


	//   ....[2]....
        /*4590*/ 	.word	0x00014a40
        /*4594*/ 	.word	0x000000ff
        /*4598*/ 	.word	0x00000000
        /*459c*/ 	.short	0x010a
        /*459e*/ 	.byte	0x06
	.zero		1


	//   ....[3]....
        /*45a0*/ 	.word	0x0001ad50
        /*45a4*/ 	.word	0x000000ff
        /*45a8*/ 	.word	0x00000000
        /*45ac*/ 	.short	0x010a
        /*45ae*/ 	.byte	0x06
	.zero		1


	//   ....[4]....
        /*45b0*/ 	.word	0x0001ae10
        /*45b4*/ 	.word	0x000000ff
        /*45b8*/ 	.word	0x00010000
        /*45bc*/ 	.short	0x0108
        /*45be*/ 	.byte	0x09
	.zero		1


	//   ....[5]....
        /*45c0*/ 	.word	0x0001af30
        /*45c4*/ 	.word	0x000000ff
        /*45c8*/ 	.word	0x00010008
        /*45cc*/ 	.short	0x0108
        /*45ce*/ 	.byte	0x09
	.zero		1


	//   ....[6]....
        /*45d0*/ 	.word	0x00025720
        /*45d4*/ 	.word	0x000000ff
        /*45d8*/ 	.word	0x00000000
        /*45dc*/ 	.short	0x010a
        /*45de*/ 	.byte	0x06
	.zero		1


	//   ....[7]....
        /*45e0*/ 	.word	0x00025750
        /*45e4*/ 	.word	0x000000ff
        /*45e8*/ 	.word	0x00000000
        /*45ec*/ 	.short	0x010a
        /*45ee*/ 	.byte	0x06
	.zero		1


	//----- nvinfo : EIATTR_NUM_MBARRIERS
	.align		4
.L_56:
        /*45f0*/ 	.byte	0x03, 0x38
        /*45f2*/ 	.short	0x0002


	//----- nvinfo : EIATTR_EXIT_INSTR_OFFSETS
	.align		4
        /*45f4*/ 	.byte	0x04, 0x1c
        /*45f6*/ 	.short	(.L_58 - .L_57)


	//   ....[0]....
.L_57:
        /*45f8*/ 	.word	0x00025710


	//----- nvinfo : EIATTR_REQNTID
	.align		4
.L_58:
        /*45fc*/ 	.byte	0x04, 0x10
        /*45fe*/ 	.short	(.L_60 - .L_59)
.L_59:
        /*4600*/ 	.word	0x00000080
        /*4604*/ 	.word	0x00000001
        /*4608*/ 	.word	0x00000001


	//----- nvinfo : EIATTR_CRS_STACK_SIZE
	.align		4
.L_60:
        /*460c*/ 	.byte	0x04, 0x1e
        /*460e*/ 	.short	(.L_62 - .L_61)
.L_61:
        /*4610*/ 	.word	0x00000000


	//----- nvinfo : EIATTR_CBANK_PARAM_SIZE
	.align		4
.L_62:
        /*4614*/ 	.byte	0x03, 0x19
        /*4616*/ 	.short	0x0050


	//----- nvinfo : EIATTR_PARAM_CBANK
	.align		4
        /*4618*/ 	.byte	0x04, 0x0a
        /*461a*/ 	.short	(.L_64 - .L_63)
	.align		4
.L_63:
        /*461c*/ 	.word	index@(.nv.constant0.matmul_kernel)
        /*4620*/ 	.short	0x0380
        /*4622*/ 	.short	0x0050


	//----- nvinfo : EIATTR_SW_WAR
	.align		4
.L_64:
        /*4624*/ 	.byte	0x04, 0x36
        /*4626*/ 	.short	(.L_66 - .L_65)
.L_65:
        /*4628*/ 	.word	0x00000008
.L_66:


//--------------------- .nv.compat                --------------------------
	.section	.nv.compat,"",@"SHT_CUDA_COMPAT_INFO"
	.align	4
        /*0000*/ 	.byte	0x02, 0x02, 0x02, 0x00, 0x02, 0x05, 0x05, 0x00, 0x02, 0x03, 0x00, 0x00, 0x02, 0x06, 0x01, 0x00


//--------------------- .nv.callgraph             --------------------------
	.section	.nv.callgraph,"",@"SHT_CUDA_CALLGRAPH"
	.align	4
	.sectionentsize	8
	.align		4
        /*0000*/ 	.word	0x00000000
	.align		4
        /*0004*/ 	.word	0xffffffff
	.align		4
        /*0008*/ 	.word	0x00000000
	.align		4
        /*000c*/ 	.word	0xfffffffe
	.align		4
        /*0010*/ 	.word	0x00000000
	.align		4
        /*0014*/ 	.word	0xfffffffd
	.align		4
        /*0018*/ 	.word	0x00000000
	.align		4
        /*001c*/ 	.word	0xfffffffc


//--------------------- .text.matmul_kernel       --------------------------
	.section	.text.matmul_kernel,"ax",@progbits
	.align	128
        .global         matmul_kernel
        .type           matmul_kernel,@function
        .size           matmul_kernel,(.L_x_21 - matmul_kernel)
        .other          matmul_kernel,@"STO_CUDA_ENTRY STV_DEFAULT"
matmul_kernel:
.text.matmul_kernel:
[----:B------:R-:W0:Y:S01]  /*0000*/  LDC R1, c[0x0][0x37c] ;  /* 0x0000df00ff017b82 */ /* 0x000e220000000800 */
[----:B------:R-:W1:Y:S01]  /*0010*/  S2R R0, SR_TID.X ;  /* 0x0000000000007919 */ /* 0x000e620000002100 */
[----:B0-----:R-:W-:Y:S01]  /*0020*/  VIADD R1, R1, 0xfffff850 ;  /* 0xfffff85001017836 */ /* 0x001fe20000000000 */
[----:B-1----:R-:W-:-:S13]  /*0030*/  ISETP.GE.U32.AND P0, PT, R0, 0x20, PT ;  /* 0x000000200000780c */ /* 0x002fda0003f06070 */
[----:B------:R-:W-:Y:S02]  /*0040*/  VOTEU.ANY UP0, P0 ;  /* 0x0000000000ff7886 */ /* 0x000fe40000000100 */
[----:B------:R-:W-:Y:S05]  /*0050*/  BRA.U UP0, `(.L_x_0) ;  /* 0x0000000100b87547 */ /* 0x000fea000b800000 */
[----:B------:R-:W0:Y:S01]  /*0060*/  S2UR UR6, SR_CgaCtaId ;  /* 0x00000000000679c3 */ /* 0x000e220000008800 */
[----:B------:R-:W-:Y:S01]  /*0070*/  NOP ;  /* 0x0000000000007918 */ /* 0x000fe20000000000 */
[----:B------:R-:W-:Y:S02]  /*0080*/  UMOV UR4, 0x40 ;  /* 0x0000004000047882 */ /* 0x000fe40000000000 */
[----:B0-----:R-:W-:-:S09]  /*0090*/  ULEA UR4, UR6, UR4, 0x18 ;  /* 0x0000000406047291 */ /* 0x001fd2000f8ec0ff */
[----:B------:R-:W0:Y:S01]  /*00a0*/  LDS.U8 R0, [UR4] ;  /* 0x00000004ff007984 */ /* 0x000e220008000000 */
[----:B------:R-:W-:Y:S02]  /*00b0*/  UMOV UR4, 0x400 ;  /* 0x0000040000047882 */ /* 0x000fe40000000000 */
[----:B------:R-:W-:Y:S01]  /*00c0*/  ULEA UR4, UR6, UR4, 0x18 ;  /* 0x0000000406047291 */ /* 0x000fe2000f8ec0ff */
[----:B0-----:R-:W-:-:S13]  /*00d0*/  ISETP.NE.AND P0, PT, R0, RZ, PT ;  /* 0x000000ff0000720c */ /* 0x001fda0003f05270 */
[----:B------:R-:W-:Y:S05]  /*00e0*/  @P0 BRA `(.L_x_1) ;  /* 0x00000000007c0947 */ /* 0x000fea0003800000 */
[----:B------:R-:W-:-:S13]  /*00f0*/  ELECT P0, URZ, PT ;  /* 0x0000000000ff782f */ /* 0x000fda0003800000 */
[----:B------:R-:W-:Y:S05]  /*0100*/  @!P0 BRA `(.L_x_2) ;  /* 0x0000000000848947 */ /* 0x000fea0003800000 */
[----:B------:R-:W-:Y:S01]  /*0110*/  UMOV UR5, 0x10 ;  /* 0x0000001000057882 */ /* 0x000fe20000000000 */
[----:B------:R-:W-:Y:S02]  /*0120*/  IMAD.MOV.U32 R4, RZ, RZ, 0x1 ;  /* 0x00000001ff047424 */ /* 0x000fe400078e00ff */
[----:B------:R-:W-:Y:S02]  /*0130*/  IMAD.MOV.U32 R5, RZ, RZ, 0xffff ;  /* 0x0000ffffff057424 */ /* 0x000fe400078e00ff */
[----:B------:R-:W-:Y:S04]  /*0140*/  DEPBAR.LE SB0, 0x36 ;  /* 0x00008d800000791a */ /* 0x000fe80000000000 */
[----:B------:R-:W0:Y:S02]  /*0150*/  UTCATOMSWS.FIND_AND_SET.ALIGN UP1, UR5, UR5 ;  /* 0x00000005000575e3 */ /* 0x000e240008020800 */
[----:B0-----:R-:W-:-:S04]  /*0160*/  PLOP3.LUT P0, PT, PT, PT, UP1, 0x80, 0x8 ;  /* 0x000000000008781c */ /* 0x001fc80003f0f018 */
[----:B------:R-:W-:-:S04]  /*0170*/  SEL R0, RZ, 0xffffffff, !P0 ;  /* 0xffffffffff007807 */ /* 0x000fc80004000000 */
[----:B------:R-:W-:Y:S01]  /*0180*/  ISETP.NE.AND P0, PT, R0, RZ, PT ;  /* 0x000000ff0000720c */ /* 0x000fe20003f05270 */
[----:B------:R-:W-:-:S12]  /*0190*/  IMAD.U32 R0, RZ, RZ, UR5 ;  /* 0x00000005ff007e24 */ /* 0x000fd8000f8e00ff */
[----:B------:R-:W-:Y:S05]  /*01a0*/  @P0 BRA `(.L_x_3) ;  /* 0x0000000000240947 */ /* 0x000fea0003800000 */
.L_x_4:
[----:B------:R-:W-:Y:S05]  /*01b0*/  NANOSLEEP 0x64 ;  /* 0x000000640000795d */ /* 0x000fea0003800000 */
[----:B------:R-:W-:-:S05]  /*01c0*/  UMOV UR5, 0x10 ;  /* 0x0000001000057882 */ /* 0x000fca0000000000 */
[----:B------:R-:W-:Y:S04]  /*01d0*/  DEPBAR.LE SB0, 0x36 ;  /* 0x00008d800000791a */ /* 0x000fe80000000000 */
[----:B------:R-:W0:Y:S02]  /*01e0*/  UTCATOMSWS.FIND_AND_SET.ALIGN UP1, UR5, UR5 ;  /* 0x00000005000575e3 */ /* 0x000e240008020800 */
[----:B0-----:R-:W-:-:S04]  /*01f0*/  PLOP3.LUT P0, PT, PT, PT, UP1, 0x80, 0x8 ;  /* 0x000000000008781c */ /* 0x001fc80003f0f018 */
[----:B------:R-:W-:-:S04]  /*0200*/  SEL R0, RZ, 0xffffffff, !P0 ;  /* 0xffffffffff007807 */ /* 0x000fc80004000000 */
[----:B------:R-:W-:Y:S01]  /*0210*/  ISETP.NE.AND P0, PT, R0, RZ, PT ;  /* 0x000000ff0000720c */ /* 0x000fe20003f05270 */
[----:B------:R-:W-:-:S12]  /*0220*/  IMAD.U32 R0, RZ, RZ, UR5 ;  /* 0x00000005ff007e24 */ /* 0x000fd8000f8e00ff */
[----:B------:R-:W-:Y:S05]  /*0230*/  @!P0 BRA `(.L_x_4) ;  /* 0xfffffffc00dc8947 */ /* 0x000fea000383ffff */
.L_x_3:
[C---:B------:R-:W-:Y:S01]  /*0240*/  VIADD R3, R0.reuse, 0x10 ;  /* 0x0000001000037836 */ /* 0x040fe20000000000 */
[----:B------:R-:W-:Y:S01]  /*0250*/  UMOV UR5, 0x50 ;  /* 0x0000005000057882 */ /* 0x000fe20000000000 */
[----:B------:R-:W-:Y:S01]  /*0260*/  SHF.L.U32 R2, R5, R0, RZ ;  /* 0x0000000005027219 */ /* 0x000fe200000006ff */
[----:B------:R-:W-:Y:S01]  /*0270*/  ULEA UR5, UR6, UR5, 0x18 ;  /* 0x0000000506057291 */ /* 0x000fe2000f8ec0ff */
[----:B------:R-:W-:Y:S01]  /*0280*/  IMAD.SHL.U32 R0, R0, 0x20, RZ ;  /* 0x0000002000007824 */ /* 0x000fe200078e00ff */
[----:B------:R-:W-:-:S04]  /*0290*/  SHF.L.U32 R3, R4, R3, RZ ;  /* 0x0000000304037219 */ /* 0x000fc800000006ff */
[----:B------:R-:W-:-:S05]  /*02a0*/  LOP3.LUT R2, R3, R2, RZ, 0xfc, !PT ;  /* 0x0000000203027212 */ /* 0x000fca00078efcff */
[----:B------:R0:W-:Y:S04]  /*02b0*/  ATOMS.OR RZ, [UR5], R2 ;  /* 0x00000002ffff798c */ /* 0x0001e8000b000005 */
[----:B------:R0:W-:Y:S01]  /*02c0*/  STS [UR4], R0 ;  /* 0x00000000ff007988 */ /* 0x0001e20008000804 */
[----:B------:R-:W-:Y:S05]  /*02d0*/  BRA `(.L_x_2) ;  /* 0x0000000000107947 */ /* 0x000fea0003800000 */
.L_x_1:
[----:B------:R-:W-:Y:S01]  /*02e0*/  IMAD.MOV.U32 R0, RZ, RZ, -0x1 ;  /* 0xffffffffff007424 */ /* 0x000fe200078e00ff */
[----:B------:R-:W-:-:S04]  /*02f0*/  MOV R2, 0x320 ;  /* 0x0000032000027802 */ /* 0x000fc80000000f00 */
[----:B------:R0:W-:Y:S03]  /*0300*/  STS [UR4], R0 ;  /* 0x00000000ff007988 */ /* 0x0001e60008000804 */
[----:B0-----:R-:W-:Y:S05]  /*0310*/  CALL.REL.NOINC `($__internal_1_$__cuda_sm10x_tcgen05_guardrail_trap_phase_invalid_during_alloc) ;  /* 0x0000025400247944 */ /* 0x001fea0003c00000 */
.L_x_2:
[----:B------:R-:W-:Y:S05]  /*0320*/  WARPSYNC.ALL ;  /* 0x0000000000007948 */ /* 0x000fea0003800000 */
[----:B------:R-:W-:Y:S01]  /*0330*/  NOP ;  /* 0x0000000000007918 */ /* 0x000fe20000000000 */
.L_x_0:
[----:B------:R-:W1:Y:S01]  /*0340*/  LDC.64 R64, c[0x0][0x398] ;  /* 0x0000e600ff407b82 */ /* 0x000e620000000a00 */
[----:B------:R-:W2:Y:S01]  /*0350*/  S2R R5, SR_CTAID.X ;  /* 0x0000000000057919 */ /* 0x000ea20000002500 */
[----:B------:R-:W-:Y:S01]  /*0360*/  UMOV UR9, 0x400 ;  /* 0x0000040000097882 */ /* 0x000fe20000000000 */
[----:B------:R-:W3:Y:S05]  /*0370*/  S2R R14, SR_TID.X ;  /* 0x00000000000e7919 */ /* 0x000eea0000002100 */
[----:B------:R-:W4:Y:S08]  /*0380*/  S2UR UR4, SR_CgaCtaId ;  /* 0x00000000000479c3 */ /* 0x000f300000008800 */
[----:B------:R-:W-:Y:S06]  /*0390*/  BAR.SYNC.DEFER_BLOCKING 0x0 ;  /* 0x0000000000007b1d */ /* 0x000fec0000010000 */
[----:B------:R-:W0:Y:S01]  /*03a0*/  LDCU.64 UR20, c[0x0][0x358] ;  /* 0x00006b00ff1477ac */ /* 0x000e220008000a00 */
[----:B------:R-:W0:Y:S02]  /*03b0*/  LDCU.128 UR12, c[0x0][0x380] ;  /* 0x00007000ff0c77ac */ /* 0x000e240008000c00 */
[----:B01----:R-:W-:Y:S01]  /*03c0*/  VIADD R0, R65, 0xff ;  /* 0x000000ff41007836 */ /* 0x003fe20000000000 */
[----:B------:R-:W-:Y:S01]  /*03d0*/  IABS R13, R64 ;  /* 0x00000040000d7213 */ /* 0x000fe20000000000 */
[----:B------:R0:W-:Y:S03]  /*03e0*/  STL [R1+0x66c], R64 ;  /* 0x00066c4001007387 */ /* 0x0001e60000100800 */
[----:B------:R-:W-:Y:S01]  /*03f0*/  SHF.R.S32.HI R3, RZ, 0x1f, R0 ;  /* 0x0000001fff037819 */ /* 0x000fe20000011400 */
[----:B------:R-:W-:Y:S01]  /*0400*/  STL [R1+0x670], R65 ;  /* 0x0006704101007387 */ /* 0x000fe20000100800 */
[----:B----4-:R-:W-:-:S02]  /*0410*/  ULEA UR9, UR4, UR9, 0x18 ;  /* 0x0000000904097291 */ /* 0x010fc4000f8ec0ff */
[----:B------:R-:W-:Y:S02]  /*0420*/  LEA.HI R3, R3, R0, RZ, 0x8 ;  /* 0x0000000003037211 */ /* 0x000fe400078f40ff */
[----:B--2---:R-:W-:Y:S02]  /*0430*/  IABS R8, R5 ;  /* 0x0000000500087213 */ /* 0x004fe40000000000 */
[----:B------:R-:W-:-:S04]  /*0440*/  SHF.R.S32.HI R4, RZ, 0x8, R3 ;  /* 0x00000008ff047819 */ /* 0x000fc80000011403 */
[-C--:B------:R-:W-:Y:S02]  /*0450*/  IABS R7, R4.reuse ;  /* 0x0000000400077213 */ /* 0x080fe40000000000 */
[----:B------:R-:W-:Y:S02]  /*0460*/  IABS R10, R4 ;  /* 0x00000004000a7213 */ /* 0x000fe40000000000 */
[----:B------:R-:W1:Y:S08]  /*0470*/  I2F.RP R0, R7 ;  /* 0x0000000700007306 */ /* 0x000e700000209400 */
[----:B-1----:R-:W1:Y:S02]  /*0480*/  MUFU.RCP R0, R0 ;  /* 0x0000000000007308 */ /* 0x002e640000001000 */
[----:B-1----:R-:W-:-:S02]  /*0490*/  VIADD R2, R0, 0xffffffe ;  /* 0x0ffffffe00027836 */ /* 0x002fc40000000000 */
[----:B------:R-:W-:-:S04]  /*04a0*/  IMAD.MOV R0, RZ, RZ, -R10 ;  /* 0x000000ffff007224 */ /* 0x000fc800078e0a0a */
[----:B------:R1:W2:Y:S02]  /*04b0*/  F2I.FTZ.U32.TRUNC.NTZ R3, R2 ;  /* 0x0000000200037305 */ /* 0x0002a4000021f000 */
[----:B-1----:R-:W-:Y:S02]  /*04c0*/  IMAD.MOV.U32 R2, RZ, RZ, RZ ;  /* 0x000000ffff027224 */ /* 0x002fe400078e00ff */
[----:B--2---:R-:W-:-:S04]  /*04d0*/  IMAD.MOV R6, RZ, RZ, -R3 ;  /* 0x000000ffff067224 */ /* 0x004fc800078e0a03 */
[----:B------:R-:W-:Y:S02]  /*04e0*/  IMAD R9, R6, R7, RZ ;  /* 0x0000000706097224 */ /* 0x000fe400078e02ff */
[----:B------:R-:W-:Y:S02]  /*04f0*/  IMAD.MOV.U32 R6, RZ, RZ, R8 ;  /* 0x000000ffff067224 */ /* 0x000fe400078e0008 */
[----:B------:R-:W-:-:S06]  /*0500*/  IMAD.HI.U32 R3, R3, R9, R2 ;  /* 0x0000000903037227 */ /* 0x000fcc00078e0002 */
[----:B------:R-:W-:-:S04]  /*0510*/  IMAD.HI.U32 R3, R3, R6, RZ ;  /* 0x0000000603037227 */ /* 0x000fc800078e00ff */
[----:B------:R-:W-:-:S05]  /*0520*/  IMAD R0, R3, R0, R6 ;  /* 0x0000000003007224 */ /* 0x000fca00078e0206 */
[----:B------:R-:W-:-:S13]  /*0530*/  ISETP.GT.U32.AND P1, PT, R7, R0, PT ;  /* 0x000000000700720c */ /* 0x000fda0003f24070 */
[----:B------:R-:W-:Y:S02]  /*0540*/  @!P1 IMAD.IADD R0, R0, 0x1, -R7 ;  /* 0x0000000100009824 */ /* 0x000fe400078e0a07 */
[----:B------:R-:W-:Y:S01]  /*0550*/  @!P1 VIADD R3, R3, 0x1 ;  /* 0x0000000103039836 */ /* 0x000fe20000000000 */
[----:B------:R-:W-:Y:S02]  /*0560*/  ISETP.NE.AND P1, PT, R4, RZ, PT ;  /* 0x000000ff0400720c */ /* 0x000fe40003f25270 */
[----:B------:R-:W-:Y:S02]  /*0570*/  ISETP.GE.U32.AND P0, PT, R0, R7, PT ;  /* 0x000000070000720c */ /* 0x000fe40003f06070 */
[----:B------:R-:W-:-:S04]  /*0580*/  LOP3.LUT R0, R5, R4, RZ, 0x3c, !PT ;  /* 0x0000000405007212 */ /* 0x000fc800078e3cff */
[----:B------:R-:W-:Y:S01]  /*0590*/  ISETP.GE.AND P2, PT, R0, RZ, PT ;  /* 0x000000ff0000720c */ /* 0x000fe20003f46270 */
[----:B------:R-:W-:-:S06]  /*05a0*/  VIADD R0, R64, 0x7f ;  /* 0x0000007f40007836 */ /* 0x000fcc0000000000 */
[----:B------:R-:W-:-:S04]  /*05b0*/  @P0 VIADD R3, R3, 0x1 ;  /* 0x0000000103030836 */ /* 0x000fc80000000000 */
[----:B------:R-:W-:Y:S01]  /*05c0*/  IMAD.MOV.U32 R9, RZ, RZ, R3 ;  /* 0x000000ffff097224 */ /* 0x000fe200078e0003 */
[----:B------:R-:W-:-:S03]  /*05d0*/  SHF.R.S32.HI R3, RZ, 0x1f, R0 ;  /* 0x0000001fff037819 */ /* 0x000fc60000011400 */
[----:B------:R-:W-:Y:S01]  /*05e0*/  @!P2 IMAD.MOV R9, RZ, RZ, -R9 ;  /* 0x000000ffff09a224 */ /* 0x000fe200078e0a09 */
[----:B------:R-:W-:Y:S02]  /*05f0*/  LEA.HI R3, R3, R0, RZ, 0x7 ;  /* 0x0000000003037211 */ /* 0x000fe400078f38ff */
[----:B------:R-:W-:-:S04]  /*0600*/  @!P1 LOP3.LUT R9, RZ, R4, RZ, 0x33, !PT ;  /* 0x00000004ff099212 */ /* 0x000fc800078e33ff */
[----:B------:R-:W-:Y:S01]  /*0610*/  LEA.HI.SX32 R3, R3, -R9, 0x19 ;  /* 0x8000000903037211 */ /* 0x000fe200078fcaff */
[----:B------:R-:W-:-:S03]  /*0620*/  IMAD.MOV R6, RZ, RZ, -R9 ;  /* 0x000000ffff067224 */ /* 0x000fc600078e0a09 */
[----:B------:R-:W-:Y:S01]  /*0630*/  VIMNMX R11, PT, PT, R3, 0x1, PT ;  /* 0x00000001030b7848 */ /* 0x000fe20003fe0100 */
[----:B------:R-:W-:-:S03]  /*0640*/  IMAD R10, R4, R6, R5 ;  /* 0x00000006040a7224 */ /* 0x000fc600078e0205 */
[----:B------:R-:W-:Y:S02]  /*0650*/  IABS R7, R11 ;  /* 0x0000000b00077213 */ /* 0x000fe40000000000 */
[----:B------:R-:W-:Y:S02]  /*0660*/  IABS R6, R10 ;  /* 0x0000000a00067213 */ /* 0x000fe40000000000 */
[----:B------:R-:W1:Y:S08]  /*0670*/  I2F.RP R0, R7 ;  /* 0x0000000700007306 */ /* 0x000e700000209400 */
[----:B-1----:R-:W1:Y:S02]  /*0680*/  MUFU.RCP R0, R0 ;  /* 0x0000000000007308 */ /* 0x002e640000001000 */
[----:B-1----:R-:W-:-:S06]  /*0690*/  VIADD R2, R0, 0xffffffe ;  /* 0x0ffffffe00027836 */ /* 0x002fcc0000000000 */
[----:B------:R1:W2:Y:S02]  /*06a0*/  F2I.FTZ.U32.TRUNC.NTZ R3, R2 ;  /* 0x0000000200037305 */ /* 0x0002a4000021f000 */
[----:B-1----:R-:W-:Y:S02]  /*06b0*/  IMAD.MOV.U32 R2, RZ, RZ, RZ ;  /* 0x000000ffff027224 */ /* 0x002fe400078e00ff */
[----:B--2---:R-:W-:-:S04]  /*06c0*/  IMAD.MOV R8, RZ, RZ, -R3 ;  /* 0x000000ffff087224 */ /* 0x004fc800078e0a03 */
[----:B------:R-:W-:Y:S01]  /*06d0*/  IMAD.MOV.U32 R4, RZ, RZ, R8 ;  /* 0x000000ffff047224 */ /* 0x000fe200078e0008 */
[----:B------:R-:W-:-:S03]  /*06e0*/  IABS R8, R11 ;  /* 0x0000000b00087213 */ /* 0x000fc60000000000 */
[----:B------:R-:W-:Y:S02]  /*06f0*/  IMAD R5, R4, R7, RZ ;  /* 0x0000000704057224 */ /* 0x000fe400078e02ff */
[----:B------:R-:W-:Y:S02]  /*0700*/  IMAD.MOV.U32 R4, RZ, RZ, R6 ;  /* 0x000000ffff047224 */ /* 0x000fe400078e0006 */
[----:B------:R-:W-:Y:S02]  /*0710*/  IMAD.HI.U32 R3, R3, R5, R2 ;  /* 0x0000000503037227 */ /* 0x000fe400078e0002 */
[----:B------:R-:W1:Y:S02]  /*0720*/  I2F.RP R2, R13 ;  /* 0x0000000d00027306 */ /* 0x000e640000209400 */
[----:B------:R-:W-:Y:S01]  /*0730*/  IMAD.MOV R0, RZ, RZ, -R8 ;  /* 0x000000ffff007224 */ /* 0x000fe200078e0a08 */
[----:B------:R-:W-:Y:S01]  /*0740*/  IABS R8, R65 ;  /* 0x0000004100087213 */ /* 0x000fe20000000000 */
[----:B------:R-:W-:-:S04]  /*0750*/  IMAD.HI.U32 R3, R3, R4, RZ ;  /* 0x0000000403037227 */ /* 0x000fc800078e00ff */
[----:B------:R-:W-:Y:S01]  /*0760*/  IMAD R0, R3, R0, R4 ;  /* 0x0000000003007224 */ /* 0x000fe200078e0204 */
[----:B------:R-:W2:Y:S04]  /*0770*/  I2F.RP R6, R8 ;  /* 0x0000000800067306 */ /* 0x000ea80000209400 */
[----:B------:R-:W-:-:S04]  /*0780*/  ISETP.GT.U32.AND P1, PT, R7, R0, PT ;  /* 0x000000000700720c */ /* 0x000fc80003f24070 */
[----:B-1----:R-:W1:Y:S08]  /*0790*/  MUFU.RCP R2, R2 ;  /* 0x0000000200027308 */ /* 0x002e700000001000 */
[----:B--2---:R-:W2:Y:S01]  /*07a0*/  MUFU.RCP R6, R6 ;  /* 0x0000000600067308 */ /* 0x004ea20000001000 */
[----:B------:R-:W-:Y:S02]  /*07b0*/  @!P1 IMAD.IADD R0, R0, 0x1, -R7 ;  /* 0x0000000100009824 */ /* 0x000fe400078e0a07 */
[----:B------:R-:W-:Y:S01]  /*07c0*/  @!P1 VIADD R3, R3, 0x1 ;  /* 0x0000000103039836 */ /* 0x000fe20000000000 */
[----:B------:R-:W-:-:S02]  /*07d0*/  ISETP.NE.AND P1, PT, R11, RZ, PT ;  /* 0x000000ff0b00720c */ /* 0x000fc40003f25270 */
[----:B------:R-:W-:Y:S02]  /*07e0*/  ISETP.GE.U32.AND P0, PT, R0, R7, PT ;  /* 0x000000070000720c */ /* 0x000fe40003f06070 */
[----:B------:R-:W-:Y:S01]  /*07f0*/  LOP3.LUT R0, R10, R11, RZ, 0x3c, !PT ;  /* 0x0000000b0a007212 */ /* 0x000fe200078e3cff */
[----:B-1----:R-:W-:-:S03]  /*0800*/  VIADD R4, R2, 0xffffffe ;  /* 0x0ffffffe02047836 */ /* 0x002fc60000000000 */
[----:B------:R-:W-:Y:S01]  /*0810*/  ISETP.GE.AND P2, PT, R0, RZ, PT ;  /* 0x000000ff0000720c */ /* 0x000fe20003f46270 */
[----:B------:R1:W4:Y:S01]  /*0820*/  F2I.FTZ.U32.TRUNC.NTZ R5, R4 ;  /* 0x0000000400057305 */ /* 0x000322000021f000 */
[----:B--2---:R-:W-:-:S05]  /*0830*/  VIADD R7, R6, 0xffffffe ;  /* 0x0ffffffe06077836 */ /* 0x004fca0000000000 */
[----:B------:R-:W-:Y:S02]  /*0840*/  @P0 VIADD R3, R3, 0x1 ;  /* 0x0000000103030836 */ /* 0x000fe40000000000 */
[----:B------:R-:W-:Y:S02]  /*0850*/  IMAD.MOV.U32 R6, RZ, RZ, RZ ;  /* 0x000000ffff067224 */ /* 0x000fe400078e00ff */
[----:B------:R-:W-:Y:S01]  /*0860*/  IMAD.MOV.U32 R12, RZ, RZ, R3 ;  /* 0x000000ffff0c7224 */ /* 0x000fe200078e0003 */
[----:B------:R-:W2:Y:S01]  /*0870*/  F2I.FTZ.U32.TRUNC.NTZ R7, R7 ;  /* 0x0000000700077305 */ /* 0x000ea2000021f000 */
[----:B---3--:R-:W-:Y:S01]  /*0880*/  SHF.R.U32.HI R3, RZ, 0x6, R14 ;  /* 0x00000006ff037819 */ /* 0x008fe2000001160e */
[----:B-1----:R-:W-:Y:S02]  /*0890*/  IMAD.MOV.U32 R4, RZ, RZ, RZ ;  /* 0x000000ffff047224 */ /* 0x002fe400078e00ff */
[----:B------:R-:W-:Y:S01]  /*08a0*/  @!P2 IMAD.MOV R12, RZ, RZ, -R12 ;  /* 0x000000ffff0ca224 */ /* 0x000fe200078e0a0c */
[----:B------:R-:W-:Y:S01]  /*08b0*/  @!P1 LOP3.LUT R12, RZ, R11, RZ, 0x33, !PT ;  /* 0x0000000bff0c9212 */ /* 0x000fe200078e33ff */
[----:B----4-:R-:W-:Y:S01]  /*08c0*/  IMAD.MOV R2, RZ, RZ, -R5 ;  /* 0x000000ffff027224 */ /* 0x010fe200078e0a05 */
[----:B------:R-:W-:-:S03]  /*08d0*/  SGXT.U32 R3, R3, 0x1 ;  /* 0x000000010303781a */ /* 0x000fc60000000000 */
[----:B------:R-:W-:-:S04]  /*08e0*/  IMAD.MOV R0, RZ, RZ, -R12 ;  /* 0x000000ffff007224 */ /* 0x000fc800078e0a0c */
[----:B------:R-:W-:Y:S02]  /*08f0*/  IMAD R0, R11, R0, R10 ;  /* 0x000000000b007224 */ /* 0x000fe400078e020a */
[----:B------:R-:W-:Y:S02]  /*0900*/  IMAD R11, R2, R13, RZ ;  /* 0x0000000d020b7224 */ /* 0x000fe400078e02ff */
[----:B------:R-:W-:Y:S02]  /*0910*/  IMAD.SHL.U32 R2, R12, 0x100, RZ ;  /* 0x000001000c027824 */ /* 0x000fe400078e00ff */
[----:B------:R-:W-:Y:S01]  /*0920*/  IMAD.IADD R0, R9, 0x1, R0 ;  /* 0x0000000109007824 */ /* 0x000fe200078e0200 */
[----:B------:R-:W-:Y:S01]  /*0930*/  LOP3.LUT R9, R14, 0x7f, RZ, 0xc0, !PT ;  /* 0x0000007f0e097812 */ /* 0x000fe200078ec0ff */
[----:B--2---:R-:W-:Y:S01]  /*0940*/  IMAD.MOV R15, RZ, RZ, -R7 ;  /* 0x000000ffff0f7224 */ /* 0x004fe200078e0a07 */
[----:B------:R-:W-:Y:S01]  /*0950*/  LOP3.LUT R3, R2, R3, RZ, 0xfc, !PT ;  /* 0x0000000302037212 */ /* 0x000fe200078efcff */
[----:B------:R-:W-:Y:S01]  /*0960*/  IMAD.HI.U32 R5, R5, R11, R4 ;  /* 0x0000000b05057227 */ /* 0x000fe200078e0004 */
[----:B------:R-:W-:Y:S01]  /*0970*/  ISETP.NE.U32.AND P2, PT, R9, RZ, PT ;  /* 0x000000ff0900720c */ /* 0x000fe20003f45070 */
[----:B------:R-:W-:Y:S01]  /*0980*/  STL [R1+0x648], R2 ;  /* 0x0006480201007387 */ /* 0x000fe20000100800 */
[----:B------:R-:W-:Y:S01]  /*0990*/  LOP3.LUT R16, R3, 0xfe, RZ, 0xfc, !PT ;  /* 0x000000fe03107812 */ /* 0x000fe200078efcff */
[----:B0-----:R-:W-:Y:S01]  /*09a0*/  IMAD R64, R0, 0x80, R9 ;  /* 0x0000008000407824 */ /* 0x001fe200078e0209 */
[----:B------:R-:W-:Y:S01]  /*09b0*/  IABS R0, R3 ;  /* 0x0000000300007213 */ /* 0x000fe20000000000 */
[----:B------:R-:W-:Y:S01]  /*09c0*/  IMAD R11, R15, R8, RZ ;  /* 0x000000080f0b7224 */ /* 0x000fe200078e02ff */
[----:B------:R-:W-:-:S02]  /*09d0*/  IABS R15, R16 ;  /* 0x00000010000f7213 */ /* 0x000fc40000000000 */
[----:B------:R-:W-:Y:S01]  /*09e0*/  IABS R10, R64 ;  /* 0x00000040000a7213 */ /* 0x000fe20000000000 */
[----:B------:R-:W-:Y:S01]  /*09f0*/  IMAD.HI.U32 R4, R7, R11, R6 ;  /* 0x0000000b07047227 */ /* 0x000fe200078e0006 */
[----:B------:R-:W-:Y:S01]  /*0a00*/  LOP3.LUT R14, R3, 0x2, RZ, 0xfc, !PT ;  /* 0x00000002030e7812 */ /* 0x000fe200078efcff */
[----:B------:R-:W-:Y:S01]  /*0a10*/  STL [R1+0x644], R64 ;  /* 0x0006444001007387 */ /* 0x000fe20000100800 */
[----:B------:R-:W-:Y:S01]  /*0a20*/  ISETP.GE.AND P0, PT, R16, RZ, PT ;  /* 0x000000ff1000720c */ /* 0x000fe20003f06270 */
[----:B------:R-:W-:Y:S01]  /*0a30*/  IMAD.MOV.U32 R11, RZ, RZ, R0 ;  /* 0x000000ffff0b7224 */ /* 0x000fe200078e0000 */
[----:B------:R-:W-:Y:S01]  /*0a40*/  IABS R17, R14 ;  /* 0x0000000e00117213 */ /* 0x000fe20000000000 */
[----:B------:R-:W-:Y:S01]  /*0a50*/  IMAD.HI.U32 R5, R5, R10, RZ ;  /* 0x0000000a05057227 */ /* 0x000fe200078e00ff */
[C---:B------:R-:W-:Y:S01]  /*0a60*/  LOP3.LUT R16, R3.reuse, 0x8, RZ, 0xfc, !PT ;  /* 0x0000000803107812 */ /* 0x040fe200078efcff */
[----:B------:R-:W-:Y:S01]  /*0a70*/  STL [R1+0x674], R64 ;  /* 0x0006744001007387 */ /* 0x000fe20000100800 */
[----:B------:R-:W-:Y:S01]  /*0a80*/  LOP3.LUT R20, R3, 0x18, RZ, 0xfc, !PT ;  /* 0x0000001803147812 */ /* 0x000fe200078efcff */
[----:B------:R-:W-:Y:S01]  /*0a90*/  IMAD.HI.U32 R0, R4, R11, RZ ;  /* 0x0000000b04007227 */ /* 0x000fe200078e00ff */
[----:B------:R-:W-:-:S02]  /*0aa0*/  IABS R19, R16 ;  /* 0x0000001000137213 */ /* 0x000fc40000000000 */
[C---:B------:R-:W-:Y:S01]  /*0ab0*/  LOP3.LUT R22, R3.reuse, 0x1a, RZ, 0xfc, !PT ;  /* 0x0000001a03167812 */ /* 0x040fe200078efcff */
[----:B------:R-:W-:Y:S01]  /*0ac0*/  IMAD.MOV R5, RZ, RZ, -R5 ;  /* 0x000000ffff057224 */ /* 0x000fe200078e0a05 */
[----:B------:R-:W-:Y:S01]  /*0ad0*/  IABS R21, R20 ;  /* 0x0000001400157213 */ /* 0x000fe20000000000 */
[----:B------:R-:W-:Y:S01]  /*0ae0*/  IMAD.MOV R12, RZ, RZ, -R0 ;  /* 0x000000ffff0c7224 */ /* 0x000fe200078e0a00 */
[----:B------:R-:W-:Y:S01]  /*0af0*/  LOP3.LUT R24, R3, 0x1c, RZ, 0xfc, !PT ;  /* 0x0000001c03187812 */ /* 0x000fe200078efcff */
[----:B------:R-:W-:Y:S01]  /*0b00*/  IMAD R0, R13, R5, R10 ;  /* 0x000000050d007224 */ /* 0x000fe200078e020a */
[----:B------:R-:W-:Y:S01]  /*0b10*/  LOP3.LUT R10, R3, 0x4, RZ, 0xfc, !PT ;  /* 0x00000004030a7812 */ /* 0x000fe200078efcff */
[----:B------:R-:W-:Y:S01]  /*0b20*/  IMAD.HI.U32 R7, R4, R15, RZ ;  /* 0x0000000f04077227 */ /* 0x000fe200078e00ff */
[----:B------:R-:W-:Y:S02]  /*0b30*/  IABS R23, R22 ;  /* 0x0000001600177213 */ /* 0x000fe40000000000 */
[----:B------:R-:W-:Y:S01]  /*0b40*/  ISETP.GT.U32.AND P1, PT, R13, R0, PT ;  /* 0x000000000d00720c */ /* 0x000fe20003f24070 */
[----:B------:R-:W-:Y:S01]  /*0b50*/  IMAD R5, R8, R12, R11 ;  /* 0x0000000c08057224 */ /* 0x000fe200078e020b */
[----:B------:R-:W-:Y:S01]  /*0b60*/  IABS R11, R10 ;  /* 0x0000000a000b7213 */ /* 0x000fe20000000000 */
[----:B------:R-:W-:Y:S01]  /*0b70*/  IMAD.MOV R7, RZ, RZ, -R7 ;  /* 0x000000ffff077224 */ /* 0x000fe200078e0a07 */
[----:B------:R-:W-:Y:S01]  /*0b80*/  LOP3.LUT R12, R3, 0x6, RZ, 0xfc, !PT ;  /* 0x00000006030c7812 */ /* 0x000fe200078efcff */
[----:B------:R-:W-:Y:S01]  /*0b90*/  IMAD.HI.U32 R6, R4, R17, RZ ;  /* 0x0000001104067227 */ /* 0x000fe200078e00ff */
[----:B------:R-:W-:-:S02]  /*0ba0*/  ISETP.GT.U32.AND P3, PT, R8, R5, PT ;  /* 0x000000050800720c */ /* 0x000fc40003f64070 */
[----:B------:R-:W-:Y:S01]  /*0bb0*/  IABS R25, R24 ;  /* 0x0000001800197213 */ /* 0x000fe20000000000 */
[----:B------:R-:W-:Y:S01]  /*0bc0*/  IMAD R15, R8, R7, R15 ;  /* 0x00000007080f7224 */ /* 0x000fe200078e020f */
[C---:B------:R-:W-:Y:S01]  /*0bd0*/  LOP3.LUT R26, R3.reuse, 0x20, RZ, 0xfc, !PT ;  /* 0x00000020031a7812 */ /* 0x040fe200078efcff */
[----:B------:R-:W-:Y:S01]  /*0be0*/  IMAD.MOV R6, RZ, RZ, -R6 ;  /* 0x000000ffff067224 */ /* 0x000fe200078e0a06 */
[----:B------:R-:W-:Y:S01]  /*0bf0*/  LOP3.LUT R27, R3, 0x24, RZ, 0xfc, !PT ;  /* 0x00000024031b7812 */ /* 0x000fe200078efcff */
[----:B------:R-:W-:Y:S01]  /*0c00*/  @!P1 IMAD.IADD R0, R0, 0x1, -R13 ;  /* 0x0000000100009824 */ /* 0x000fe200078e0a0d */
[C---:B------:R-:W-:Y:S01]  /*0c10*/  ISETP.GT.U32.AND P4, PT, R8.reuse, R15, PT ;  /* 0x0000000f0800720c */ /* 0x040fe20003f84070 */
[----:B------:R-:W-:Y:S01]  /*0c20*/  IMAD R7, R8, R6, R17 ;  /* 0x0000000608077224 */ /* 0x000fe200078e0211 */
[----:B------:R-:W-:Y:S01]  /*0c30*/  IABS R17, R12 ;  /* 0x0000000c00117213 */ /* 0x000fe20000000000 */
[----:B------:R-:W-:Y:S01]  /*0c40*/  IMAD.HI.U32 R6, R4, R11, RZ ;  /* 0x0000000b04067227 */ /* 0x000fe200078e00ff */
[----:B------:R-:W-:-:S02]  /*0c50*/  ISETP.GT.U32.AND P5, PT, R13, R0, PT ;  /* 0x000000000d00720c */ /* 0x000fc40003fa4070 */
[----:B------:R-:W-:Y:S01]  /*0c60*/  LOP3.LUT R30, R3, 0x30, RZ, 0xfc, !PT ;  /* 0x00000030031e7812 */ /* 0x000fe200078efcff */
[----:B------:R-:W-:Y:S01]  /*0c70*/  @!P3 IMAD.IADD R5, R5, 0x1, -R8 ;  /* 0x000000010505b824 */ /* 0x000fe200078e0a08 */
[----:B------:R-:W-:Y:S01]  /*0c80*/  ISETP.GE.AND P3, PT, R14, RZ, PT ;  /* 0x000000ff0e00720c */ /* 0x000fe20003f66270 */
[----:B------:R-:W-:Y:S01]  /*0c90*/  IMAD.MOV R9, RZ, RZ, -R6 ;  /* 0x000000ffff097224 */ /* 0x000fe200078e0a06 */
[----:B------:R-:W-:Y:S01]  /*0ca0*/  LOP3.LUT R14, R3, 0xa, RZ, 0xfc, !PT ;  /* 0x0000000a030e7812 */ /* 0x000fe200078efcff */
[----:B------:R-:W-:Y:S01]  /*0cb0*/  IMAD.HI.U32 R6, R4, R17, RZ ;  /* 0x0000001104067227 */ /* 0x000fe200078e00ff */
[C---:B------:R-:W-:Y:S02]  /*0cc0*/  ISETP.GT.U32.AND P1, PT, R8.reuse, R5, PT ;  /* 0x000000050800720c */ /* 0x040fe40003f24070 */
[----:B------:R-:W-:Y:S01]  /*0cd0*/  IABS R29, R30 ;  /* 0x0000001e001d7213 */ /* 0x000fe20000000000 */
[----:B------:R-:W-:Y:S01]  /*0ce0*/  @!P4 IMAD.IADD R15, R15, 0x1, -R8 ;  /* 0x000000010f0fc824 */ /* 0x000fe200078e0a08 */
[C---:B------:R-:W-:Y:S01]  /*0cf0*/  ISETP.GT.U32.AND P4, PT, R8.reuse, R7, PT ;  /* 0x000000070800720c */ /* 0x040fe20003f84070 */
[----:B------:R-:W-:Y:S01]  /*0d00*/  IMAD R11, R8, R9, R11 ;  /* 0x00000009080b7224 */ /* 0x000fe200078e020b */
[C---:B------:R-:W-:Y:S01]  /*0d10*/  LOP3.LUT R28, R3.reuse, 0x2e, RZ, 0xfc, !PT ;  /* 0x0000002e031c7812 */ /* 0x040fe200078efcff */
[----:B------:R-:W-:Y:S01]  /*0d20*/  @!P5 IMAD.IADD R0, R0, 0x1, -R13 ;  /* 0x000000010000d824 */ /* 0x000fe200078e0a0d */
[C---:B------:R-:W-:Y:S01]  /*0d30*/  ISETP.GE.AND P5, PT, R3.reuse, RZ, PT ;  /* 0x000000ff0300720c */ /* 0x040fe20003fa6270 */
[----:B------:R-:W-:Y:S01]  /*0d40*/  IMAD.MOV R13, RZ, RZ, -R6 ;  /* 0x000000ffff0d7224 */ /* 0x000fe200078e0a06 */
[----:B------:R-:W-:Y:S01]  /*0d50*/  ISETP.GT.U32.AND P6, PT, R8, R15, PT ;  /* 0x0000000f0800720c */ /* 0x000fe20003fc4070 */
[----:B------:R-:W-:Y:S01]  /*0d60*/  IMAD.HI.U32 R6, R4, R19, RZ ;  /* 0x0000001304067227 */ /* 0x000fe200078e00ff */
[----:B------:R0:W-:Y:S01]  /*0d70*/  STL [R1+0x678], R0 ;  /* 0x0006780001007387 */ /* 0x0001e20000100800 */
[----:B------:R-:W-:-:S02]  /*0d80*/  LOP3.LUT R32, R3, 0x32, RZ, 0xfc, !PT ;  /* 0x0000003203207812 */ /* 0x000fc400078efcff */
[--C-:B------:R-:W-:Y:S01]  /*0d90*/  @!P1 IMAD.IADD R5, R5, 0x1, -R8.reuse ;  /* 0x0000000105059824 */ /* 0x100fe200078e0a08 */
[C---:B------:R-:W-:Y:S01]  /*0da0*/  ISETP.GT.U32.AND P1, PT, R8.reuse, R11, PT ;  /* 0x0000000b0800720c */ /* 0x040fe20003f24070 */
[----:B------:R-:W-:Y:S01]  /*0db0*/  @!P4 IMAD.IADD R7, R7, 0x1, -R8 ;  /* 0x000000010707c824 */ /* 0x000fe200078e0a08 */
[C---:B------:R-:W-:Y:S01]  /*0dc0*/  LOP3.LUT R33, R3.reuse, 0x34, RZ, 0xfc, !PT ;  /* 0x0000003403217812 */ /* 0x040fe200078efcff */
[C---:B------:R-:W-:Y:S01]  /*0dd0*/  IMAD R13, R8.reuse, R13, R17 ;  /* 0x0000000d080d7224 */ /* 0x040fe200078e0211 */
[C---:B------:R-:W-:Y:S01]  /*0de0*/  LOP3.LUT R35, R3.reuse, 0x38, RZ, 0xfc, !PT ;  /* 0x0000003803237812 */ /* 0x040fe200078efcff */
[----:B------:R-:W-:Y:S01]  /*0df0*/  IMAD.MOV R6, RZ, RZ, -R6 ;  /* 0x000000ffff067224 */ /* 0x000fe200078e0a06 */
[C---:B------:R-:W-:Y:S01]  /*0e00*/  ISETP.GT.U32.AND P4, PT, R8.reuse, R7, PT ;  /* 0x000000070800720c */ /* 0x040fe20003f84070 */
[----:B------:R-:W-:Y:S01]  /*0e10*/  IMAD.MOV.U32 R18, RZ, RZ, R5 ;  /* 0x000000ffff127224 */ /* 0x000fe200078e0005 */
[----:B------:R-:W-:Y:S01]  /*0e20*/  LOP3.LUT R34, R3, 0x36, RZ, 0xfc, !PT ;  /* 0x0000003603227812 */ /* 0x000fe200078efcff */
[C---:B------:R-:W-:Y:S01]  /*0e30*/  IMAD R5, R8.reuse, R6, R19 ;  /* 0x0000000608057224 */ /* 0x040fe200078e0213 */
[----:B------:R-:W-:Y:S01]  /*0e40*/  IABS R6, R14 ;  /* 0x0000000e00067213 */ /* 0x000fe20000000000 */
[----:B------:R-:W-:Y:S01]  /*0e50*/  @!P5 IMAD.MOV R18, RZ, RZ, -R18 ;  /* 0x000000ffff12d224 */ /* 0x000fe200078e0a12 */
[----:B------:R-:W-:Y:S01]  /*0e60*/  ISETP.GT.U32.AND P5, PT, R8, R13, PT ;  /* 0x0000000d0800720c */ /* 0x000fe20003fa4070 */
[--C-:B------:R-:W-:Y:S01]  /*0e70*/  @!P1 IMAD.IADD R11, R11, 0x1, -R8.reuse ;  /* 0x000000010b0b9824 */ /* 0x100fe200078e0a08 */
[----:B------:R-:W-:Y:S01]  /*0e80*/  LOP3.LUT R36, R3, 0x3a, RZ, 0xfc, !PT ;  /* 0x0000003a03247812 */ /* 0x000fe200078efcff */
[--C-:B------:R-:W-:Y:S01]  /*0e90*/  @!P6 IMAD.IADD R15, R15, 0x1, -R8.reuse ;  /* 0x000000010f0fe824 */ /* 0x100fe200078e0a08 */
[----:B------:R-:W-:Y:S01]  /*0ea0*/  ISETP.GE.AND P6, PT, R10, RZ, PT ;  /* 0x000000ff0a00720c */ /* 0x000fe20003fc6270 */
[----:B------:R1:W-:Y:S01]  /*0eb0*/  STL [R1+0x24], R18 ;  /* 0x0000241201007387 */ /* 0x0003e20000100800 */
[C---:B------:R-:W-:Y:S01]  /*0ec0*/  ISETP.GT.U32.AND P1, PT, R8.reuse, R11, PT ;  /* 0x0000000b0800720c */ /* 0x040fe20003f24070 */
[----:B------:R-:W-:Y:S01]  /*0ed0*/  @!P4 IMAD.IADD R7, R7, 0x1, -R8 ;  /* 0x000000010707c824 */ /* 0x000fe200078e0a08 */
[----:B------:R-:W-:Y:S01]  /*0ee0*/  ISETP.GT.U32.AND P4, PT, R8, R5, PT ;  /* 0x000000050800720c */ /* 0x000fe20003f84070 */
[----:B------:R-:W-:Y:S01]  /*0ef0*/  IMAD.MOV.U32 R9, RZ, RZ, R15 ;  /* 0x000000ffff097224 */ /* 0x000fe200078e000f */
[C---:B------:R-:W-:Y:S01]  /*0f00*/  LOP3.LUT R10, R3.reuse, 0xc, RZ, 0xfc, !PT ;  /* 0x0000000c030a7812 */ /* 0x040fe200078efcff */
[----:B------:R-:W-:Y:S01]  /*0f10*/  IMAD.MOV.U32 R15, RZ, RZ, R6 ;  /* 0x000000ffff0f7224 */ /* 0x000fe200078e0006 */
[----:B------:R-:W-:Y:S01]  /*0f20*/  IABS R31, R36 ;  /* 0x00000024001f7213 */ /* 0x000fe20000000000 */
[----:B0-----:R-:W-:Y:S01]  /*0f30*/  IMAD.MOV.U32 R0, RZ, RZ, R7 ;  /* 0x000000ffff007224 */ /* 0x001fe200078e0007 */
[----:B------:R-:W-:Y:S01]  /*0f40*/  IABS R17, R10 ;  /* 0x0000000a00117213 */ /* 0x000fe20000000000 */
[----:B------:R-:W-:Y:S01]  /*0f50*/  IMAD.HI.U32 R6, R4, R15, RZ ;  /* 0x0000000f04067227 */ /* 0x000fe200078e00ff */
[----:B-1----:R-:W-:-:S02]  /*0f60*/  LOP3.LUT R18, R3, 0x16, RZ, 0xfc, !PT ;  /* 0x0000001603127812 */ /* 0x002fc400078efcff */
[----:B------:R-:W-:Y:S01]  /*0f70*/  LOP3.LUT R37, R3, 0x3e, RZ, 0xfc, !PT ;  /* 0x0000003e03257812 */ /* 0x000fe200078efcff */
[----:B------:R-:W-:Y:S01]  /*0f80*/  @!P0 IMAD.MOV R9, RZ, RZ, -R9 ;  /* 0x000000ffff098224 */ /* 0x000fe200078e0a09 */
[----:B------:R-:W-:Y:S01]  /*0f90*/  ISETP.GE.AND P0, PT, R12, RZ, PT ;  /* 0x000000ff0c00720c */ /* 0x000fe20003f06270 */
[----:B------:R-:W-:Y:S01]  /*0fa0*/  @!P3 IMAD.MOV R0, RZ, RZ, -R0 ;  /* 0x000000ffff00b224 */ /* 0x000fe200078e0a00 */
[----:B------:R-:W-:Y:S01]  /*0fb0*/  ISETP.GE.AND P3, PT, R16, RZ, PT ;  /* 0x000000ff1000720c */ /* 0x000fe20003f66270 */
[----:B------:R-:W-:Y:S01]  /*0fc0*/  @!P5 IMAD.IADD R13, R13, 0x1, -R8 ;  /* 0x000000010d0dd824 */ /* 0x000fe200078e0a08 */
[----:B------:R-:W-:Y:S01]  /*0fd0*/  STL [R1+0x668], R9 ;  /* 0x0006680901007387 */ /* 0x000fe20000100800 */
[----:B------:R-:W-:Y:S01]  /*0fe0*/  IMAD.MOV R7, RZ, RZ, -R6 ;  /* 0x000000ffff077224 */ /* 0x000fe200078e0a06 */
[----:B------:R-:W-:Y:S01]  /*0ff0*/  LOP3.LUT R12, R3, 0xe, RZ, 0xfc, !PT ;  /* 0x0000000e030c7812 */ /* 0x000fe200078efcff */
[--C-:B------:R-:W-:Y:S01]  /*1000*/  @!P1 IMAD.IADD R11, R11, 0x1, -R8.reuse ;  /* 0x000000010b0b9824 */ /* 0x100fe200078e0a08 */
[----:B------:R0:W-:Y:S01]  /*1010*/  STL [R1+0x20], R0 ;  /* 0x0000200001007387 */ /* 0x0001e20000100800 */
[C---:B------:R-:W-:Y:S01]  /*1020*/  IMAD R7, R8.reuse, R7, R15 ;  /* 0x0000000708077224 */ /* 0x040fe200078e020f */
[----:B------:R-:W-:Y:S01]  /*1030*/  ISETP.GT.U32.AND P5, PT, R8, R13, PT ;  /* 0x0000000d0800720c */ /* 0x000fe20003fa4070 */
[----:B------:R-:W-:Y:S01]  /*1040*/  @!P4 IMAD.IADD R5, R5, 0x1, -R8 ;  /* 0x000000010505c824 */ /* 0x000fe200078e0a08 */
[----:B------:R-:W-:Y:S01]  /*1050*/  IABS R15, R12 ;  /* 0x0000000c000f7213 */ /* 0x000fe20000000000 */
[----:B------:R-:W-:Y:S01]  /*1060*/  IMAD.HI.U32 R6, R4, R17, RZ ;  /* 0x0000001104067227 */ /* 0x000fe200078e00ff */
[----:B------:R-:W-:-:S02]  /*1070*/  ISETP.GE.AND P1, PT, R14, RZ, PT ;  /* 0x000000ff0e00720c */ /* 0x000fc40003f26270 */
[C---:B------:R-:W-:Y:S01]  /*1080*/  ISETP.GT.U32.AND P4, PT, R8.reuse, R5, PT ;  /* 0x000000050800720c */ /* 0x040fe20003f84070 */
[----:B------:R-:W-:Y:S01]  /*1090*/  IMAD.MOV R6, RZ, RZ, -R6 ;  /* 0x000000ffff067224 */ /* 0x000fe200078e0a06 */
[C---:B------:R-:W-:Y:S01]  /*10a0*/  LOP3.LUT R14, R3.reuse, 0x10, RZ, 0xfc, !PT ;  /* 0x00000010030e7812 */ /* 0x040fe200078efcff */
[----:B0-----:R-:W-:Y:S01]  /*10b0*/  IMAD.MOV.U32 R0, RZ, RZ, R11 ;  /* 0x000000ffff007224 */ /* 0x001fe200078e000b */
[----:B------:R-:W-:Y:S01]  /*10c0*/  LOP3.LUT R16, R3, 0x12, RZ, 0xfc, !PT ;  /* 0x0000001203107812 */ /* 0x000fe200078efcff */
[C---:B------:R-:W-:Y:S01]  /*10d0*/  IMAD R11, R8.reuse, R6, R17 ;  /* 0x00000006080b7224 */ /* 0x040fe200078e0211 */
[----:B------:R-:W-:Y:S01]  /*10e0*/  IABS R6, R14 ;  /* 0x0000000e00067213 */ /* 0x000fe20000000000 */
[----:B------:R-:W-:Y:S01]  /*10f0*/  @!P6 IMAD.MOV R0, RZ, RZ, -R0 ;  /* 0x000000ffff00e224 */ /* 0x000fe200078e0a00 */
[----:B------:R-:W-:Y:S01]  /*1100*/  ISETP.GT.U32.AND P6, PT, R8, R7, PT ;  /* 0x000000070800720c */ /* 0x000fe20003fc4070 */
[----:B------:R-:W-:Y:S01]  /*1110*/  @!P5 IMAD.IADD R13, R13, 0x1, -R8 ;  /* 0x000000010d0dd824 */ /* 0x000fe200078e0a08 */
[----:B------:R-:W-:-:S02]  /*1120*/  ISETP.GE.AND P5, PT, R10, RZ, PT ;  /* 0x000000ff0a00720c */ /* 0x000fc40003fa6270 */
[----:B------:R0:W-:Y:S01]  /*1130*/  STL [R1+0x1c], R0 ;  /* 0x00001c0001007387 */ /* 0x0001e20000100800 */
[--C-:B------:R-:W-:Y:S01]  /*1140*/  @!P4 IMAD.IADD R5, R5, 0x1, -R8.reuse ;  /* 0x000000010505c824 */ /* 0x100fe200078e0a08 */
[----:B------:R-:W-:Y:S02]  /*1150*/  ISETP.GT.U32.AND P4, PT, R8, R11, PT ;  /* 0x0000000b0800720c */ /* 0x000fe40003f84070 */
[----:B------:R-:W-:Y:S02]  /*1160*/  IABS R17, R16 ;  /* 0x0000001000117213 */ /* 0x000fe40000000000 */
[----:B------:R-:W-:Y:S02]  /*1170*/  IABS R19, R18 ;  /* 0x0000001200137213 */ /* 0x000fe40000000000 */
[----:B------:R-:W-:Y:S01]  /*1180*/  LOP3.LUT R38, R3, 0x48, RZ, 0xfc, !PT ;  /* 0x0000004803267812 */ /* 0x000fe200078efcff */
[----:B------:R-:W-:Y:S01]  /*1190*/  @!P6 IMAD.IADD R7, R7, 0x1, -R8 ;  /* 0x000000010707e824 */ /* 0x000fe200078e0a08 */
[----:B------:R-:W-:Y:S01]  /*11a0*/  ISETP.GE.AND P6, PT, R12, RZ, PT ;  /* 0x000000ff0c00720c */ /* 0x000fe20003fc6270 */
[----:B0-----:R-:W-:Y:S01]  /*11b0*/  IMAD.MOV.U32 R0, RZ, RZ, R13 ;  /* 0x000000ffff007224 */ /* 0x001fe200078e000d */
[----:B------:R-:W-:Y:S01]  /*11c0*/  IABS R39, R38 ;  /* 0x0000002600277213 */ /* 0x000fe20000000000 */
[----:B------:R-:W-:Y:S01]  /*11d0*/  IMAD.MOV.U32 R13, RZ, RZ, R6 ;  /* 0x000000ffff0d7224 */ /* 0x000fe200078e0006 */
[----:B------:R-:W-:Y:S01]  /*11e0*/  LOP3.LUT R40, R3, 0x4a, RZ, 0xfc, !PT ;  /* 0x0000004a03287812 */ /* 0x000fe200078efcff */
[----:B------:R-:W-:Y:S01]  /*11f0*/  @!P0 IMAD.MOV R0, RZ, RZ, -R0 ;  /* 0x000000ffff008224 */ /* 0x000fe200078e0a00 */
[----:B------:R-:W-:Y:S01]  /*1200*/  ISETP.GT.U32.AND P0, PT, R8, R7, PT ;  /* 0x000000070800720c */ /* 0x000fe20003f04070 */
[----:B------:R-:W-:Y:S01]  /*1210*/  @!P4 IMAD.IADD R11, R11, 0x1, -R8 ;  /* 0x000000010b0bc824 */ /* 0x000fe200078e0a08 */
[C---:B------:R-:W-:Y:S01]  /*1220*/  LOP3.LUT R42, R3.reuse, 0x4c, RZ, 0xfc, !PT ;  /* 0x0000004c032a7812 */ /* 0x040fe200078efcff */
[----:B------:R-:W-:Y:S01]  /*1230*/  IMAD.HI.U32 R6, R4, R13, RZ ;  /* 0x0000000d04067227 */ /* 0x000fe200078e00ff */
[----:B------:R0:W-:Y:S01]  /*1240*/  STL [R1+0x18], R0 ;  /* 0x0000180001007387 */ /* 0x0001e20000100800 */
[----:B------:R-:W-:-:S02]  /*1250*/  LOP3.LUT R44, R3, 0x4e, RZ, 0xfc, !PT ;  /* 0x0000004e032c7812 */ /* 0x000fc400078efcff */
[----:B------:R-:W-:Y:S01]  /*1260*/  ISETP.GT.U32.AND P4, PT, R8, R11, PT ;  /* 0x0000000b0800720c */ /* 0x000fe20003f84070 */
[----:B------:R-:W-:Y:S01]  /*1270*/  IMAD.MOV R6, RZ, RZ, -R6 ;  /* 0x000000ffff067224 */ /* 0x000fe200078e0a06 */
[C---:B------:R-:W-:Y:S01]  /*1280*/  LOP3.LUT R45, R3.reuse, 0x50, RZ, 0xfc, !PT ;  /* 0x00000050032d7812 */ /* 0x040fe200078efcff */
[C---:B------:R-:W-:Y:S01]  /*1290*/  IMAD.HI.U32 R10, R4.reuse, R17, RZ ;  /* 0x00000011040a7227 */ /* 0x040fe200078e00ff */
[----:B------:R-:W-:Y:S02]  /*12a0*/  IABS R41, R44 ;  /* 0x0000002c00297213 */ /* 0x000fe40000000000 */
[----:B------:R-:W-:Y:S01]  /*12b0*/  IABS R43, R45 ;  /* 0x0000002d002b7213 */ /* 0x000fe20000000000 */
[----:B0-----:R-:W-:Y:S01]  /*12c0*/  IMAD.MOV.U32 R0, RZ, RZ, R5 ;  /* 0x000000ffff007224 */ /* 0x001fe200078e0005 */
[C---:B------:R-:W-:Y:S01]  /*12d0*/  LOP3.LUT R46, R3.reuse, 0x54, RZ, 0xfc, !PT ;  /* 0x00000054032e7812 */ /* 0x040fe200078efcff */
[----:B------:R-:W-:Y:S01]  /*12e0*/  IMAD.HI.U32 R5, R4, R15, RZ ;  /* 0x0000000f04057227 */ /* 0x000fe200078e00ff */
[----:B------:R-:W-:-:S02]  /*12f0*/  LOP3.LUT R49, R3, 0x58, RZ, 0xfc, !PT ;  /* 0x0000005803317812 */ /* 0x000fc400078efcff */
[----:B------:R-:W-:Y:S01]  /*1300*/  LOP3.LUT R50, R3, 0x5a, RZ, 0xfc, !PT ;  /* 0x0000005a03327812 */ /* 0x000fe200078efcff */
[----:B------:R-:W-:Y:S01]  /*1310*/  @!P3 IMAD.MOV R0, RZ, RZ, -R0 ;  /* 0x000000ffff00b224 */ /* 0x000fe200078e0a00 */
[----:B------:R-:W-:Y:S01]  /*1320*/  ISETP.GE.AND P3, PT, R14, RZ, PT ;  /* 0x000000ff0e00720c */ /* 0x000fe20003f66270 */
[----:B------:R-:W-:Y:S01]  /*1330*/  IMAD.MOV R5, RZ, RZ, -R5 ;  /* 0x000000ffff057224 */ /* 0x000fe200078e0a05 */
[----:B------:R-:W-:Y:S01]  /*1340*/  IABS R47, R50 ;  /* 0x00000032002f7213 */ /* 0x000fe20000000000 */
[--C-:B------:R-:W-:Y:S01]  /*1350*/  @!P0 IMAD.IADD R7, R7, 0x1, -R8.reuse ;  /* 0x0000000107078824 */ /* 0x100fe200078e0a08 */
[----:B------:R0:W-:Y:S01]  /*1360*/  STL [R1+0x14], R0 ;  /* 0x0000140001007387 */ /* 0x0001e20000100800 */
[----:B------:R-:W-:Y:S01]  /*1370*/  IMAD R5, R8, R5, R15 ;  /* 0x0000000508057224 */ /* 0x000fe200078e020f */
[----:B------:R-:W-:Y:S01]  /*1380*/  ISETP.GE.AND P0, PT, R16, RZ, PT ;  /* 0x000000ff1000720c */ /* 0x000fe20003f06270 */
[----:B------:R-:W-:Y:S01]  /*1390*/  @!P4 IMAD.IADD R11, R11, 0x1, -R8 ;  /* 0x000000010b0bc824 */ /* 0x000fe200078e0a08 */
[C---:B------:R-:W-:Y:S01]  /*13a0*/  LOP3.LUT R48, R3.reuse, 0x56, RZ, 0xfc, !PT ;  /* 0x0000005603307812 */ /* 0x040fe200078efcff */
[----:B------:R-:W-:Y:S01]  /*13b0*/  IMAD R13, R8, R6, R13 ;  /* 0x00000006080d7224 */ /* 0x000fe200078e020d */
[C---:B------:R-:W-:Y:S01]  /*13c0*/  LOP3.LUT R6, R3.reuse, 0x14, RZ, 0xfc, !PT ;  /* 0x0000001403067812 */ /* 0x040fe200078efcff */
[----:B------:R-:W-:Y:S01]  /*13d0*/  IMAD.MOV R10, RZ, RZ, -R10 ;  /* 0x000000ffff0a7224 */ /* 0x000fe200078e0a0a */
[----:B------:R-:W-:Y:S01]  /*13e0*/  LOP3.LUT R51, R3, 0x5c, RZ, 0xfc, !PT ;  /* 0x0000005c03337812 */ /* 0x000fe200078efcff */
[----:B------:R-:W-:Y:S01]  /*13f0*/  IMAD.HI.U32 R14, R4, R25, RZ ;  /* 0x00000019040e7227 */ /* 0x000fe200078e00ff */
[----:B------:R-:W-:-:S02]  /*1400*/  ISETP.GE.AND P4, PT, R6, RZ, PT ;  /* 0x000000ff0600720c */ /* 0x000fc40003f86270 */
[C---:B------:R-:W-:Y:S01]  /*1410*/  LOP3.LUT R52, R3.reuse, 0x5e, RZ, 0xfc, !PT ;  /* 0x0000005e03347812 */ /* 0x040fe200078efcff */
[----:B0-----:R-:W-:Y:S01]  /*1420*/  IMAD.MOV.U32 R0, RZ, RZ, R7 ;  /* 0x000000ffff007224 */ /* 0x001fe200078e0007 */
[C---:B------:R-:W-:Y:S01]  /*1430*/  LOP3.LUT R53, R3.reuse, 0x60, RZ, 0xfc, !PT ;  /* 0x0000006003357812 */ /* 0x040fe200078efcff */
[C---:B------:R-:W-:Y:S01]  /*1440*/  IMAD R15, R8.reuse, R10, R17 ;  /* 0x0000000a080f7224 */ /* 0x040fe200078e0211 */
[----:B------:R-:W-:Y:S01]  /*1450*/  IABS R17, R6 ;  /* 0x0000000600117213 */ /* 0x000fe20000000000 */
[----:B------:R-:W-:Y:S01]  /*1460*/  @!P1 IMAD.MOV R0, RZ, RZ, -R0 ;  /* 0x000000ffff009224 */ /* 0x000fe200078e0a00 */
[----:B------:R-:W-:Y:S01]  /*1470*/  ISETP.GT.U32.AND P1, PT, R8, R5, PT ;  /* 0x000000050800720c */ /* 0x000fe20003f24070 */
[C---:B------:R-:W-:Y:S01]  /*1480*/  IMAD.HI.U32 R7, R4.reuse, R21, RZ ;  /* 0x0000001504077227 */ /* 0x040fe200078e00ff */
[C---:B------:R-:W-:Y:S02]  /*1490*/  LOP3.LUT R54, R3.reuse, 0x62, RZ, 0xfc, !PT ;  /* 0x0000006203367812 */ /* 0x040fe400078efcff */
[----:B------:R0:W-:Y:S01]  /*14a0*/  STL [R1+0x10], R0 ;  /* 0x0000100001007387 */ /* 0x0001e20000100800 */
[----:B------:R-:W-:Y:S01]  /*14b0*/  IMAD.HI.U32 R6, R4, R17, RZ ;  /* 0x0000001104067227 */ /* 0x000fe200078e00ff */
[----:B------:R-:W-:-:S02]  /*14c0*/  LOP3.LUT R55, R3, 0x64, RZ, 0xfc, !PT ;  /* 0x0000006403377812 */ /* 0x000fc400078efcff */
[C---:B------:R-:W-:Y:S01]  /*14d0*/  LOP3.LUT R56, R3.reuse, 0x6c, RZ, 0xfc, !PT ;  /* 0x0000006c03387812 */ /* 0x040fe200078efcff */
[----:B------:R-:W-:Y:S01]  /*14e0*/  IMAD.MOV R10, RZ, RZ, -R6 ;  /* 0x000000ffff0a7224 */ /* 0x000fe200078e0a06 */
[C---:B------:R-:W-:Y:S01]  /*14f0*/  LOP3.LUT R58, R3.reuse, 0x6e, RZ, 0xfc, !PT ;  /* 0x0000006e033a7812 */ /* 0x040fe200078efcff */
[----:B------:R-:W-:Y:S01]  /*1500*/  IMAD.HI.U32 R6, R4, R19, RZ ;  /* 0x0000001304067227 */ /* 0x000fe200078e00ff */
[C---:B------:R-:W-:Y:S02]  /*1510*/  LOP3.LUT R59, R3.reuse, 0x70, RZ, 0xfc, !PT ;  /* 0x00000070033b7812 */ /* 0x040fe400078efcff */
[----:B------:R-:W-:Y:S01]  /*1520*/  LOP3.LUT R60, R3, 0x72, RZ, 0xfc, !PT ;  /* 0x00000072033c7812 */ /* 0x000fe200078efcff */
[----:B------:R-:W-:Y:S01]  /*1530*/  @!P1 IMAD.IADD R5, R5, 0x1, -R8 ;  /* 0x0000000105059824 */ /* 0x000fe200078e0a08 */
[C---:B------:R-:W-:Y:S01]  /*1540*/  LOP3.LUT R61, R3.reuse, 0x74, RZ, 0xfc, !PT ;  /* 0x00000074033d7812 */ /* 0x040fe200078efcff */
[----:B0-----:R-:W-:Y:S01]  /*1550*/  IMAD.MOV.U32 R0, RZ, RZ, R11 ;  /* 0x000000ffff007224 */ /* 0x001fe200078e000b */
[----:B------:R-:W-:Y:S01]  /*1560*/  IABS R57, R60 ;  /* 0x0000003c00397213 */ /* 0x000fe20000000000 */
[C---:B------:R-:W-:Y:S01]  /*1570*/  IMAD R10, R8.reuse, R10, R17 ;  /* 0x0000000a080a7224 */ /* 0x040fe200078e0211 */
[C---:B------:R-:W-:Y:S01]  /*1580*/  ISETP.GT.U32.AND P1, PT, R8.reuse, R5, PT ;  /* 0x000000050800720c */ /* 0x040fe20003f24070 */
[----:B------:R-:W-:Y:S01]  /*1590*/  @!P5 IMAD.MOV R0, RZ, RZ, -R0 ;  /* 0x000000ffff00d224 */ /* 0x000fe200078e0a00 */
[----:B------:R-:W-:Y:S01]  /*15a0*/  ISETP.GT.U32.AND P5, PT, R8, R13, PT ;  /* 0x0000000d0800720c */ /* 0x000fe20003fa4070 */
[----:B------:R-:W-:Y:S01]  /*15b0*/  IMAD.HI.U32 R11, R4, R23, RZ ;  /* 0x00000017040b7227 */ /* 0x000fe200078e00ff */
[----:B------:R-:W-:-:S02]  /*15c0*/  LOP3.LUT R62, R3, 0x76, RZ, 0xfc, !PT ;  /* 0x00000076033e7812 */ /* 0x000fc400078efcff */
[----:B------:R0:W-:Y:S01]  /*15d0*/  STL [R1+0xc], R0 ;  /* 0x00000c0001007387 */ /* 0x0001e20000100800 */
[----:B------:R-:W-:Y:S01]  /*15e0*/  IMAD.MOV R6, RZ, RZ, -R6 ;  /* 0x000000ffff067224 */ /* 0x000fe200078e0a06 */
[C---:B------:R-:W-:Y:S01]  /*15f0*/  LOP3.LUT R66, R3.reuse, 0x78, RZ, 0xfc, !PT ;  /* 0x0000007803427812 */ /* 0x040fe200078efcff */
[----:B------:R-:W-:Y:S01]  /*1600*/  IMAD.MOV R7, RZ, RZ, -R7 ;  /* 0x000000ffff077224 */ /* 0x000fe200078e0a07 */
[C---:B------:R-:W-:Y:S01]  /*1610*/  LOP3.LUT R68, R3.reuse, 0x7a, RZ, 0xfc, !PT ;  /* 0x0000007a03447812 */ /* 0x040fe200078efcff */
[----:B------:R-:W-:Y:S01]  /*1620*/  IMAD.MOV R16, RZ, RZ, -R11 ;  /* 0x000000ffff107224 */ /* 0x000fe200078e0a0b */
[----:B------:R-:W-:Y:S01]  /*1630*/  LOP3.LUT R69, R3, 0x7c, RZ, 0xfc, !PT ;  /* 0x0000007c03457812 */ /* 0x000fe200078efcff */
[--C-:B------:R-:W-:Y:S01]  /*1640*/  @!P1 IMAD.IADD R5, R5, 0x1, -R8.reuse ;  /* 0x0000000105059824 */ /* 0x100fe200078e0a08 */
[C---:B------:R-:W-:Y:S01]  /*1650*/  ISETP.GT.U32.AND P1, PT, R8.reuse, R15, PT ;  /* 0x0000000f0800720c */ /* 0x040fe20003f24070 */
[----:B------:R-:W-:Y:S01]  /*1660*/  @!P5 IMAD.IADD R13, R13, 0x1, -R8 ;  /* 0x000000010d0dd824 */ /* 0x000fe200078e0a08 */
[C---:B------:R-:W-:Y:S01]  /*1670*/  LOP3.LUT R70, R3.reuse, 0x7e, RZ, 0xfc, !PT ;  /* 0x0000007e03467812 */ /* 0x040fe200078efcff */
[C---:B------:R-:W-:Y:S01]  /*1680*/  IMAD R11, R8.reuse, R6, R19 ;  /* 0x00000006080b7224 */ /* 0x040fe200078e0213 */
[----:B------:R-:W-:Y:S01]  /*1690*/  IABS R19, R26 ;  /* 0x0000001a00137213 */ /* 0x000fe20000000000 */
[----:B------:R-:W-:Y:S01]  /*16a0*/  IMAD.MOV.U32 R2, RZ, RZ, R5 ;  /* 0x000000ffff027224 */ /* 0x000fe200078e0005 */
[C---:B------:R-:W-:Y:S01]  /*16b0*/  ISETP.GT.U32.AND P5, PT, R8.reuse, R13, PT ;  /* 0x0000000d0800720c */ /* 0x040fe20003fa4070 */
[C---:B------:R-:W-:Y:S01]  /*16c0*/  IMAD R12, R8.reuse, R7, R21 ;  /* 0x00000007080c7224 */ /* 0x040fe200078e0215 */
[----:B------:R-:W-:Y:S01]  /*16d0*/  IABS R63, R70 ;  /* 0x00000046003f7213 */ /* 0x000fe20000000000 */
[----:B------:R-:W-:Y:S01]  /*16e0*/  IMAD.MOV R14, RZ, RZ, -R14 ;  /* 0x000000ffff0e7224 */ /* 0x000fe200078e0a0e */
[C---:B------:R-:W-:Y:S01]  /*16f0*/  LOP3.LUT R71, R3.reuse, 0x80, RZ, 0xfc, !PT ;  /* 0x0000008003477812 */ /* 0x040fe200078efcff */
[C---:B------:R-:W-:Y:S01]  /*1700*/  IMAD R7, R8.reuse, R16, R23 ;  /* 0x0000001008077224 */ /* 0x040fe200078e0217 */
[----:B------:R-:W-:Y:S01]  /*1710*/  LOP3.LUT R23, R3, 0x1e, RZ, 0xfc, !PT ;  /* 0x0000001e03177812 */ /* 0x000fe200078efcff */
[----:B------:R-:W-:Y:S01]  /*1720*/  @!P1 IMAD.IADD R15, R15, 0x1, -R8 ;  /* 0x000000010f0f9824 */ /* 0x000fe200078e0a08 */
[----:B------:R-:W-:Y:S01]  /*1730*/  IABS R67, R71 ;  /* 0x0000004700437213 */ /* 0x000fe20000000000 */
[----:B------:R-:W-:Y:S01]  /*1740*/  @!P6 IMAD.MOV R2, RZ, RZ, -R2 ;  /* 0x000000ffff02e224 */ /* 0x000fe200078e0a02 */
[C---:B------:R-:W-:Y:S01]  /*1750*/  ISETP.GT.U32.AND P6, PT, R8.reuse, R11, PT ;  /* 0x0000000b0800720c */ /* 0x040fe20003fc4070 */
[C---:B------:R-:W-:Y:S01]  /*1760*/  IMAD R14, R8.reuse, R14, R25 ;  /* 0x0000000e080e7224 */ /* 0x040fe200078e0219 */
[C---:B------:R-:W-:Y:S01]  /*1770*/  ISETP.GT.U32.AND P1, PT, R8.reuse, R15, PT ;  /* 0x0000000f0800720c */ /* 0x040fe20003f24070 */
[----:B------:R-:W-:Y:S01]  /*1780*/  @!P5 IMAD.IADD R13, R13, 0x1, -R8 ;  /* 0x000000010d0dd824 */ /* 0x000fe200078e0a08 */
[----:B------:R-:W-:Y:S01]  /*1790*/  ISETP.GT.U32.AND P5, PT, R8, R10, PT ;  /* 0x0000000a0800720c */ /* 0x000fe20003fa4070 */
[C---:B------:R-:W-:Y:S01]  /*17a0*/  IMAD.HI.U32 R6, R4.reuse, R19, RZ ;  /* 0x0000001304067227 */ /* 0x040fe200078e00ff */
[----:B------:R-:W-:Y:S01]  /*17b0*/  IABS R17, R23 ;  /* 0x0000001700117213 */ /* 0x000fe20000000000 */
[----:B------:R1:W-:Y:S01]  /*17c0*/  STL [R1+0x8], R2 ;  /* 0x0000080201007387 */ /* 0x0003e20000100800 */
[C---:B------:R-:W-:Y:S01]  /*17d0*/  LOP3.LUT R25, R3.reuse, 0x22, RZ, 0xfc, !PT ;  /* 0x0000002203197812 */ /* 0x040fe200078efcff */
[----:B0-----:R-:W-:Y:S01]  /*17e0*/  IMAD.MOV.U32 R0, RZ, RZ, R13 ;  /* 0x000000ffff007224 */ /* 0x001fe200078e000d */
[----:B------:R-:W-:Y:S01]  /*17f0*/  LOP3.LUT R72, R3, 0x82, RZ, 0xfc, !PT ;  /* 0x0000008203487812 */ /* 0x000fe200078efcff */
[----:B------:R-:W-:Y:S01]  /*1800*/  IMAD.HI.U32 R5, R4, R17, RZ ;  /* 0x0000001104057227 */ /* 0x000fe200078e00ff */
[----:B------:R-:W-:-:S02]  /*1810*/  IABS R21, R25 ;  /* 0x0000001900157213 */ /* 0x000fc40000000000 */
[----:B------:R-:W-:Y:S01]  /*1820*/  LOP3.LUT R74, R3, 0x88, RZ, 0xfc, !PT ;  /* 0x00000088034a7812 */ /* 0x000fe200078efcff */
[--C-:B------:R-:W-:Y:S01]  /*1830*/  @!P1 IMAD.IADD R15, R15, 0x1, -R8.reuse ;  /* 0x000000010f0f9824 */ /* 0x100fe200078e0a08 */
[----:B------:R-:W-:Y:S01]  /*1840*/  ISETP.GT.U32.AND P1, PT, R8, R7, PT ;  /* 0x000000070800720c */ /* 0x000fe20003f24070 */
[----:B------:R-:W-:Y:S01]  /*1850*/  @!P5 IMAD.IADD R10, R10, 0x1, -R8 ;  /* 0x000000010a0ad824 */ /* 0x000fe200078e0a08 */
[C---:B------:R-:W-:Y:S01]  /*1860*/  ISETP.GT.U32.AND P5, PT, R8.reuse, R14, PT ;  /* 0x0000000e0800720c */ /* 0x040fe20003fa4070 */
[----:B------:R-:W-:Y:S01]  /*1870*/  @!P3 IMAD.MOV R0, RZ, RZ, -R0 ;  /* 0x000000ffff00b224 */ /* 0x000fe200078e0a00 */
[C---:B------:R-:W-:Y:S01]  /*1880*/  ISETP.GT.U32.AND P3, PT, R8.reuse, R12, PT ;  /* 0x0000000c0800720c */ /* 0x040fe20003f64070 */
[--C-:B------:R-:W-:Y:S01]  /*1890*/  @!P6 IMAD.IADD R11, R11, 0x1, -R8.reuse ;  /* 0x000000010b0be824 */ /* 0x100fe200078e0a08 */
[----:B------:R-:W-:Y:S01]  /*18a0*/  ISETP.GT.U32.AND P6, PT, R8, R10, PT ;  /* 0x0000000a0800720c */ /* 0x000fe20003fc4070 */
[----:B------:R-:W-:Y:S01]  /*18b0*/  IMAD.MOV R5, RZ, RZ, -R5 ;  /* 0x000000ffff057224 */ /* 0x000fe200078e0a05 */
[C---:B------:R-:W-:Y:S01]  /*18c0*/  LOP3.LUT R77, R3.reuse, 0x8c, RZ, 0xfc, !PT ;  /* 0x0000008c034d7812 */ /* 0x040fe200078efcff */
[----:B------:R-:W-:Y:S01]  /*18d0*/  IMAD.HI.U32 R13, R4, R21, RZ ;  /* 0x00000015040d7227 */ /* 0x000fe200078e00ff */
[----:B------:R-:W-:Y:S01]  /*18e0*/  LOP3.LUT R76, R3, 0x8a, RZ, 0xfc, !PT ;  /* 0x0000008a034c7812 */ /* 0x000fe200078efcff */
[----:B------:R0:W-:Y:S01]  /*18f0*/  STL [R1+0x4], R0 ;  /* 0x0000040001007387 */ /* 0x0001e20000100800 */
[----:B------:R-:W-:Y:S01]  /*1900*/  IABS R73, R77 ;  /* 0x0000004d00497213 */ /* 0x000fe20000000000 */
[--C-:B------:R-:W-:Y:S01]  /*1910*/  @!P1 IMAD.IADD R7, R7, 0x1, -R8.reuse ;  /* 0x0000000107079824 */ /* 0x100fe200078e0a08 */
[C---:B------:R-:W-:Y:S01]  /*1920*/  LOP3.LUT R78, R3.reuse, 0x8e, RZ, 0xfc, !PT ;  /* 0x0000008e034e7812 */ /* 0x040fe200078efcff */
[--C-:B------:R-:W-:Y:S01]  /*1930*/  @!P5 IMAD.IADD R14, R14, 0x1, -R8.reuse ;  /* 0x000000010e0ed824 */ /* 0x100fe200078e0a08 */
[C---:B------:R-:W-:Y:S01]  /*1940*/  LOP3.LUT R80, R3.reuse, 0x90, RZ, 0xfc, !PT ;  /* 0x0000009003507812 */ /* 0x040fe200078efcff */
[C---:B------:R-:W-:Y:S01]  /*1950*/  IMAD R5, R8.reuse, R5, R17 ;  /* 0x0000000508057224 */ /* 0x040fe200078e0211 */
[----:B------:R-:W-:Y:S01]  /*1960*/  ISETP.GT.U32.AND P5, PT, R8, R7, PT ;  /* 0x000000070800720c */ /* 0x000fe20003fa4070 */
[--C-:B------:R-:W-:Y:S01]  /*1970*/  @!P3 IMAD.IADD R12, R12, 0x1, -R8.reuse ;  /* 0x000000010c0cb824 */ /* 0x100fe200078e0a08 */
[----:B------:R-:W-:Y:S01]  /*1980*/  ISETP.GT.U32.AND P3, PT, R8, R11, PT ;  /* 0x0000000b0800720c */ /* 0x000fe20003f64070 */
[----:B------:R-:W-:Y:S01]  /*1990*/  IMAD.MOV R13, RZ, RZ, -R13 ;  /* 0x000000ffff0d7224 */ /* 0x000fe200078e0a0d */
[----:B------:R-:W-:Y:S01]  /*19a0*/  IABS R75, R78 ;  /* 0x0000004e004b7213 */ /* 0x000fe20000000000 */
[----:B------:R-:W-:Y:S01]  /*19b0*/  @!P6 IMAD.IADD R10, R10, 0x1, -R8 ;  /* 0x000000010a0ae824 */ /* 0x000fe200078e0a08 */
[C---:B------:R-:W-:Y:S01]  /*19c0*/  ISETP.GT.U32.AND P6, PT, R8.reuse, R5, PT ;  /* 0x000000050800720c */ /* 0x040fe20003fc4070 */
[----:B------:R-:W-:Y:S01]  /*19d0*/  IMAD.MOV R6, RZ, RZ, -R6 ;  /* 0x000000ffff067224 */ /* 0x000fe200078e0a06 */
[C---:B------:R-:W-:Y:S01]  /*19e0*/  ISETP.GT.U32.AND P1, PT, R8.reuse, R12, PT ;  /* 0x0000000c0800720c */ /* 0x040fe20003f24070 */
[C---:B------:R-:W-:Y:S01]  /*19f0*/  IMAD R17, R8.reuse, R13, R21 ;  /* 0x0000000d08117224 */ /* 0x040fe200078e0215 */
[----:B------:R-:W-:Y:S01]  /*1a00*/  LOP3.LUT R81, R3, 0x94, RZ, 0xfc, !PT ;  /* 0x0000009403517812 */ /* 0x000fe200078efcff */
[C---:B------:R-:W-:Y:S01]  /*1a10*/  IMAD R16, R8.reuse, R6, R19 ;  /* 0x0000000608107224 */ /* 0x040fe200078e0213 */
[----:B------:R-:W-:Y:S01]  /*1a20*/  IABS R6, R27 ;  /* 0x0000001b00067213 */ /* 0x000fe20000000000 */
[--C-:B------:R-:W-:Y:S01]  /*1a30*/  @!P5 IMAD.IADD R7, R7, 0x1, -R8.reuse ;  /* 0x000000010707d824 */ /* 0x100fe200078e0a08 */
[C---:B------:R-:W-:Y:S01]  /*1a40*/  ISETP.GT.U32.AND P5, PT, R8.reuse, R17, PT ;  /* 0x000000110800720c */ /* 0x040fe20003fa4070 */
[----:B------:R-:W-:Y:S01]  /*1a50*/  @!P3 IMAD.IADD R11, R11, 0x1, -R8 ;  /* 0x000000010b0bb824 */ /* 0x000fe200078e0a08 */
[----:B------:R-:W-:Y:S01]  /*1a60*/  ISETP.GT.U32.AND P3, PT, R8, R16, PT ;  /* 0x000000100800720c */ /* 0x000fe20003f64070 */
[----:B------:R-:W-:Y:S01]  /*1a70*/  IMAD.MOV.U32 R13, RZ, RZ, R6 ;  /* 0x000000ffff0d7224 */ /* 0x000fe200078e0006 */
[----:B------:R-:W-:Y:S01]  /*1a80*/  LOP3.LUT R82, R3, 0x96, RZ, 0xfc, !PT ;  /* 0x0000009603527812 */ /* 0x000fe200078efcff */
[----:B------:R-:W-:Y:S01]  /*1a90*/  @!P6 IMAD.IADD R5, R5, 0x1, -R8 ;  /* 0x000000010505e824 */ /* 0x000fe200078e0a08 */
[----:B------:R-:W-:Y:S01]  /*1aa0*/  ISETP.GE.AND P6, PT, R22, RZ, PT ;  /* 0x000000ff1600720c */ /* 0x000fe20003fc6270 */
[----:B------:R-:W-:Y:S01]  /*1ab0*/  IMAD.HI.U32 R6, R4, R13, RZ ;  /* 0x0000000d04067227 */ /* 0x000fe200078e00ff */
[----:B------:R-:W-:-:S02]  /*1ac0*/  LOP3.LUT R83, R3, 0x98, RZ, 0xfc, !PT ;  /* 0x0000009803537812 */ /* 0x000fc400078efcff */
[C---:B------:R-:W-:Y:S01]  /*1ad0*/  LOP3.LUT R84, R3.reuse, 0x9c, RZ, 0xfc, !PT ;  /* 0x0000009c03547812 */ /* 0x040fe200078efcff */
[----:B-1----:R-:W-:Y:S01]  /*1ae0*/  IMAD.MOV.U32 R2, RZ, RZ, R15 ;  /* 0x000000ffff027224 */ /* 0x002fe200078e000f */
[----:B------:R-:W-:Y:S01]  /*1af0*/  LOP3.LUT R15, R3, 0x26, RZ, 0xfc, !PT ;  /* 0x00000026030f7812 */ /* 0x000fe200078efcff */
[----:B------:R-:W-:Y:S01]  /*1b00*/  IMAD.MOV R6, RZ, RZ, -R6 ;  /* 0x000000ffff067224 */ /* 0x000fe200078e0a06 */
[----:B------:R-:W-:Y:S01]  /*1b10*/  IABS R79, R83 ;  /* 0x00000053004f7213 */ /* 0x000fe20000000000 */
[----:B------:R-:W-:Y:S01]  /*1b20*/  @!P0 IMAD.MOV R2, RZ, RZ, -R2 ;  /* 0x000000ffff028224 */ /* 0x000fe200078e0a02 */
[----:B------:R-:W-:Y:S01]  /*1b30*/  ISETP.GT.U32.AND P0, PT, R8, R14, PT ;  /* 0x0000000e0800720c */ /* 0x000fe20003f04070 */
[--C-:B------:R-:W-:Y:S01]  /*1b40*/  @!P1 IMAD.IADD R12, R12, 0x1, -R8.reuse ;  /* 0x000000010c0c9824 */ /* 0x100fe200078e0a08 */
[----:B------:R-:W-:Y:S01]  /*1b50*/  ISETP.GE.AND P1, PT, R18, RZ, PT ;  /* 0x000000ff1200720c */ /* 0x000fe20003f26270 */
[--C-:B------:R-:W-:Y:S01]  /*1b60*/  @!P5 IMAD.IADD R17, R17, 0x1, -R8.reuse ;  /* 0x000000011111d824 */ /* 0x100fe200078e0a08 */
[C---:B------:R-:W-:Y:S01]  /*1b70*/  ISETP.GT.U32.AND P5, PT, R8.reuse, R5, PT ;  /* 0x000000050800720c */ /* 0x040fe20003fa4070 */
[----:B------:R-:W-:Y:S01]  /*1b80*/  IMAD R18, R8, R6, R13 ;  /* 0x0000000608127224 */ /* 0x000fe200078e020d */
[----:B------:R-:W-:Y:S01]  /*1b90*/  IABS R19, R15 ;  /* 0x0000000f00137213 */ /* 0x000fe20000000000 */
[----:B------:R-:W-:Y:S01]  /*1ba0*/  @!P3 IMAD.IADD R16, R16, 0x1, -R8 ;  /* 0x000000011010b824 */ /* 0x000fe200078e0a08 */
[----:B------:R-:W-:Y:S01]  /*1bb0*/  ISETP.GE.AND P3, PT, R24, RZ, PT ;  /* 0x000000ff1800720c */ /* 0x000fe20003f66270 */
[----:B------:R-:W-:Y:S01]  /*1bc0*/  IMAD.MOV.U32 R13, RZ, RZ, R7 ;  /* 0x000000ffff0d7224 */ /* 0x000fe200078e0007 */
[----:B------:R-:W-:Y:S01]  /*1bd0*/  LOP3.LUT R87, R3, 0x9e, RZ, 0xfc, !PT ;  /* 0x0000009e03577812 */ /* 0x000fe200078efcff */
[----:B------:R-:W-:Y:S01]  /*1be0*/  @!P4 IMAD.MOV R10, RZ, RZ, -R10 ;  /* 0x000000ffff0ac224 */ /* 0x000fe200078e0a0a */
[C---:B------:R-:W-:Y:S01]  /*1bf0*/  ISETP.GT.U32.AND P4, PT, R8.reuse, R17, PT ;  /* 0x000000110800720c */ /* 0x040fe20003f84070 */
[----:B------:R-:W-:Y:S01]  /*1c00*/  @!P6 IMAD.MOV R13, RZ, RZ, -R13 ;  /* 0x000000ffff0de224 */ /* 0x000fe200078e0a0d */
[----:B------:R-:W-:Y:S01]  /*1c10*/  ISETP.GT.U32.AND P6, PT, R8, R18, PT ;  /* 0x000000120800720c */ /* 0x000fe20003fc4070 */
[--C-:B------:R-:W-:Y:S01]  /*1c20*/  @!P0 IMAD.IADD R14, R14, 0x1, -R8.reuse ;  /* 0x000000010e0e8824 */ /* 0x100fe200078e0a08 */
[----:B------:R-:W-:Y:S01]  /*1c30*/  ISETP.GE.AND P0, PT, R20, RZ, PT ;  /* 0x000000ff1400720c */ /* 0x000fe20003f06270 */
[----:B------:R-:W-:Y:S01]  /*1c40*/  @!P1 IMAD.MOV R11, RZ, RZ, -R11 ;  /* 0x000000ffff0b9224 */ /* 0x000fe200078e0a0b */
[----:B------:R-:W-:Y:S01]  /*1c50*/  ISETP.GT.U32.AND P1, PT, R8, R16, PT ;  /* 0x000000100800720c */ /* 0x000fe20003f24070 */
[----:B------:R-:W-:Y:S01]  /*1c60*/  @!P5 IMAD.IADD R5, R5, 0x1, -R8 ;  /* 0x000000010505d824 */ /* 0x000fe200078e0a08 */
[----:B------:R-:W-:Y:S01]  /*1c70*/  ISETP.GE.AND P5, PT, R25, RZ, PT ;  /* 0x000000ff1900720c */ /* 0x000fe20003fa6270 */
[----:B------:R-:W-:Y:S01]  /*1c80*/  IMAD.HI.U32 R6, R4, R19, RZ ;  /* 0x0000001304067227 */ /* 0x000fe200078e00ff */
[C---:B------:R-:W-:Y:S01]  /*1c90*/  LOP3.LUT R20, R3.reuse, 0x2c, RZ, 0xfc, !PT ;  /* 0x0000002c03147812 */ /* 0x040fe200078efcff */
[----:B------:R-:W-:Y:S01]  /*1ca0*/  STL [R1+0x64c], R2 ;  /* 0x00064c0201007387 */ /* 0x000fe20000100800 */
[C---:B------:R-:W-:Y:S01]  /*1cb0*/  LOP3.LUT R89, R3.reuse, 0xa0, RZ, 0xfc, !PT ;  /* 0x000000a003597812 */ /* 0x040fe200078efcff */
[----:B------:R-:W-:Y:S01]  /*1cc0*/  @!P3 IMAD.MOV R14, RZ, RZ, -R14 ;  /* 0x000000ffff0eb224 */ /* 0x000fe200078e0a0e */
[----:B------:R-:W-:Y:S01]  /*1cd0*/  ISETP.GE.AND P3, PT, R26, RZ, PT ;  /* 0x000000ff1a00720c */ /* 0x000fe20003f66270 */
[----:B------:R-:W-:Y:S01]  /*1ce0*/  IMAD.MOV R6, RZ, RZ, -R6 ;  /* 0x000000ffff067224 */ /* 0x000fe200078e0a06 */
[----:B------:R-:W-:Y:S01]  /*1cf0*/  IABS R25, R20 ;  /* 0x0000001400197213 */ /* 0x000fe20000000000 */
[--C-:B------:R-:W-:Y:S01]  /*1d00*/  @!P6 IMAD.IADD R18, R18, 0x1, -R8.reuse ;  /* 0x000000011212e824 */ /* 0x100fe200078e0a08 */
[----:B------:R-:W-:Y:S01]  /*1d10*/  LOP3.LUT R88, R3, 0xa2, RZ, 0xfc, !PT ;  /* 0x000000a203587812 */ /* 0x000fe200078efcff */
[--C-:B------:R-:W-:Y:S01]  /*1d20*/  @!P4 IMAD.IADD R17, R17, 0x1, -R8.reuse ;  /* 0x000000011111c824 */ /* 0x100fe200078e0a08 */
[----:B------:R-:W-:Y:S01]  /*1d30*/  ISETP.GE.AND P4, PT, R15, RZ, PT ;  /* 0x000000ff0f00720c */ /* 0x000fe20003f86270 */
[----:B------:R-:W-:Y:S01]  /*1d40*/  IMAD R19, R8, R6, R19 ;  /* 0x0000000608137224 */ /* 0x000fe200078e0213 */
[C---:B------:R-:W-:Y:S01]  /*1d50*/  LOP3.LUT R6, R3.reuse, 0x28, RZ, 0xfc, !PT ;  /* 0x0000002803067812 */ /* 0x040fe200078efcff */
[----:B------:R-:W-:Y:S01]  /*1d60*/  @!P1 IMAD.IADD R16, R16, 0x1, -R8 ;  /* 0x0000000110109824 */ /* 0x000fe200078e0a08 */
[C---:B------:R-:W-:Y:S01]  /*1d70*/  ISETP.GT.U32.AND P6, PT, R8.reuse, R18, PT ;  /* 0x000000120800720c */ /* 0x040fe20003fc4070 */
[----:B------:R-:W-:Y:S01]  /*1d80*/  IMAD.MOV.U32 R15, RZ, RZ, R5 ;  /* 0x000000ffff0f7224 */ /* 0x000fe200078e0005 */
[----:B------:R-:W-:Y:S01]  /*1d90*/  LOP3.LUT R5, R3, 0x2a, RZ, 0xfc, !PT ;  /* 0x0000002a03057812 */ /* 0x000fe200078efcff */
[----:B------:R-:W-:Y:S01]  /*1da0*/  @!P5 IMAD.MOV R17, RZ, RZ, -R17 ;  /* 0x000000ffff11d224 */ /* 0x000fe200078e0a11 */
[----:B------:R-:W-:Y:S01]  /*1db0*/  IABS R7, R6 ;  /* 0x0000000600077213 */ /* 0x000fe20000000000 */
[----:B------:R-:W-:Y:S01]  /*1dc0*/  @!P0 IMAD.MOV R12, RZ, RZ, -R12 ;  /* 0x000000ffff0c8224 */ /* 0x000fe200078e0a0c */
[----:B------:R-:W-:Y:S01]  /*1dd0*/  ISETP.GT.U32.AND P5, PT, R8, R19, PT ;  /* 0x000000130800720c */ /* 0x000fe20003fa4070 */
[----:B------:R-:W-:Y:S01]  /*1de0*/  @!P3 IMAD.MOV R16, RZ, RZ, -R16 ;  /* 0x000000ffff10b224 */ /* 0x000fe200078e0a10 */
[----:B------:R-:W-:Y:S01]  /*1df0*/  ISETP.GE.AND P0, PT, R23, RZ, PT ;  /* 0x000000ff1700720c */ /* 0x000fe20003f06270 */
[----:B------:R-:W-:Y:S01]  /*1e00*/  IMAD.HI.U32 R21, R4, R29, RZ ;  /* 0x0000001d04157227 */ /* 0x000fe200078e00ff */
[----:B------:R-:W-:Y:S01]  /*1e10*/  ISETP.GE.AND P1, PT, R27, RZ, PT ;  /* 0x000000ff1b00720c */ /* 0x000fe20003f26270 */
[----:B------:R-:W-:Y:S01]  /*1e20*/  STL [R1+0x650], R10 ;  /* 0x0006500a01007387 */ /* 0x000fe20000100800 */
[----:B------:R-:W-:Y:S01]  /*1e30*/  ISETP.GE.AND P3, PT, R5, RZ, PT ;  /* 0x000000ff0500720c */ /* 0x000fe20003f66270 */
[--C-:B------:R-:W-:Y:S01]  /*1e40*/  @!P6 IMAD.IADD R18, R18, 0x1, -R8.reuse ;  /* 0x000000011212e824 */ /* 0x100fe200078e0a08 */
[----:B------:R-:W-:Y:S01]  /*1e50*/  IABS R23, R5 ;  /* 0x0000000500177213 */ /* 0x000fe20000000000 */
[----:B------:R-:W-:Y:S01]  /*1e60*/  IMAD.HI.U32 R5, R4, R7, RZ ;  /* 0x0000000704057227 */ /* 0x000fe200078e00ff */
[----:B------:R-:W-:Y:S01]  /*1e70*/  ISETP.GE.AND P6, PT, R20, RZ, PT ;  /* 0x000000ff1400720c */ /* 0x000fe20003fc6270 */
[----:B------:R-:W-:Y:S01]  /*1e80*/  STL [R1+0x654], R11 ;  /* 0x0006540b01007387 */ /* 0x000fe20000100800 */
[----:B------:R-:W-:Y:S01]  /*1e90*/  IABS R27, R28 ;  /* 0x0000001c001b7213 */ /* 0x000fe20000000000 */
[----:B------:R-:W-:Y:S01]  /*1ea0*/  IMAD.MOV R5, RZ, RZ, -R5 ;  /* 0x000000ffff057224 */ /* 0x000fe200078e0a05 */
[----:B------:R-:W-:Y:S01]  /*1eb0*/  LOP3.LUT R86, R3, 0xa4, RZ, 0xfc, !PT ;  /* 0x000000a403567812 */ /* 0x000fe200078efcff */
[----:B------:R-:W-:Y:S01]  /*1ec0*/  @!P5 IMAD.IADD R19, R19, 0x1, -R8 ;  /* 0x000000011313d824 */ /* 0x000fe200078e0a08 */
[C---:B------:R-:W-:Y:S01]  /*1ed0*/  LOP3.LUT R93, R3.reuse, 0xa6, RZ, 0xfc, !PT ;  /* 0x000000a6035d7812 */ /* 0x040fe200078efcff */
[----:B------:R-:W-:Y:S01]  /*1ee0*/  IMAD R20, R8, R5, R7 ;  /* 0x0000000508147224 */ /* 0x000fe200078e0207 */
[----:B------:R-:W-:Y:S01]  /*1ef0*/  IABS R85, R86 ;  /* 0x0000005600557213 */ /* 0x000fe20000000000 */
[----:B------:R-:W-:Y:S01]  /*1f00*/  @!P0 IMAD.MOV R15, RZ, RZ, -R15 ;  /* 0x000000ffff0f8224 */ /* 0x000fe200078e0a0f */
[----:B------:R-:W-:Y:S01]  /*1f10*/  ISETP.GE.AND P0, PT, R6, RZ, PT ;  /* 0x000000ff0600720c */ /* 0x000fe20003f06270 */
[----:B------:R-:W-:Y:S01]  /*1f20*/  @!P1 IMAD.MOV R18, RZ, RZ, -R18 ;  /* 0x000000ffff129224 */ /* 0x000fe200078e0a12 */
[----:B------:R-:W-:Y:S01]  /*1f30*/  ISETP.GT.U32.AND P5, PT, R8, R19, PT ;  /* 0x000000130800720c */ /* 0x000fe20003fa4070 */
[----:B------:R-:W-:Y:S01]  /*1f40*/  IMAD.HI.U32 R5, R4, R23, RZ ;  /* 0x0000001704057227 */ /* 0x000fe200078e00ff */
[----:B------:R-:W-:Y:S01]  /*1f50*/  ISETP.GT.U32.AND P1, PT, R8, R20, PT ;  /* 0x000000140800720c */ /* 0x000fe20003f24070 */
[----:B------:R-:W-:Y:S01]  /*1f60*/  STL [R1+0x658], R12 ;  /* 0x0006580c01007387 */ /* 0x000fe20000100800 */
[C---:B------:R-:W-:Y:S01]  /*1f70*/  LOP3.LUT R91, R3.reuse, 0xa8, RZ, 0xfc, !PT ;  /* 0x000000a8035b7812 */ /* 0x040fe200078efcff */
[----:B------:R-:W-:Y:S01]  /*1f80*/  IMAD.HI.U32 R6, R4, R25, RZ ;  /* 0x0000001904067227 */ /* 0x000fe200078e00ff */
[C---:B------:R-:W-:Y:S01]  /*1f90*/  LOP3.LUT R90, R3.reuse, 0xaa, RZ, 0xfc, !PT ;  /* 0x000000aa035a7812 */ /* 0x040fe200078efcff */
[----:B------:R1:W-:Y:S01]  /*1fa0*/  STL [R1+0x65c], R13 ;  /* 0x00065c0d01007387 */ /* 0x0003e20000100800 */
[C---:B------:R-:W-:Y:S01]  /*1fb0*/  LOP3.LUT R92, R3.reuse, 0xac, RZ, 0xfc, !PT ;  /* 0x000000ac035c7812 */ /* 0x040fe200078efcff */
[----:B------:R-:W-:Y:S01]  /*1fc0*/  IMAD.MOV R5, RZ, RZ, -R5 ;  /* 0x000000ffff057224 */ /* 0x000fe200078e0a05 */
[C---:B------:R-:W-:Y:S01]  /*1fd0*/  LOP3.LUT R94, R3.reuse, 0xb0, RZ, 0xfc, !PT ;  /* 0x000000b0035e7812 */ /* 0x040fe200078efcff */
[----:B------:R-:W-:Y:S01]  /*1fe0*/  IMAD.MOV R6, RZ, RZ, -R6 ;  /* 0x000000ffff067224 */ /* 0x000fe200078e0a06 */
[C---:B------:R-:W-:Y:S01]  /*1ff0*/  LOP3.LUT R95, R3.reuse, 0xb2, RZ, 0xfc, !PT ;  /* 0x000000b2035f7812 */ /* 0x040fe200078efcff */
[----:B------:R-:W-:Y:S01]  /*2000*/  IMAD.MOV R24, RZ, RZ, -R21 ;  /* 0x000000ffff187224 */ /* 0x000fe200078e0a15 */
[C---:B------:R-:W-:Y:S01]  /*2010*/  LOP3.LUT R96, R3.reuse, 0xb8, RZ, 0xfc, !PT ;  /* 0x000000b803607812 */ /* 0x040fe200078efcff */
[C---:B------:R-:W-:Y:S01]  /*2020*/  IMAD R21, R8.reuse, R5, R23 ;  /* 0x0000000508157224 */ /* 0x040fe200078e0217 */
[----:B------:R-:W-:Y:S01]  /*2030*/  LOP3.LUT R108, R3, 0xbe, RZ, 0xfc, !PT ;  /* 0x000000be036c7812 */ /* 0x000fe200078efcff */
[C---:B------:R-:W-:Y:S01]  /*2040*/  IMAD R22, R8.reuse, R6, R25 ;  /* 0x0000000608167224 */ /* 0x040fe200078e0219 */
[----:B------:R-:W-:Y:S01]  /*2050*/  IABS R25, R32 ;  /* 0x0000002000197213 */ /* 0x000fe20000000000 */
[--C-:B------:R-:W-:Y:S01]  /*2060*/  @!P5 IMAD.IADD R19, R19, 0x1, -R8.reuse ;  /* 0x000000011313d824 */ /* 0x100fe200078e0a08 */
[----:B------:R-:W-:Y:S01]  /*2070*/  ISETP.GT.U32.AND P5, PT, R8, R21, PT ;  /* 0x000000150800720c */ /* 0x000fe20003fa4070 */
[--C-:B------:R-:W-:Y:S01]  /*2080*/  @!P1 IMAD.IADD R20, R20, 0x1, -R8.reuse ;  /* 0x0000000114149824 */ /* 0x100fe200078e0a08 */
[----:B------:R-:W-:Y:S01]  /*2090*/  ISETP.GT.U32.AND P1, PT, R8, R22, PT ;  /* 0x000000160800720c */ /* 0x000fe20003f24070 */
[C---:B------:R-:W-:Y:S01]  /*20a0*/  IMAD.HI.U32 R7, R4.reuse, R27, RZ ;  /* 0x0000001b04077227 */ /* 0x040fe200078e00ff */
[----:B------:R-:W-:Y:S01]  /*20b0*/  IABS R97, R108 ;  /* 0x0000006c00617213 */ /* 0x000fe20000000000 */
[----:B------:R-:W-:Y:S01]  /*20c0*/  STL [R1+0x660], R14 ;  /* 0x0006600e01007387 */ /* 0x000fe20000100800 */
[C---:B------:R-:W-:Y:S01]  /*20d0*/  LOP3.LUT R100, R3.reuse, 0xbc, RZ, 0xfc, !PT ;  /* 0x000000bc03647812 */ /* 0x040fe200078efcff */
[----:B------:R-:W-:Y:S01]  /*20e0*/  IMAD.MOV R7, RZ, RZ, -R7 ;  /* 0x000000ffff077224 */ /* 0x000fe200078e0a07 */
[C---:B------:R-:W-:Y:S01]  /*20f0*/  LOP3.LUT R107, R3.reuse, 0xc0, RZ, 0xfc, !PT ;  /* 0x000000c0036b7812 */ /* 0x040fe200078efcff */
[----:B------:R-:W-:Y:S01]  /*2100*/  IMAD.HI.U32 R5, R4, R25, RZ ;  /* 0x0000001904057227 */ /* 0x000fe200078e00ff */
[----:B------:R-:W-:Y:S01]  /*2110*/  IABS R105, R100 ;  /* 0x0000006400697213 */ /* 0x000fe20000000000 */
[----:B------:R-:W-:Y:S01]  /*2120*/  STL [R1+0x664], R15 ;  /* 0x0006640f01007387 */ /* 0x000fe20000100800 */
[----:B------:R-:W-:Y:S01]  /*2130*/  LOP3.LUT R103, R3, 0xc2, RZ, 0xfc, !PT ;  /* 0x000000c203677812 */ /* 0x000fe200078efcff */
[--C-:B------:R-:W-:Y:S01]  /*2140*/  @!P5 IMAD.IADD R21, R21, 0x1, -R8.reuse ;  /* 0x000000011515d824 */ /* 0x100fe200078e0a08 */
[----:B------:R-:W-:Y:S01]  /*2150*/  ISETP.GT.U32.AND P5, PT, R8, R20, PT ;  /* 0x000000140800720c */ /* 0x000fe20003fa4070 */
[--C-:B------:R-:W-:Y:S01]  /*2160*/  @!P1 IMAD.IADD R22, R22, 0x1, -R8.reuse ;  /* 0x0000000116169824 */ /* 0x100fe200078e0a08 */
[----:B------:R-:W-:Y:S01]  /*2170*/  IABS R99, R103 ;  /* 0x0000006700637213 */ /* 0x000fe20000000000 */
[C---:B------:R-:W-:Y:S01]  /*2180*/  IMAD R23, R8.reuse, R7, R27 ;  /* 0x0000000708177224 */ /* 0x040fe200078e021b */
[----:B------:R-:W-:Y:S01]  /*2190*/  IABS R7, R33 ;  /* 0x0000002100077213 */ /* 0x000fe20000000000 */
[----:B------:R-:W-:Y:S01]  /*21a0*/  IMAD.MOV R5, RZ, RZ, -R5 ;  /* 0x000000ffff057224 */ /* 0x000fe200078e0a05 */
[C---:B------:R-:W-:Y:S01]  /*21b0*/  ISETP.GT.U32.AND P1, PT, R8.reuse, R22, PT ;  /* 0x000000160800720c */ /* 0x040fe20003f24070 */
[----:B------:R-:W-:Y:S01]  /*21c0*/  @!P4 IMAD.MOV R19, RZ, RZ, -R19 ;  /* 0x000000ffff13c224 */ /* 0x000fe200078e0a13 */
[C---:B------:R-:W-:Y:S01]  /*21d0*/  ISETP.GT.U32.AND P4, PT, R8.reuse, R21, PT ;  /* 0x000000150800720c */ /* 0x040fe20003f84070 */
[C---:B------:R-:W-:Y:S01]  /*21e0*/  IMAD R25, R8.reuse, R5, R25 ;  /* 0x0000000508197224 */ /* 0x040fe200078e0219 */
[----:B------:R-:W-:Y:S01]  /*21f0*/  IABS R27, R34 ;  /* 0x00000022001b7213 */ /* 0x000fe20000000000 */
[----:B------:R-:W-:Y:S01]  /*2200*/  IMAD R24, R8, R24, R29 ;  /* 0x0000001808187224 */ /* 0x000fe200078e021d */
[----:B------:R-:W-:Y:S01]  /*2210*/  IABS R29, R35 ;  /* 0x00000023001d7213 */ /* 0x000fe20000000000 */
[--C-:B------:R-:W-:Y:S01]  /*2220*/  @!P5 IMAD.IADD R20, R20, 0x1, -R8.reuse ;  /* 0x000000011414d824 */ /* 0x100fe200078e0a08 */
[----:B------:R-:W-:Y:S01]  /*2230*/  ISETP.GT.U32.AND P5, PT, R8, R23, PT ;  /* 0x000000170800720c */ /* 0x000fe20003fa4070 */
[----:B------:R-:W-:Y:S01]  /*2240*/  IMAD.HI.U32 R6, R4, R7, RZ ;  /* 0x0000000704067227 */ /* 0x000fe200078e00ff */
[C---:B------:R-:W-:Y:S01]  /*2250*/  LOP3.LUT R104, R3.reuse, 0xc4, RZ, 0xfc, !PT ;  /* 0x000000c403687812 */ /* 0x040fe200078efcff */
[----:B------:R2:W-:Y:S01]  /*2260*/  STL [R1+0x67c], R16 ;  /* 0x00067c1001007387 */ /* 0x0005e20000100800 */
[----:B------:R-:W-:Y:S01]  /*2270*/  LOP3.LUT R120, R3, 0xdc, RZ, 0xfc, !PT ;  /* 0x000000dc03787812 */ /* 0x000fe200078efcff */
[--C-:B------:R-:W-:Y:S01]  /*2280*/  @!P1 IMAD.IADD R22, R22, 0x1, -R8.reuse ;  /* 0x0000000116169824 */ /* 0x100fe200078e0a08 */
[C---:B------:R-:W-:Y:S01]  /*2290*/  ISETP.GT.U32.AND P1, PT, R8.reuse, R25, PT ;  /* 0x000000190800720c */ /* 0x040fe20003f24070 */
[----:B------:R-:W-:Y:S01]  /*22a0*/  @!P4 IMAD.IADD R21, R21, 0x1, -R8 ;  /* 0x000000011515c824 */ /* 0x000fe200078e0a08 */
[----:B------:R-:W-:Y:S01]  /*22b0*/  ISETP.GT.U32.AND P4, PT, R8, R24, PT ;  /* 0x000000180800720c */ /* 0x000fe20003f84070 */
[----:B------:R-:W-:Y:S01]  /*22c0*/  IMAD.MOV R6, RZ, RZ, -R6 ;  /* 0x000000ffff067224 */ /* 0x000fe200078e0a06 */
[----:B------:R-:W-:Y:S01]  /*22d0*/  LOP3.LUT R117, R3, 0xda, RZ, 0xfc, !PT ;  /* 0x000000da03757812 */ /* 0x000fe200078efcff */
[----:B------:R-:W-:Y:S01]  /*22e0*/  IMAD.HI.U32 R5, R4, R27, RZ ;  /* 0x0000001b04057227 */ /* 0x000fe200078e00ff */
[----:B------:R-:W-:-:S02]  /*22f0*/  IABS R112, R120 ;  /* 0x0000007800707213 */ /* 0x000fc40000000000 */
[----:B------:R-:W-:Y:S01]  /*2300*/  IABS R111, R117 ;  /* 0x00000075006f7213 */ /* 0x000fe20000000000 */
[--C-:B------:R-:W-:Y:S01]  /*2310*/  @!P5 IMAD.IADD R23, R23, 0x1, -R8.reuse ;  /* 0x000000011717d824 */ /* 0x100fe200078e0a08 */
[C---:B------:R-:W-:Y:S01]  /*2320*/  LOP3.LUT R119, R3.reuse, 0xde, RZ, 0xfc, !PT ;  /* 0x000000de03777812 */ /* 0x040fe200078efcff */
[C---:B------:R-:W-:Y:S01]  /*2330*/  IMAD R26, R8.reuse, R6, R7 ;  /* 0x00000006081a7224 */ /* 0x040fe200078e0207 */
[----:B------:R-:W-:Y:S01]  /*2340*/  LOP3.LUT R121, R3, 0xe0, RZ, 0xfc, !PT ;  /* 0x000000e003797812 */ /* 0x000fe200078efcff */
[----:B------:R-:W-:Y:S01]  /*2350*/  @!P1 IMAD.IADD R25, R25, 0x1, -R8 ;  /* 0x0000000119199824 */ /* 0x000fe200078e0a08 */
[----:B------:R-:W-:Y:S01]  /*2360*/  ISETP.GT.U32.AND P1, PT, R8, R23, PT ;  /* 0x000000170800720c */ /* 0x000fe20003f24070 */
[----:B------:R-:W-:Y:S01]  /*2370*/  IMAD.HI.U32 R6, R4, R29, RZ ;  /* 0x0000001d04067227 */ /* 0x000fe200078e00ff */
[----:B------:R-:W-:Y:S02]  /*2380*/  ISETP.GT.U32.AND P5, PT, R8, R26, PT ;  /* 0x0000001a0800720c */ /* 0x000fe40003fa4070 */
[----:B------:R-:W-:Y:S01]  /*2390*/  IABS R114, R119 ;  /* 0x0000007700727213 */ /* 0x000fe20000000000 */
[----:B------:R-:W-:Y:S01]  /*23a0*/  IMAD.MOV R6, RZ, RZ, -R6 ;  /* 0x000000ffff067224 */ /* 0x000fe200078e0a06 */
[----:B------:R-:W-:Y:S01]  /*23b0*/  IABS R116, R121 ;  /* 0x0000007900747213 */ /* 0x000fe20000000000 */
[----:B------:R-:W-:Y:S01]  /*23c0*/  IMAD.MOV R5, RZ, RZ, -R5 ;  /* 0x000000ffff057224 */ /* 0x000fe200078e0a05 */
[C---:B------:R-:W-:Y:S01]  /*23d0*/  LOP3.LUT R118, R3.reuse, 0xe2, RZ, 0xfc, !PT ;  /* 0x000000e203767812 */ /* 0x040fe200078efcff */
[--C-:B------:R-:W-:Y:S01]  /*23e0*/  @!P4 IMAD.IADD R24, R24, 0x1, -R8.reuse ;  /* 0x000000011818c824 */ /* 0x100fe200078e0a08 */
[----:B------:R-:W-:Y:S01]  /*23f0*/  ISETP.GE.AND P4, PT, R28, RZ, PT ;  /* 0x000000ff1c00720c */ /* 0x000fe20003f86270 */
[C---:B------:R-:W-:Y:S01]  /*2400*/  IMAD R28, R8.reuse, R6, R29 ;  /* 0x00000006081c7224 */ /* 0x040fe200078e021d */
[C---:B------:R-:W-:Y:S01]  /*2410*/  LOP3.LUT R6, R3.reuse, 0x3c, RZ, 0xfc, !PT ;  /* 0x0000003c03067812 */ /* 0x040fe200078efcff */
[C---:B------:R-:W-:Y:S01]  /*2420*/  IMAD R27, R8.reuse, R5, R27 ;  /* 0x00000005081b7224 */ /* 0x040fe200078e021b */
[----:B0-----:R-:W-:Y:S01]  /*2430*/  LOP3.LUT R0, R3, 0xee, RZ, 0xfc, !PT ;  /* 0x000000ee03007812 */ /* 0x001fe200078efcff */
[----:B------:R-:W-:Y:S01]  /*2440*/  @!P1 IMAD.IADD R23, R23, 0x1, -R8 ;  /* 0x0000000117179824 */ /* 0x000fe200078e0a08 */
[----:B------:R-:W-:Y:S01]  /*2450*/  ISETP.GT.U32.AND P1, PT, R8, R28, PT ;  /* 0x0000001c0800720c */ /* 0x000fe20003f24070 */
[----:B------:R-:W-:Y:S01]  /*2460*/  IMAD.HI.U32 R7, R4, R31, RZ ;  /* 0x0000001f04077227 */ /* 0x000fe200078e00ff */
[----:B-1----:R-:W-:-:S02]  /*2470*/  LOP3.LUT R13, R3, 0xf0, RZ, 0xfc, !PT ;  /* 0x000000f0030d7812 */ /* 0x002fc400078efcff */
[----:B------:R-:W-:Y:S01]  /*2480*/  LOP3.LUT R2, R3, 0xf2, RZ, 0xfc, !PT ;  /* 0x000000f203027812 */ /* 0x000fe200078efcff */
[----:B------:R-:W-:Y:S01]  /*2490*/  @!P6 IMAD.MOV R22, RZ, RZ, -R22 ;  /* 0x000000ffff16e224 */ /* 0x000fe200078e0a16 */
[C---:B------:R-:W-:Y:S01]  /*24a0*/  ISETP.GT.U32.AND P6, PT, R8.reuse, R27, PT ;  /* 0x0000001b0800720c */ /* 0x040fe20003fc4070 */
[----:B------:R-:W-:Y:S01]  /*24b0*/  @!P0 IMAD.MOV R20, RZ, RZ, -R20 ;  /* 0x000000ffff148224 */ /* 0x000fe200078e0a14 */
[----:B------:R-:W-:Y:S01]  /*24c0*/  ISETP.GT.U32.AND P0, PT, R8, R24, PT ;  /* 0x000000180800720c */ /* 0x000fe20003f04070 */
[----:B------:R-:W-:Y:S01]  /*24d0*/  IMAD.MOV R7, RZ, RZ, -R7 ;  /* 0x000000ffff077224 */ /* 0x000fe200078e0a07 */
[----:B------:R-:W-:Y:S01]  /*24e0*/  IABS R122, R13 ;  /* 0x0000000d007a7213 */ /* 0x000fe20000000000 */
[--C-:B------:R-:W-:Y:S01]  /*24f0*/  @!P5 IMAD.IADD R26, R26, 0x1, -R8.reuse ;  /* 0x000000011a1ad824 */ /* 0x100fe200078e0a08 */
[C---:B------:R-:W-:Y:S01]  /*2500*/  ISETP.GT.U32.AND P5, PT, R8.reuse, R25, PT ;  /* 0x000000190800720c */ /* 0x040fe20003fa4070 */
[C---:B------:R-:W-:Y:S01]  /*2510*/  IMAD R29, R8.reuse, R7, R31 ;  /* 0x00000007081d7224 */ /* 0x040fe200078e021f */
[----:B------:R-:W-:Y:S01]  /*2520*/  IABS R7, R6 ;  /* 0x0000000600077213 */ /* 0x000fe20000000000 */
[----:B------:R-:W-:Y:S01]  /*2530*/  @!P3 IMAD.MOV R21, RZ, RZ, -R21 ;  /* 0x000000ffff15b224 */ /* 0x000fe200078e0a15 */
[----:B------:R-:W-:Y:S01]  /*2540*/  ISETP.GT.U32.AND P3, PT, R8, R26, PT ;  /* 0x0000001a0800720c */ /* 0x000fe20003f64070 */
[----:B------:R-:W-:Y:S01]  /*2550*/  @!P1 IMAD.IADD R28, R28, 0x1, -R8 ;  /* 0x000000011c1c9824 */ /* 0x000fe200078e0a08 */
[----:B------:R-:W-:Y:S01]  /*2560*/  IABS R31, R37 ;  /* 0x00000025001f7213 */ /* 0x000fe20000000000 */
[----:B------:R-:W-:Y:S01]  /*2570*/  IMAD.HI.U32 R5, R4, R7, RZ ;  /* 0x0000000704057227 */ /* 0x000fe200078e00ff */
[----:B------:R-:W-:-:S02]  /*2580*/  ISETP.GE.AND P1, PT, R34, RZ, PT ;  /* 0x000000ff2200720c */ /* 0x000fc40003f26270 */
[----:B------:R-:W-:Y:S01]  /*2590*/  LOP3.LUT R34, R3, 0x40, RZ, 0xfc, !PT ;  /* 0x0000004003227812 */ /* 0x000fe200078efcff */
[--C-:B------:R-:W-:Y:S01]  /*25a0*/  @!P6 IMAD.IADD R27, R27, 0x1, -R8.reuse ;  /* 0x000000011b1be824 */ /* 0x100fe200078e0a08 */
[----:B------:R-:W-:Y:S01]  /*25b0*/  ISETP.GE.AND P6, PT, R33, RZ, PT ;  /* 0x000000ff2100720c */ /* 0x000fe20003fc6270 */
[----:B------:R-:W-:Y:S01]  /*25c0*/  @!P0 IMAD.IADD R24, R24, 0x1, -R8 ;  /* 0x0000000118188824 */ /* 0x000fe200078e0a08 */
[----:B------:R-:W-:Y:S01]  /*25d0*/  ISETP.GE.AND P0, PT, R30, RZ, PT ;  /* 0x000000ff1e00720c */ /* 0x000fe20003f06270 */
[----:B------:R-:W-:Y:S01]  /*25e0*/  @!P4 IMAD.MOV R23, RZ, RZ, -R23 ;  /* 0x000000ffff17c224 */ /* 0x000fe200078e0a17 */
[----:B------:R-:W-:Y:S01]  /*25f0*/  ISETP.GT.U32.AND P4, PT, R8, R28, PT ;  /* 0x0000001c0800720c */ /* 0x000fe20003f84070 */
[----:B------:R-:W-:Y:S01]  /*2600*/  IMAD.MOV R30, RZ, RZ, -R5 ;  /* 0x000000ffff1e7224 */ /* 0x000fe200078e0a05 */
[----:B------:R-:W-:Y:S01]  /*2610*/  LOP3.LUT R9, R3, 0xf4, RZ, 0xfc, !PT ;  /* 0x000000f403097812 */ /* 0x000fe200078efcff */
[----:B------:R-:W-:Y:S01]  /*2620*/  IMAD.HI.U32 R5, R4, R31, RZ ;  /* 0x0000001f04057227 */ /* 0x000fe200078e00ff */
[----:B------:R-:W-:-:S02]  /*2630*/  IABS R123, R2 ;  /* 0x00000002007b7213 */ /* 0x000fc40000000000 */
[----:B------:R-:W-:Y:S01]  /*2640*/  IABS R124, R9 ;  /* 0x00000009007c7213 */ /* 0x000fe20000000000 */
[----:B------:R-:W-:Y:S01]  /*2650*/  IMAD.MOV R5, RZ, RZ, -R5 ;  /* 0x000000ffff057224 */ /* 0x000fe200078e0a05 */
[C---:B------:R-:W-:Y:S01]  /*2660*/  LOP3.LUT R10, R3.reuse, 0xf8, RZ, 0xfc, !PT ;  /* 0x000000f8030a7812 */ /* 0x040fe200078efcff */
[----:B------:R-:W-:Y:S01]  /*2670*/  @!P3 IMAD.IADD R26, R26, 0x1, -R8 ;  /* 0x000000011a1ab824 */ /* 0x000fe200078e0a08 */
[----:B------:R-:W-:Y:S01]  /*2680*/  ISETP.GE.AND P3, PT, R32, RZ, PT ;  /* 0x000000ff2000720c */ /* 0x000fe20003f66270 */
[C---:B------:R-:W-:Y:S01]  /*2690*/  IMAD R30, R8.reuse, R30, R7 ;  /* 0x0000001e081e7224 */ /* 0x040fe200078e0207 */
[----:B------:R-:W-:Y:S01]  /*26a0*/  IABS R7, R34 ;  /* 0x0000002200077213 */ /* 0x000fe20000000000 */
[C---:B------:R-:W-:Y:S01]  /*26b0*/  IMAD R31, R8.reuse, R5, R31 ;  /* 0x00000005081f7224 */ /* 0x040fe200078e021f */
[----:B------:R-:W-:Y:S01]  /*26c0*/  LOP3.LUT R11, R3, 0xf6, RZ, 0xfc, !PT ;  /* 0x000000f6030b7812 */ /* 0x000fe200078efcff */
[----:B------:R-:W-:Y:S01]  /*26d0*/  @!P6 IMAD.MOV R26, RZ, RZ, -R26 ;  /* 0x000000ffff1ae224 */ /* 0x000fe200078e0a1a */
[----:B------:R-:W-:Y:S01]  /*26e0*/  ISETP.GT.U32.AND P6, PT, R8, R30, PT ;  /* 0x0000001e0800720c */ /* 0x000fe20003fc4070 */
[--C-:B------:R-:W-:Y:S01]  /*26f0*/  @!P4 IMAD.IADD R28, R28, 0x1, -R8.reuse ;  /* 0x000000011c1cc824 */ /* 0x100fe200078e0a08 */
[C---:B------:R-:W-:Y:S01]  /*2700*/  ISETP.GT.U32.AND P4, PT, R8.reuse, R31, PT ;  /* 0x0000001f0800720c */ /* 0x040fe20003f84070 */
[----:B------:R-:W-:Y:S01]  /*2710*/  @!P5 IMAD.IADD R25, R25, 0x1, -R8 ;  /* 0x000000011919d824 */ /* 0x000fe200078e0a08 */
[----:B------:R-:W-:Y:S01]  /*2720*/  ISETP.GT.U32.AND P5, PT, R8, R29, PT ;  /* 0x0000001d0800720c */ /* 0x000fe20003fa4070 */
[----:B------:R-:W-:Y:S01]  /*2730*/  IMAD.HI.U32 R5, R4, R7, RZ ;  /* 0x0000000704057227 */ /* 0x000fe200078e00ff */
[----:B------:R-:W-:-:S02]  /*2740*/  LOP3.LUT R64, R3, 0xfa, RZ, 0xfc, !PT ;  /* 0x000000fa03407812 */ /* 0x000fc400078efcff */
[----:B------:R-:W-:Y:S01]  /*2750*/  LOP3.LUT R65, R3, 0xfc, RZ, 0xfc, !PT ;  /* 0x000000fc03417812 */ /* 0x000fe200078efcff */
[----:B------:R-:W-:Y:S01]  /*2760*/  @!P3 IMAD.MOV R25, RZ, RZ, -R25 ;  /* 0x000000ffff19b224 */ /* 0x000fe200078e0a19 */
[----:B------:R-:W-:Y:S01]  /*2770*/  ISETP.GE.AND P3, PT, R35, RZ, PT ;  /* 0x000000ff2300720c */ /* 0x000fe20003f66270 */
[----:B------:R-:W-:Y:S01]  /*2780*/  IMAD.MOV R32, RZ, RZ, -R5 ;  /* 0x000000ffff207224 */ /* 0x000fe200078e0a05 */
[----:B------:R-:W-:Y:S01]  /*2790*/  LOP3.LUT R35, R3, 0x42, RZ, 0xfc, !PT ;  /* 0x0000004203237812 */ /* 0x000fe200078efcff */
[--C-:B------:R-:W-:Y:S01]  /*27a0*/  @!P6 IMAD.IADD R30, R30, 0x1, -R8.reuse ;  /* 0x000000011e1ee824 */ /* 0x100fe200078e0a08 */
[----:B------:R-:W-:Y:S01]  /*27b0*/  IABS R12, R65 ;  /* 0x00000041000c7213 */ /* 0x000fe20000000000 */
[--C-:B------:R-:W-:Y:S01]  /*27c0*/  @!P4 IMAD.IADD R31, R31, 0x1, -R8.reuse ;  /* 0x000000011f1fc824 */ /* 0x100fe200078e0a08 */
[----:B------:R-:W-:Y:S01]  /*27d0*/  IABS R33, R35 ;  /* 0x0000002300217213 */ /* 0x000fe20000000000 */
[----:B------:R-:W-:Y:S01]  /*27e0*/  @!P5 IMAD.IADD R29, R29, 0x1, -R8 ;  /* 0x000000011d1dd824 */ /* 0x000fe200078e0a08 */
[C---:B------:R-:W-:Y:S01]  /*27f0*/  ISETP.GT.U32.AND P5, PT, R8.reuse, R27, PT ;  /* 0x0000001b0800720c */ /* 0x040fe20003fa4070 */
[----:B------:R-:W-:Y:S01]  /*2800*/  @!P0 IMAD.MOV R24, RZ, RZ, -R24 ;  /* 0x000000ffff188224 */ /* 0x000fe200078e0a18 */
[----:B------:R-:W-:Y:S01]  /*2810*/  ISETP.GT.U32.AND P6, PT, R8, R30, PT ;  /* 0x0000001e0800720c */ /* 0x000fe20003fc4070 */
[----:B------:R-:W-:Y:S01]  /*2820*/  IMAD.HI.U32 R5, R4, R33, RZ ;  /* 0x0000002104057227 */ /* 0x000fe200078e00ff */
[----:B------:R-:W-:-:S02]  /*2830*/  ISETP.GT.U32.AND P4, PT, R8, R31, PT ;  /* 0x0000001f0800720c */ /* 0x000fc40003f84070 */
[C---:B------:R-:W-:Y:S01]  /*2840*/  ISETP.GT.U32.AND P0, PT, R8.reuse, R29, PT ;  /* 0x0000001d0800720c */ /* 0x040fe20003f04070 */
[----:B------:R-:W-:Y:S02]  /*2850*/  IMAD.MOV R5, RZ, RZ, -R5 ;  /* 0x000000ffff057224 */ /* 0x000fe400078e0a05 */
[C---:B------:R-:W-:Y:S02]  /*2860*/  IMAD R32, R8.reuse, R32, R7 ;  /* 0x0000002008207224 */ /* 0x040fe400078e0207 */
[----:B------:R-:W-:Y:S02]  /*2870*/  IMAD R33, R8, R5, R33 ;  /* 0x0000000508217224 */ /* 0x000fe400078e0221 */
[--C-:B------:R-:W-:Y:S01]  /*2880*/  @!P5 IMAD.IADD R27, R27, 0x1, -R8.reuse ;  /* 0x000000011b1bd824 */ /* 0x100fe200078e0a08 */
[----:B------:R-:W-:Y:S01]  /*2890*/  ISETP.GE.AND P5, PT, R36, RZ, PT ;  /* 0x000000ff2400720c */ /* 0x000fe20003fa6270 */
[--C-:B------:R-:W-:Y:S01]  /*28a0*/  @!P6 IMAD.IADD R30, R30, 0x1, -R8.reuse ;  /* 0x000000011e1ee824 */ /* 0x100fe200078e0a08 */
[C---:B------:R-:W-:Y:S01]  /*28b0*/  ISETP.GT.U32.AND P6, PT, R8.reuse, R32, PT ;  /* 0x000000200800720c */ /* 0x040fe20003fc4070 */
[--C-:B------:R-:W-:Y:S01]  /*28c0*/  @!P4 IMAD.IADD R31, R31, 0x1, -R8.reuse ;  /* 0x000000011f1fc824 */ /* 0x100fe200078e0a08 */
[----:B------:R-:W-:Y:S01]  /*28d0*/  ISETP.GT.U32.AND P4, PT, R8, R33, PT ;  /* 0x000000210800720c */ /* 0x000fe20003f84070 */
[----:B------:R-:W-:Y:S01]  /*28e0*/  @!P0 IMAD.IADD R29, R29, 0x1, -R8 ;  /* 0x000000011d1d8824 */ /* 0x000fe200078e0a08 */
[----:B------:R-:W-:Y:S01]  /*28f0*/  ISETP.GE.AND P0, PT, R6, RZ, PT ;  /* 0x000000ff0600720c */ /* 0x000fe20003f06270 */
[----:B------:R-:W-:Y:S01]  /*2900*/  @!P3 IMAD.MOV R28, RZ, RZ, -R28 ;  /* 0x000000ffff1cb224 */ /* 0x000fe200078e0a1c */
[----:B------:R-:W-:Y:S01]  /*2910*/  LOP3.LUT R6, R3, 0x44, RZ, 0xfc, !PT ;  /* 0x0000004403067812 */ /* 0x000fe200078efcff */
[----:B------:R-:W-:Y:S01]  /*2920*/  @!P1 IMAD.MOV R27, RZ, RZ, -R27 ;  /* 0x000000ffff1b9224 */ /* 0x000fe200078e0a1b */
[----:B------:R-:W-:Y:S01]  /*2930*/  ISETP.GE.AND P3, PT, R34, RZ, PT ;  /* 0x000000ff2200720c */ /* 0x000fe20003f66270 */
[----:B------:R-:W-:Y:S01]  /*2940*/  IMAD.HI.U32 R7, R4, R39, RZ ;  /* 0x0000002704077227 */ /* 0x000fe200078e00ff */
[----:B------:R-:W-:-:S02]  /*2950*/  ISETP.GE.AND P1, PT, R37, RZ, PT ;  /* 0x000000ff2500720c */ /* 0x000fc40003f26270 */
[----:B------:R-:W-:Y:S01]  /*2960*/  LOP3.LUT R34, R3, 0x46, RZ, 0xfc, !PT ;  /* 0x0000004603227812 */ /* 0x000fe200078efcff */
[----:B------:R-:W-:Y:S01]  /*2970*/  @!P5 IMAD.MOV R29, RZ, RZ, -R29 ;  /* 0x000000ffff1dd224 */ /* 0x000fe200078e0a1d */
[----:B------:R-:W-:Y:S01]  /*2980*/  ISETP.GE.AND P5, PT, R35, RZ, PT ;  /* 0x000000ff2300720c */ /* 0x000fe20003fa6270 */
[--C-:B------:R-:W-:Y:S01]  /*2990*/  @!P6 IMAD.IADD R32, R32, 0x1, -R8.reuse ;  /* 0x000000012020e824 */ /* 0x100fe200078e0a08 */
[----:B------:R-:W-:Y:S01]  /*29a0*/  IABS R35, R6 ;  /* 0x0000000600237213 */ /* 0x000fe20000000000 */
[----:B------:R-:W-:Y:S01]  /*29b0*/  @!P4 IMAD.IADD R33, R33, 0x1, -R8 ;  /* 0x000000012121c824 */ /* 0x000fe200078e0a08 */
[----:B------:R-:W-:Y:S01]  /*29c0*/  IABS R37, R34 ;  /* 0x0000002200257213 */ /* 0x000fe20000000000 */
[----:B------:R-:W-:Y:S01]  /*29d0*/  @!P0 IMAD.MOV R30, RZ, RZ, -R30 ;  /* 0x000000ffff1e8224 */ /* 0x000fe200078e0a1e */
[----:B------:R-:W-:Y:S01]  /*29e0*/  ISETP.GT.U32.AND P6, PT, R8, R32, PT ;  /* 0x000000200800720c */ /* 0x000fe20003fc4070 */
[----:B------:R-:W-:Y:S01]  /*29f0*/  IMAD.HI.U32 R5, R4, R35, RZ ;  /* 0x0000002304057227 */ /* 0x000fe200078e00ff */
[----:B------:R-:W-:-:S02]  /*2a00*/  ISETP.GE.AND P0, PT, R6, RZ, PT ;  /* 0x000000ff0600720c */ /* 0x000fc40003f06270 */
[----:B------:R-:W-:Y:S01]  /*2a10*/  ISETP.GT.U32.AND P4, PT, R8, R33, PT ;  /* 0x000000210800720c */ /* 0x000fe20003f84070 */
[----:B------:R-:W-:-:S04]  /*2a20*/  IMAD.HI.U32 R6, R4, R37, RZ ;  /* 0x0000002504067227 */ /* 0x000fc800078e00ff */
[----:B------:R-:W-:Y:S02]  /*2a30*/  IMAD.MOV R5, RZ, RZ, -R5 ;  /* 0x000000ffff057224 */ /* 0x000fe400078e0a05 */
[----:B------:R-:W-:Y:S02]  /*2a40*/  IMAD.MOV R6, RZ, RZ, -R6 ;  /* 0x000000ffff067224 */ /* 0x000fe400078e0a06 */
[----:B------:R-:W-:Y:S01]  /*2a50*/  @!P1 IMAD.MOV R31, RZ, RZ, -R31 ;  /* 0x000000ffff1f9224 */ /* 0x000fe200078e0a1f */
[----:B------:R-:W-:Y:S01]  /*2a60*/  ISETP.GE.AND P1, PT, R34, RZ, PT ;  /* 0x000000ff2200720c */ /* 0x000fe20003f26270 */
[C---:B------:R-:W-:Y:S02]  /*2a70*/  IMAD R34, R8.reuse, R5, R35 ;  /* 0x0000000508227224 */ /* 0x040fe400078e0223 */
[----:B------:R-:W-:Y:S02]  /*2a80*/  IMAD.MOV R7, RZ, RZ, -R7 ;  /* 0x000000ffff077224 */ /* 0x000fe400078e0a07 */
[----:B------:R-:W-:Y:S01]  /*2a90*/  IMAD R35, R8, R6, R37 ;  /* 0x0000000608237224 */ /* 0x000fe200078e0225 */
[----:B------:R-:W-:Y:S01]  /*2aa0*/  IABS R37, R40 ;  /* 0x0000002800257213 */ /* 0x000fe20000000000 */
[--C-:B------:R-:W-:Y:S01]  /*2ab0*/  @!P6 IMAD.IADD R32, R32, 0x1, -R8.reuse ;  /* 0x000000012020e824 */ /* 0x100fe200078e0a08 */
[C---:B------:R-:W-:Y:S01]  /*2ac0*/  ISETP.GT.U32.AND P6, PT, R8.reuse, R34, PT ;  /* 0x000000220800720c */ /* 0x040fe20003fc4070 */
[C---:B------:R-:W-:Y:S01]  /*2ad0*/  IMAD R36, R8.reuse, R7, R39 ;  /* 0x0000000708247224 */ /* 0x040fe200078e0227 */
[----:B------:R-:W-:Y:S01]  /*2ae0*/  IABS R39, R42 ;  /* 0x0000002a00277213 */ /* 0x000fe20000000000 */
[----:B------:R-:W-:Y:S01]  /*2af0*/  @!P4 IMAD.IADD R33, R33, 0x1, -R8 ;  /* 0x000000012121c824 */ /* 0x000fe200078e0a08 */
[C---:B------:R-:W-:Y:S01]  /*2b00*/  ISETP.GT.U32.AND P4, PT, R8.reuse, R35, PT ;  /* 0x000000230800720c */ /* 0x040fe20003f84070 */
[----:B------:R-:W-:Y:S01]  /*2b10*/  @!P3 IMAD.MOV R32, RZ, RZ, -R32 ;  /* 0x000000ffff20b224 */ /* 0x000fe200078e0a20 */
[----:B------:R-:W-:Y:S01]  /*2b20*/  ISETP.GT.U32.AND P3, PT, R8, R36, PT ;  /* 0x000000240800720c */ /* 0x000fe20003f64070 */
[----:B------:R-:W-:-:S04]  /*2b30*/  IMAD.HI.U32 R5, R4, R37, RZ ;  /* 0x0000002504057227 */ /* 0x000fc800078e00ff */
[----:B------:R-:W-:Y:S02]  /*2b40*/  IMAD.MOV R5, RZ, RZ, -R5 ;  /* 0x000000ffff057224 */ /* 0x000fe400078e0a05 */
[--C-:B------:R-:W-:Y:S02]  /*2b50*/  @!P6 IMAD.IADD R34, R34, 0x1, -R8.reuse ;  /* 0x000000012222e824 */ /* 0x100fe400078e0a08 */
[C---:B------:R-:W-:Y:S02]  /*2b60*/  IMAD R37, R8.reuse, R5, R37 ;  /* 0x0000000508257224 */ /* 0x040fe400078e0225 */
[--C-:B------:R-:W-:Y:S01]  /*2b70*/  @!P4 IMAD.IADD R35, R35, 0x1, -R8.reuse ;  /* 0x000000012323c824 */ /* 0x100fe200078e0a08 */
[----:B------:R-:W-:Y:S01]  /*2b80*/  ISETP.GT.U32.AND P6, PT, R8, R34, PT ;  /* 0x000000220800720c */ /* 0x000fe20003fc4070 */
[----:B------:R-:W-:Y:S02]  /*2b90*/  @!P3 IMAD.IADD R36, R36, 0x1, -R8 ;  /* 0x000000012424b824 */ /* 0x000fe400078e0a08 */
[----:B------:R-:W-:Y:S01]  /*2ba0*/  IMAD.HI.U32 R5, R4, R39, RZ ;  /* 0x0000002704057227 */ /* 0x000fe200078e00ff */
[----:B------:R-:W-:-:S02]  /*2bb0*/  ISETP.GT.U32.AND P4, PT, R8, R35, PT ;  /* 0x000000230800720c */ /* 0x000fc40003f84070 */
[----:B------:R-:W-:Y:S01]  /*2bc0*/  ISETP.GT.U32.AND P3, PT, R8, R36, PT ;  /* 0x000000240800720c */ /* 0x000fe20003f64070 */
[----:B------:R-:W-:-:S04]  /*2bd0*/  IMAD.HI.U32 R6, R4, R41, RZ ;  /* 0x0000002904067227 */ /* 0x000fc800078e00ff */
[----:B------:R-:W-:Y:S01]  /*2be0*/  @!P5 IMAD.MOV R33, RZ, RZ, -R33 ;  /* 0x000000ffff21d224 */ /* 0x000fe200078e0a21 */
[----:B------:R-:W-:Y:S01]  /*2bf0*/  ISETP.GE.AND P5, PT, R38, RZ, PT ;  /* 0x000000ff2600720c */ /* 0x000fe20003fa6270 */
[----:B------:R-:W-:Y:S02]  /*2c00*/  IMAD.MOV R5, RZ, RZ, -R5 ;  /* 0x000000ffff057224 */ /* 0x000fe400078e0a05 */
[----:B------:R-:W-:-:S04]  /*2c10*/  IMAD.HI.U32 R7, R4, R43, RZ ;  /* 0x0000002b04077227 */ /* 0x000fc800078e00ff */
[----:B------:R-:W-:Y:S02]  /*2c20*/  IMAD.MOV R6, RZ, RZ, -R6 ;  /* 0x000000ffff067224 */ /* 0x000fe400078e0a06 */
[----:B------:R-:W-:Y:S02]  /*2c30*/  IMAD R38, R8, R5, R39 ;  /* 0x0000000508267224 */ /* 0x000fe400078e0227 */
[--C-:B------:R-:W-:Y:S01]  /*2c40*/  @!P6 IMAD.IADD R34, R34, 0x1, -R8.reuse ;  /* 0x000000012222e824 */ /* 0x100fe200078e0a08 */
[C---:B------:R-:W-:Y:S01]  /*2c50*/  ISETP.GT.U32.AND P6, PT, R8.reuse, R37, PT ;  /* 0x000000250800720c */ /* 0x040fe20003fc4070 */
[----:B------:R-:W-:Y:S02]  /*2c60*/  IMAD.MOV R7, RZ, RZ, -R7 ;  /* 0x000000ffff077224 */ /* 0x000fe400078e0a07 */
[----:B------:R-:W-:Y:S01]  /*2c70*/  IMAD R39, R8, R6, R41 ;  /* 0x0000000608277224 */ /* 0x000fe200078e0229 */
[----:B------:R-:W-:Y:S01]  /*2c80*/  LOP3.LUT R6, R3, 0x52, RZ, 0xfc, !PT ;  /* 0x0000005203067812 */ /* 0x000fe200078efcff */
[--C-:B------:R-:W-:Y:S01]  /*2c90*/  @!P4 IMAD.IADD R35, R35, 0x1, -R8.reuse ;  /* 0x000000012323c824 */ /* 0x100fe200078e0a08 */
[----:B------:R-:W-:Y:S01]  /*2ca0*/  ISETP.GE.AND P4, PT, R40, RZ, PT ;  /* 0x000000ff2800720c */ /* 0x000fe20003f86270 */
[----:B------:R-:W-:Y:S01]  /*2cb0*/  IMAD R40, R8, R7, R43 ;  /* 0x0000000708287224 */ /* 0x000fe200078e022b */
[----:B------:R-:W-:Y:S01]  /*2cc0*/  IABS R41, R6 ;  /* 0x0000000600297213 */ /* 0x000fe20000000000 */
[----:B------:R-:W-:Y:S01]  /*2cd0*/  @!P3 IMAD.IADD R36, R36, 0x1, -R8 ;  /* 0x000000012424b824 */ /* 0x000fe200078e0a08 */
[C---:B------:R-:W-:Y:S01]  /*2ce0*/  ISETP.GT.U32.AND P3, PT, R8.reuse, R39, PT ;  /* 0x000000270800720c */ /* 0x040fe20003f64070 */
[----:B------:R-:W-:Y:S01]  /*2cf0*/  @!P1 IMAD.MOV R35, RZ, RZ, -R35 ;  /* 0x000000ffff239224 */ /* 0x000fe200078e0a23 */
[----:B------:R-:W-:Y:S01]  /*2d00*/  IABS R7, R46 ;  /* 0x0000002e00077213 */ /* 0x000fe20000000000 */
[----:B------:R-:W-:Y:S01]  /*2d10*/  @!P5 IMAD.MOV R36, RZ, RZ, -R36 ;  /* 0x000000ffff24d224 */ /* 0x000fe200078e0a24 */
[----:B------:R-:W-:Y:S01]  /*2d20*/  ISETP.GT.U32.AND P5, PT, R8, R40, PT ;  /* 0x000000280800720c */ /* 0x000fe20003fa4070 */
[----:B------:R-:W-:Y:S01]  /*2d30*/  @!P6 IMAD.IADD R37, R37, 0x1, -R8 ;  /* 0x000000012525e824 */ /* 0x000fe200078e0a08 */
[----:B------:R-:W-:Y:S01]  /*2d40*/  ISETP.GE.AND P1, PT, R42, RZ, PT ;  /* 0x000000ff2a00720c */ /* 0x000fe20003f26270 */
[----:B------:R-:W-:Y:S01]  /*2d50*/  IMAD.HI.U32 R5, R4, R41, RZ ;  /* 0x0000002904057227 */ /* 0x000fe200078e00ff */
[----:B------:R-:W-:-:S02]  /*2d60*/  IABS R43, R48 ;  /* 0x00000030002b7213 */ /* 0x000fc40000000000 */
[C---:B------:R-:W-:Y:S01]  /*2d70*/  ISETP.GT.U32.AND P6, PT, R8.reuse, R37, PT ;  /* 0x000000250800720c */ /* 0x040fe20003fc4070 */
[----:B------:R-:W-:Y:S02]  /*2d80*/  IMAD.MOV R5, RZ, RZ, -R5 ;  /* 0x000000ffff057224 */ /* 0x000fe400078e0a05 */
[--C-:B------:R-:W-:Y:S02]  /*2d90*/  @!P3 IMAD.IADD R39, R39, 0x1, -R8.reuse ;  /* 0x000000012727b824 */ /* 0x100fe400078e0a08 */
[----:B------:R-:W-:Y:S02]  /*2da0*/  IMAD R41, R8, R5, R41 ;  /* 0x0000000508297224 */ /* 0x000fe400078e0229 */
[----:B------:R-:W-:Y:S01]  /*2db0*/  @!P5 IMAD.IADD R40, R40, 0x1, -R8 ;  /* 0x000000012828d824 */ /* 0x000fe200078e0a08 */
[----:B------:R-:W-:Y:S01]  /*2dc0*/  ISETP.GT.U32.AND P5, PT, R8, R39, PT ;  /* 0x000000270800720c */ /* 0x000fe20003fa4070 */
[----:B------:R-:W-:-:S04]  /*2dd0*/  IMAD.HI.U32 R5, R4, R7, RZ ;  /* 0x0000000704057227 */ /* 0x000fc800078e00ff */
[----:B------:R-:W-:Y:S02]  /*2de0*/  IMAD.MOV R5, RZ, RZ, -R5 ;  /* 0x000000ffff057224 */ /* 0x000fe400078e0a05 */
[----:B------:R-:W-:Y:S01]  /*2df0*/  @!P0 IMAD.MOV R34, RZ, RZ, -R34 ;  /* 0x000000ffff228224 */ /* 0x000fe200078e0a22 */
[----:B------:R-:W-:Y:S01]  /*2e00*/  ISETP.GT.U32.AND P0, PT, R8, R38, PT ;  /* 0x000000260800720c */ /* 0x000fe20003f04070 */
[--C-:B------:R-:W-:Y:S01]  /*2e10*/  @!P6 IMAD.IADD R37, R37, 0x1, -R8.reuse ;  /* 0x000000012525e824 */ /* 0x100fe200078e0a08 */
[----:B------:R-:W-:Y:S01]  /*2e20*/  ISETP.GE.AND P6, PT, R44, RZ, PT ;  /* 0x000000ff2c00720c */ /* 0x000fe20003fc6270 */
[C---:B------:R-:W-:Y:S02]  /*2e30*/  IMAD R42, R8.reuse, R5, R7 ;  /* 0x00000005082a7224 */ /* 0x040fe400078e0207 */
[----:B------:R-:W-:Y:S01]  /*2e40*/  @!P4 IMAD.MOV R37, RZ, RZ, -R37 ;  /* 0x000000ffff25c224 */ /* 0x000fe200078e0a25 */
[C---:B------:R-:W-:Y:S01]  /*2e50*/  ISETP.GT.U32.AND P4, PT, R8.reuse, R40, PT ;  /* 0x000000280800720c */ /* 0x040fe20003f84070 */
[----:B------:R-:W-:Y:S01]  /*2e60*/  @!P5 IMAD.IADD R39, R39, 0x1, -R8 ;  /* 0x000000012727d824 */ /* 0x000fe200078e0a08 */
[----:B------:R-:W-:Y:S01]  /*2e70*/  ISETP.GT.U32.AND P5, PT, R8, R42, PT ;  /* 0x0000002a0800720c */ /* 0x000fe20003fa4070 */
[----:B------:R-:W-:-:S04]  /*2e80*/  IMAD.HI.U32 R7, R4, R47, RZ ;  /* 0x0000002f04077227 */ /* 0x000fc800078e00ff */
[----:B------:R-:W-:Y:S01]  /*2e90*/  @!P0 IMAD.IADD R38, R38, 0x1, -R8 ;  /* 0x0000000126268824 */ /* 0x000fe200078e0a08 */
[----:B------:R-:W-:Y:S01]  /*2ea0*/  ISETP.GE.AND P0, PT, R45, RZ, PT ;  /* 0x000000ff2d00720c */ /* 0x000fe20003f06270 */
[----:B------:R-:W-:Y:S01]  /*2eb0*/  IMAD.MOV R7, RZ, RZ, -R7 ;  /* 0x000000ffff077224 */ /* 0x000fe200078e0a07 */
[----:B------:R-:W-:Y:S01]  /*2ec0*/  IABS R45, R49 ;  /* 0x00000031002d7213 */ /* 0x000fe20000000000 */
[----:B------:R-:W-:Y:S01]  /*2ed0*/  IMAD.HI.U32 R5, R4, R43, RZ ;  /* 0x0000002b04057227 */ /* 0x000fe200078e00ff */
[----:B------:R-:W-:-:S03]  /*2ee0*/  ISETP.GT.U32.AND P3, PT, R8, R38, PT ;  /* 0x000000260800720c */ /* 0x000fc60003f64070 */
[--C-:B------:R-:W-:Y:S01]  /*2ef0*/  @!P4 IMAD.IADD R40, R40, 0x1, -R8.reuse ;  /* 0x000000012828c824 */ /* 0x100fe200078e0a08 */
[----:B------:R-:W-:Y:S01]  /*2f00*/  ISETP.GE.AND P4, PT, R6, RZ, PT ;  /* 0x000000ff0600720c */ /* 0x000fe20003f86270 */
[----:B------:R-:W-:Y:S02]  /*2f10*/  @!P5 IMAD.IADD R42, R42, 0x1, -R8 ;  /* 0x000000012a2ad824 */ /* 0x000fe400078e0a08 */
[----:B------:R-:W-:-:S03]  /*2f20*/  IMAD.HI.U32 R6, R4, R45, RZ ;  /* 0x0000002d04067227 */ /* 0x000fc600078e00ff */
[C---:B------:R-:W-:Y:S01]  /*2f30*/  ISETP.GT.U32.AND P5, PT, R8.reuse, R42, PT ;  /* 0x0000002a0800720c */ /* 0x040fe20003fa4070 */
[----:B------:R-:W-:Y:S02]  /*2f40*/  IMAD.MOV R6, RZ, RZ, -R6 ;  /* 0x000000ffff067224 */ /* 0x000fe400078e0a06 */
[----:B------:R-:W-:Y:S02]  /*2f50*/  @!P0 IMAD.MOV R40, RZ, RZ, -R40 ;  /* 0x000000ffff288224 */ /* 0x000fe400078e0a28 */
[C---:B------:R-:W-:Y:S01]  /*2f60*/  IMAD R44, R8.reuse, R6, R45 ;  /* 0x00000006082c7224 */ /* 0x040fe200078e022d */
[----:B------:R-:W-:Y:S01]  /*2f70*/  IABS R6, R55 ;  /* 0x0000003700067213 */ /* 0x000fe20000000000 */
[----:B------:R-:W-:Y:S01]  /*2f80*/  IMAD R45, R8, R7, R47 ;  /* 0x00000007082d7224 */ /* 0x000fe200078e022f */
[----:B------:R-:W-:Y:S01]  /*2f90*/  IABS R7, R51 ;  /* 0x0000003300077213 */ /* 0x000fe20000000000 */
[--C-:B------:R-:W-:Y:S01]  /*2fa0*/  @!P3 IMAD.IADD R38, R38, 0x1, -R8.reuse ;  /* 0x000000012626b824 */ /* 0x100fe200078e0a08 */
[C---:B------:R-:W-:Y:S01]  /*2fb0*/  ISETP.GT.U32.AND P0, PT, R8.reuse, R44, PT ;  /* 0x0000002c0800720c */ /* 0x040fe20003f04070 */
[----:B------:R-:W-:Y:S01]  /*2fc0*/  IMAD.MOV R5, RZ, RZ, -R5 ;  /* 0x000000ffff057224 */ /* 0x000fe200078e0a05 */
[----:B------:R-:W-:Y:S01]  /*2fd0*/  ISETP.GT.U32.AND P3, PT, R8, R41, PT ;  /* 0x000000290800720c */ /* 0x000fe20003f64070 */
[----:B------:R-:W-:Y:S01]  /*2fe0*/  @!P5 IMAD.IADD R42, R42, 0x1, -R8 ;  /* 0x000000012a2ad824 */ /* 0x000fe200078e0a08 */
[C---:B------:R-:W-:Y:S01]  /*2ff0*/  ISETP.GT.U32.AND P5, PT, R8.reuse, R45, PT ;  /* 0x0000002d0800720c */ /* 0x040fe20003fa4070 */
[----:B------:R-:W-:Y:S01]  /*3000*/  IMAD R43, R8, R5, R43 ;  /* 0x00000005082b7224 */ /* 0x000fe200078e022b */
[----:B------:R-:W-:Y:S01]  /*3010*/  IABS R47, R52 ;  /* 0x00000034002f7213 */ /* 0x000fe20000000000 */
[----:B------:R-:W-:-:S02]  /*3020*/  @!P6 IMAD.MOV R39, RZ, RZ, -R39 ;  /* 0x000000ffff27e224 */ /* 0x000fc400078e0a27 */
[----:B------:R-:W-:Y:S01]  /*3030*/  IMAD.HI.U32 R5, R4, R7, RZ ;  /* 0x0000000704057227 */ /* 0x000fe200078e00ff */
[----:B------:R-:W-:-:S03]  /*3040*/  ISETP.GT.U32.AND P6, PT, R8, R43, PT ;  /* 0x0000002b0800720c */ /* 0x000fc60003fc4070 */
[--C-:B------:R-:W-:Y:S02]  /*3050*/  @!P0 IMAD.IADD R44, R44, 0x1, -R8.reuse ;  /* 0x000000012c2c8824 */ /* 0x100fe400078e0a08 */
[--C-:B------:R-:W-:Y:S01]  /*3060*/  @!P3 IMAD.IADD R41, R41, 0x1, -R8.reuse ;  /* 0x000000012929b824 */ /* 0x100fe200078e0a08 */
[----:B------:R-:W-:Y:S01]  /*3070*/  ISETP.GE.AND P3, PT, R46, RZ, PT ;  /* 0x000000ff2e00720c */ /* 0x000fe20003f66270 */
[----:B------:R-:W-:Y:S01]  /*3080*/  @!P5 IMAD.IADD R45, R45, 0x1, -R8 ;  /* 0x000000012d2dd824 */ /* 0x000fe200078e0a08 */
[----:B------:R-:W-:Y:S01]  /*3090*/  ISETP.GT.U32.AND P5, PT, R8, R44, PT ;  /* 0x0000002c0800720c */ /* 0x000fe20003fa4070 */
[----:B------:R-:W-:Y:S02]  /*30a0*/  IMAD.MOV R46, RZ, RZ, -R5 ;  /* 0x000000ffff2e7224 */ /* 0x000fe400078e0a05 */
[----:B------:R-:W-:-:S04]  /*30b0*/  IMAD.HI.U32 R5, R4, R47, RZ ;  /* 0x0000002f04057227 */ /* 0x000fc800078e00ff */
[----:B------:R-:W-:Y:S02]  /*30c0*/  IMAD.MOV R5, RZ, RZ, -R5 ;  /* 0x000000ffff057224 */ /* 0x000fe400078e0a05 */
[--C-:B------:R-:W-:Y:S01]  /*30d0*/  @!P6 IMAD.IADD R43, R43, 0x1, -R8.reuse ;  /* 0x000000012b2be824 */ /* 0x100fe200078e0a08 */
[----:B------:R-:W-:Y:S01]  /*30e0*/  ISETP.GE.AND P6, PT, R49, RZ, PT ;  /* 0x000000ff3100720c */ /* 0x000fe20003fc6270 */
[----:B------:R-:W-:Y:S01]  /*30f0*/  IMAD R47, R8, R5, R47 ;  /* 0x00000005082f7224 */ /* 0x000fe200078e022f */
[----:B------:R-:W-:Y:S01]  /*3100*/  IABS R49, R54 ;  /* 0x0000003600317213 */ /* 0x000fe20000000000 */
[----:B------:R-:W-:Y:S01]  /*3110*/  @!P5 IMAD.IADD R44, R44, 0x1, -R8 ;  /* 0x000000012c2cd824 */ /* 0x000fe200078e0a08 */
[C---:B------:R-:W-:Y:S01]  /*3120*/  ISETP.GT.U32.AND P0, PT, R8.reuse, R43, PT ;  /* 0x0000002b0800720c */ /* 0x040fe20003f04070 */
[----:B------:R-:W-:Y:S01]  /*3130*/  @!P1 IMAD.MOV R38, RZ, RZ, -R38 ;  /* 0x000000ffff269224 */ /* 0x000fe200078e0a26 */
[C---:B------:R-:W-:Y:S01]  /*3140*/  ISETP.GT.U32.AND P5, PT, R8.reuse, R47, PT ;  /* 0x0000002f0800720c */ /* 0x040fe20003fa4070 */
[C---:B------:R-:W-:Y:S01]  /*3150*/  IMAD R46, R8.reuse, R46, R7 ;  /* 0x0000002e082e7224 */ /* 0x040fe200078e0207 */
[----:B------:R-:W-:Y:S01]  /*3160*/  ISETP.GT.U32.AND P1, PT, R8, R41, PT ;  /* 0x000000290800720c */ /* 0x000fe20003f24070 */
[----:B------:R-:W-:Y:S01]  /*3170*/  @!P3 IMAD.MOV R42, RZ, RZ, -R42 ;  /* 0x000000ffff2ab224 */ /* 0x000fe200078e0a2a */
[----:B------:R-:W-:Y:S01]  /*3180*/  IABS R7, R53 ;  /* 0x0000003500077213 */ /* 0x000fe20000000000 */
[----:B------:R-:W-:-:S04]  /*3190*/  IMAD.HI.U32 R115, R4, R112, RZ ;  /* 0x0000007004737227 */ /* 0x000fc800078e00ff */
[----:B------:R-:W-:-:S04]  /*31a0*/  IMAD.HI.U32 R5, R4, R7, RZ ;  /* 0x0000000704057227 */ /* 0x000fc800078e00ff */
[--C-:B------:R-:W-:Y:S01]  /*31b0*/  @!P0 IMAD.IADD R43, R43, 0x1, -R8.reuse ;  /* 0x000000012b2b8824 */ /* 0x100fe200078e0a08 */
[----:B------:R-:W-:Y:S01]  /*31c0*/  ISETP.GT.U32.AND P0, PT, R8, R46, PT ;  /* 0x0000002e0800720c */ /* 0x000fe20003f04070 */
[--C-:B------:R-:W-:Y:S02]  /*31d0*/  @!P5 IMAD.IADD R47, R47, 0x1, -R8.reuse ;  /* 0x000000012f2fd824 */ /* 0x100fe400078e0a08 */
[----:B------:R-:W-:Y:S01]  /*31e0*/  @!P1 IMAD.IADD R41, R41, 0x1, -R8 ;  /* 0x0000000129299824 */ /* 0x000fe200078e0a08 */
[----:B------:R-:W-:Y:S01]  /*31f0*/  ISETP.GE.AND P1, PT, R48, RZ, PT ;  /* 0x000000ff3000720c */ /* 0x000fe20003f26270 */
[----:B------:R-:W-:Y:S01]  /*3200*/  IMAD.MOV R48, RZ, RZ, -R5 ;  /* 0x000000ffff307224 */ /* 0x000fe200078e0a05 */
[----:B------:R-:W-:Y:S01]  /*3210*/  ISETP.GT.U32.AND P3, PT, R8, R47, PT ;  /* 0x0000002f0800720c */ /* 0x000fe20003f64070 */
[----:B------:R-:W-:-:S04]  /*3220*/  IMAD.HI.U32 R5, R4, R49, RZ ;  /* 0x0000003104057227 */ /* 0x000fc800078e00ff */
[----:B------:R-:W-:Y:S02]  /*3230*/  IMAD R48, R8, R48, R7 ;  /* 0x0000003008307224 */ /* 0x000fe400078e0207 */
[----:B------:R-:W-:Y:S02]  /*3240*/  IMAD.MOV.U32 R7, RZ, RZ, R6 ;  /* 0x000000ffff077224 */ /* 0x000fe400078e0006 */
[----:B------:R-:W-:Y:S02]  /*3250*/  IMAD.MOV R6, RZ, RZ, -R5 ;  /* 0x000000ffff067224 */ /* 0x000fe400078e0a05 */
[--C-:B------:R-:W-:Y:S01]  /*3260*/  @!P0 IMAD.IADD R46, R46, 0x1, -R8.reuse ;  /* 0x000000012e2e8824 */ /* 0x100fe200078e0a08 */
[----:B------:R-:W-:Y:S01]  /*3270*/  ISETP.GE.AND P0, PT, R51, RZ, PT ;  /* 0x000000ff3300720c */ /* 0x000fe20003f06270 */
[C---:B------:R-:W-:Y:S01]  /*3280*/  IMAD R49, R8.reuse, R6, R49 ;  /* 0x0000000608317224 */ /* 0x040fe200078e0231 */
[----:B------:R-:W-:Y:S01]  /*3290*/  LOP3.LUT R6, R3, 0x66, RZ, 0xfc, !PT ;  /* 0x0000006603067812 */ /* 0x000fe200078efcff */
[----:B------:R-:W-:Y:S01]  /*32a0*/  @!P4 IMAD.MOV R41, RZ, RZ, -R41 ;  /* 0x000000ffff29c224 */ /* 0x000fe200078e0a29 */
[C---:B------:R-:W-:Y:S01]  /*32b0*/  ISETP.GT.U32.AND P4, PT, R8.reuse, R45, PT ;  /* 0x0000002d0800720c */ /* 0x040fe20003f84070 */
[----:B------:R-:W-:Y:S01]  /*32c0*/  @!P3 IMAD.IADD R47, R47, 0x1, -R8 ;  /* 0x000000012f2fb824 */ /* 0x000fe200078e0a08 */
[C---:B------:R-:W-:Y:S01]  /*32d0*/  ISETP.GT.U32.AND P5, PT, R8.reuse, R46, PT ;  /* 0x0000002e0800720c */ /* 0x040fe20003fa4070 */
[----:B------:R-:W-:Y:S01]  /*32e0*/  @!P1 IMAD.MOV R43, RZ, RZ, -R43 ;  /* 0x000000ffff2b9224 */ /* 0x000fe200078e0a2b */
[C---:B------:R-:W-:Y:S01]  /*32f0*/  ISETP.GT.U32.AND P3, PT, R8.reuse, R49, PT ;  /* 0x000000310800720c */ /* 0x040fe20003f64070 */
[----:B------:R-:W-:Y:S01]  /*3300*/  @!P6 IMAD.MOV R44, RZ, RZ, -R44 ;  /* 0x000000ffff2ce224 */ /* 0x000fe200078e0a2c */
[----:B------:R-:W-:Y:S01]  /*3310*/  ISETP.GT.U32.AND P1, PT, R8, R48, PT ;  /* 0x000000300800720c */ /* 0x000fe20003f24070 */
[----:B------:R-:W-:Y:S01]  /*3320*/  IMAD.HI.U32 R5, R4, R7, RZ ;  /* 0x0000000704057227 */ /* 0x000fe200078e00ff */
[----:B------:R-:W-:-:S02]  /*3330*/  ISETP.GE.AND P6, PT, R52, RZ, PT ;  /* 0x000000ff3400720c */ /* 0x000fc40003fc6270 */
[----:B------:R-:W-:Y:S01]  /*3340*/  IABS R51, R6 ;  /* 0x0000000600337213 */ /* 0x000fe20000000000 */
[----:B------:R-:W-:Y:S02]  /*3350*/  IMAD.MOV R5, RZ, RZ, -R5 ;  /* 0x000000ffff057224 */ /* 0x000fe400078e0a05 */
[--C-:B------:R-:W-:Y:S01]  /*3360*/  @!P4 IMAD.IADD R45, R45, 0x1, -R8.reuse ;  /* 0x000000012d2dc824 */ /* 0x100fe200078e0a08 */
[----:B------:R-:W-:Y:S01]  /*3370*/  ISETP.GE.AND P4, PT, R50, RZ, PT ;  /* 0x000000ff3200720c */ /* 0x000fe20003f86270 */
[--C-:B------:R-:W-:Y:S01]  /*3380*/  @!P5 IMAD.IADD R46, R46, 0x1, -R8.reuse ;  /* 0x000000012e2ed824 */ /* 0x100fe200078e0a08 */
[----:B------:R-:W-:Y:S01]  /*3390*/  ISETP.GE.AND P5, PT, R54, RZ, PT ;  /* 0x000000ff3600720c */ /* 0x000fe20003fa6270 */
[----:B------:R-:W-:Y:S01]  /*33a0*/  IMAD R50, R8, R5, R7 ;  /* 0x0000000508327224 */ /* 0x000fe200078e0207 */
[----:B------:R-:W-:Y:S01]  /*33b0*/  LOP3.LUT R54, R3, 0x68, RZ, 0xfc, !PT ;  /* 0x0000006803367812 */ /* 0x000fe200078efcff */
[----:B------:R-:W-:Y:S02]  /*33c0*/  @!P3 IMAD.IADD R49, R49, 0x1, -R8 ;  /* 0x000000013131b824 */ /* 0x000fe400078e0a08 */
[----:B------:R-:W-:Y:S01]  /*33d0*/  IMAD.HI.U32 R5, R4, R51, RZ ;  /* 0x0000003304057227 */ /* 0x000fe200078e00ff */
[----:B------:R-:W-:-:S02]  /*33e0*/  IABS R7, R54 ;  /* 0x0000003600077213 */ /* 0x000fc40000000000 */
[----:B------:R-:W-:Y:S01]  /*33f0*/  ISETP.GT.U32.AND P3, PT, R8, R49, PT ;  /* 0x000000310800720c */ /* 0x000fe20003f64070 */
[----:B------:R-:W-:Y:S02]  /*3400*/  @!P1 IMAD.IADD R48, R48, 0x1, -R8 ;  /* 0x0000000130309824 */ /* 0x000fe400078e0a08 */
[----:B------:R-:W-:Y:S01]  /*3410*/  @!P6 IMAD.MOV R47, RZ, RZ, -R47 ;  /* 0x000000ffff2fe224 */ /* 0x000fe200078e0a2f */
[C---:B------:R-:W-:Y:S01]  /*3420*/  ISETP.GT.U32.AND P6, PT, R8.reuse, R50, PT ;  /* 0x000000320800720c */ /* 0x040fe20003fc4070 */
[----:B------:R-:W-:Y:S01]  /*3430*/  IMAD.MOV R5, RZ, RZ, -R5 ;  /* 0x000000ffff057224 */ /* 0x000fe200078e0a05 */
[C---:B------:R-:W-:Y:S01]  /*3440*/  ISETP.GT.U32.AND P1, PT, R8.reuse, R48, PT ;  /* 0x000000300800720c */ /* 0x040fe20003f24070 */
[----:B------:R-:W-:Y:S01]  /*3450*/  @!P4 IMAD.MOV R45, RZ, RZ, -R45 ;  /* 0x000000ffff2dc224 */ /* 0x000fe200078e0a2d */
[----:B------:R-:W-:Y:S01]  /*3460*/  ISETP.GE.AND P4, PT, R53, RZ, PT ;  /* 0x000000ff3500720c */ /* 0x000fe20003f86270 */
[----:B------:R-:W-:Y:S02]  /*3470*/  IMAD R51, R8, R5, R51 ;  /* 0x0000000508337224 */ /* 0x000fe400078e0233 */
[----:B------:R-:W-:-:S04]  /*3480*/  IMAD.HI.U32 R5, R4, R7, RZ ;  /* 0x0000000704057227 */ /* 0x000fc800078e00ff */
[----:B------:R-:W-:Y:S02]  /*3490*/  IMAD.MOV R52, RZ, RZ, -R5 ;  /* 0x000000ffff347224 */ /* 0x000fe400078e0a05 */
[----:B------:R-:W-:Y:S01]  /*34a0*/  @!P0 IMAD.MOV R46, RZ, RZ, -R46 ;  /* 0x000000ffff2e8224 */ /* 0x000fe200078e0a2e */
[----:B------:R-:W-:Y:S01]  /*34b0*/  ISETP.GE.AND P0, PT, R55, RZ, PT ;  /* 0x000000ff3700720c */ /* 0x000fe20003f06270 */
[--C-:B------:R-:W-:Y:S01]  /*34c0*/  @!P6 IMAD.IADD R50, R50, 0x1, -R8.reuse ;  /* 0x000000013232e824 */ /* 0x100fe200078e0a08 */
[----:B------:R-:W-:Y:S01]  /*34d0*/  LOP3.LUT R55, R3, 0x6a, RZ, 0xfc, !PT ;  /* 0x0000006a03377812 */ /* 0x000fe200078efcff */
[--C-:B------:R-:W-:Y:S01]  /*34e0*/  @!P3 IMAD.IADD R49, R49, 0x1, -R8.reuse ;  /* 0x000000013131b824 */ /* 0x100fe200078e0a08 */
[----:B------:R-:W-:Y:S01]  /*34f0*/  ISETP.GE.AND P3, PT, R54, RZ, PT ;  /* 0x000000ff3600720c */ /* 0x000fe20003f66270 */
[C---:B------:R-:W-:Y:S01]  /*3500*/  IMAD R52, R8.reuse, R52, R7 ;  /* 0x0000003408347224 */ /* 0x040fe200078e0207 */
[----:B------:R-:W-:Y:S01]  /*3510*/  ISETP.GT.U32.AND P6, PT, R8, R50, PT ;  /* 0x000000320800720c */ /* 0x000fe20003fc4070 */
[----:B------:R-:W-:Y:S01]  /*3520*/  @!P1 IMAD.IADD R48, R48, 0x1, -R8 ;  /* 0x0000000130309824 */ /* 0x000fe200078e0a08 */
[----:B------:R-:W-:Y:S01]  /*3530*/  IABS R53, R55 ;  /* 0x0000003700357213 */ /* 0x000fe20000000000 */
        /* <DEDUP_REMOVED lines=8> */
[----:B------:R-:W-:Y:S01]  /*35c0*/  @!P6 IMAD.IADD R50, R50, 0x1, -R8 ;  /* 0x000000013232e824 */ /* 0x000fe200078e0a08 */
[----:B------:R-:W-:Y:S01]  /*35d0*/  ISETP.GE.AND P6, PT, R55, RZ, PT ;  /* 0x000000ff3700720c */ /* 0x000fe20003fc6270 */
[----:B------:R-:W-:Y:S01]  /*35e0*/  IMAD.MOV.U32 R7, RZ, RZ, R6 ;  /* 0x000000ffff077224 */ /* 0x000fe200078e0006 */
[----:B------:R-:W-:Y:S01]  /*35f0*/  IABS R55, R58 ;  /* 0x0000003a00377213 */ /* 0x000fe20000000000 */
[----:B------:R-:W-:Y:S01]  /*3600*/  IMAD R53, R8, R5, R53 ;  /* 0x0000000508357224 */ /* 0x000fe200078e0235 */
[----:B------:R-:W-:Y:S01]  /*3610*/  IABS R6, R61 ;  /* 0x0000003d00067213 */ /* 0x000fe20000000000 */
[----:B------:R-:W-:Y:S02]  /*3620*/  @!P5 IMAD.IADD R52, R52, 0x1, -R8 ;  /* 0x000000013434d824 */ /* 0x000fe400078e0a08 */
[----:B------:R-:W-:-:S03]  /*3630*/  IMAD.HI.U32 R5, R4, R7, RZ ;  /* 0x0000000704057227 */ /* 0x000fc600078e00ff */
[----:B------:R-:W-:Y:S01]  /*3640*/  ISETP.GT.U32.AND P5, PT, R8, R52, PT ;  /* 0x000000340800720c */ /* 0x000fe20003fa4070 */
[----:B------:R-:W-:Y:S02]  /*3650*/  @!P4 IMAD.IADD R51, R51, 0x1, -R8 ;  /* 0x000000013333c824 */ /* 0x000fe400078e0a08 */
[----:B------:R-:W-:Y:S02]  /*3660*/  IMAD.MOV R54, RZ, RZ, -R5 ;  /* 0x000000ffff367224 */ /* 0x000fe400078e0a05 */
[----:B------:R-:W-:Y:S01]  /*3670*/  IMAD.HI.U32 R5, R4, R55, RZ ;  /* 0x0000003704057227 */ /* 0x000fe200078e00ff */
[----:B------:R-:W-:-:S03]  /*3680*/  ISETP.GT.U32.AND P4, PT, R8, R51, PT ;  /* 0x000000330800720c */ /* 0x000fc60003f84070 */
[----:B------:R-:W-:Y:S02]  /*3690*/  IMAD.MOV R5, RZ, RZ, -R5 ;  /* 0x000000ffff057224 */ /* 0x000fe400078e0a05 */
[C---:B------:R-:W-:Y:S01]  /*36a0*/  IMAD R54, R8.reuse, R54, R7 ;  /* 0x0000003608367224 */ /* 0x040fe200078e0207 */
[----:B------:R-:W-:Y:S01]  /*36b0*/  IABS R7, R59 ;  /* 0x0000003b00077213 */ /* 0x000fe20000000000 */
[C---:B------:R-:W-:Y:S02]  /*36c0*/  IMAD R55, R8.reuse, R5, R55 ;  /* 0x0000000508377224 */ /* 0x040fe400078e0237 */
[----:B------:R-:W-:Y:S01]  /*36d0*/  @!P0 IMAD.MOV R50, RZ, RZ, -R50 ;  /* 0x000000ffff328224 */ /* 0x000fe200078e0a32 */
[----:B------:R-:W-:Y:S01]  /*36e0*/  ISETP.GT.U32.AND P0, PT, R8, R53, PT ;  /* 0x000000350800720c */ /* 0x000fe20003f04070 */
[--C-:B------:R-:W-:Y:S01]  /*36f0*/  @!P5 IMAD.IADD R52, R52, 0x1, -R8.reuse ;  /* 0x000000013434d824 */ /* 0x100fe200078e0a08 */
[C---:B------:R-:W-:Y:S01]  /*3700*/  ISETP.GT.U32.AND P5, PT, R8.reuse, R55, PT ;  /* 0x000000370800720c */ /* 0x040fe20003fa4070 */
[----:B------:R-:W-:Y:S01]  /*3710*/  @!P4 IMAD.IADD R51, R51, 0x1, -R8 ;  /* 0x000000013333c824 */ /* 0x000fe200078e0a08 */
[----:B------:R-:W-:Y:S01]  /*3720*/  ISETP.GT.U32.AND P4, PT, R8, R54, PT ;  /* 0x000000360800720c */ /* 0x000fe20003f84070 */
[----:B------:R-:W-:-:S04]  /*3730*/  IMAD.HI.U32 R5, R4, R7, RZ ;  /* 0x0000000704057227 */ /* 0x000fc800078e00ff */
[----:B------:R-:W-:Y:S02]  /*3740*/  IMAD.MOV R5, RZ, RZ, -R5 ;  /* 0x000000ffff057224 */ /* 0x000fe400078e0a05 */
[----:B------:R-:W-:Y:S01]  /*3750*/  @!P3 IMAD.MOV R52, RZ, RZ, -R52 ;  /* 0x000000ffff34b224 */ /* 0x000fe200078e0a34 */
[----:B------:R-:W-:Y:S01]  /*3760*/  ISETP.GE.AND P3, PT, R58, RZ, PT ;  /* 0x000000ff3a00720c */ /* 0x000fe20003f66270 */
[--C-:B------:R-:W-:Y:S02]  /*3770*/  @!P0 IMAD.IADD R53, R53, 0x1, -R8.reuse ;  /* 0x0000000135358824 */ /* 0x100fe400078e0a08 */
[--C-:B------:R-:W-:Y:S02]  /*3780*/  @!P5 IMAD.IADD R55, R55, 0x1, -R8.reuse ;  /* 0x000000013737d824 */ /* 0x100fe400078e0a08 */
[----:B------:R-:W-:Y:S01]  /*3790*/  @!P4 IMAD.IADD R54, R54, 0x1, -R8 ;  /* 0x000000013636c824 */ /* 0x000fe200078e0a08 */
[----:B------:R-:W-:Y:S01]  /*37a0*/  ISETP.GE.AND P4, PT, R56, RZ, PT ;  /* 0x000000ff3800720c */ /* 0x000fe20003f86270 */
[C---:B------:R-:W-:Y:S01]  /*37b0*/  IMAD R56, R8.reuse, R5, R7 ;  /* 0x0000000508387224 */ /* 0x040fe200078e0207 */
[C---:B------:R-:W-:Y:S01]  /*37c0*/  ISETP.GT.U32.AND P0, PT, R8.reuse, R53, PT ;  /* 0x000000350800720c */ /* 0x040fe20003f04070 */
[----:B------:R-:W-:Y:S01]  /*37d0*/  IMAD.MOV.U32 R7, RZ, RZ, R6 ;  /* 0x000000ffff077224 */ /* 0x000fe200078e0006 */
[----:B------:R-:W-:Y:S01]  /*37e0*/  ISETP.GT.U32.AND P5, PT, R8, R55, PT ;  /* 0x000000370800720c */ /* 0x000fe20003fa4070 */
[----:B------:R-:W-:-:S04]  /*37f0*/  IMAD.HI.U32 R5, R4, R57, RZ ;  /* 0x0000003904057227 */ /* 0x000fc800078e00ff */
[----:B------:R-:W-:-:S04]  /*3800*/  IMAD.HI.U32 R6, R4, R7, RZ ;  /* 0x0000000704067227 */ /* 0x000fc800078e00ff */
[----:B------:R-:W-:Y:S02]  /*3810*/  IMAD.MOV R5, RZ, RZ, -R5 ;  /* 0x000000ffff057224 */ /* 0x000fe400078e0a05 */
[----:B------:R-:W-:Y:S02]  /*3820*/  IMAD.MOV R6, RZ, RZ, -R6 ;  /* 0x000000ffff067224 */ /* 0x000fe400078e0a06 */
[C---:B------:R-:W-:Y:S02]  /*3830*/  IMAD R57, R8.reuse, R5, R57 ;  /* 0x0000000508397224 */ /* 0x040fe400078e0239 */
[----:B------:R-:W-:Y:S01]  /*3840*/  @!P1 IMAD.MOV R51, RZ, RZ, -R51 ;  /* 0x000000ffff339224 */ /* 0x000fe200078e0a33 */
[C---:B------:R-:W-:Y:S01]  /*3850*/  ISETP.GT.U32.AND P1, PT, R8.reuse, R54, PT ;  /* 0x000000360800720c */ /* 0x040fe20003f24070 */
        /* <DEDUP_REMOVED lines=9> */
[----:B------:R-:W-:Y:S01]  /*38f0*/  @!P1 IMAD.IADD R54, R54, 0x1, -R8 ;  /* 0x0000000136369824 */ /* 0x000fe200078e0a08 */
[----:B------:R-:W-:Y:S01]  /*3900*/  ISETP.GE.AND P1, PT, R59, RZ, PT ;  /* 0x000000ff3b00720c */ /* 0x000fe20003f26270 */
[----:B------:R-:W-:Y:S01]  /*3910*/  @!P3 IMAD.MOV R55, RZ, RZ, -R55 ;  /* 0x000000ffff37b224 */ /* 0x000fe200078e0a37 */
[----:B------:R-:W-:Y:S01]  /*3920*/  IABS R59, R62 ;  /* 0x0000003e003b7213 */ /* 0x000fe20000000000 */
[----:B------:R-:W-:Y:S01]  /*3930*/  IMAD.MOV R6, RZ, RZ, -R6 ;  /* 0x000000ffff067224 */ /* 0x000fe200078e0a06 */
[----:B------:R-:W-:Y:S01]  /*3940*/  ISETP.GE.AND P3, PT, R61, RZ, PT ;  /* 0x000000ff3d00720c */ /* 0x000fe20003f66270 */
[--C-:B------:R-:W-:Y:S01]  /*3950*/  @!P5 IMAD.IADD R57, R57, 0x1, -R8.reuse ;  /* 0x000000013939d824 */ /* 0x100fe200078e0a08 */
[----:B------:R-:W-:Y:S01]  /*3960*/  IABS R61, R68 ;  /* 0x00000044003d7213 */ /* 0x000fe20000000000 */
[----:B------:R-:W-:Y:S02]  /*3970*/  @!P6 IMAD.IADD R58, R58, 0x1, -R8 ;  /* 0x000000013a3ae824 */ /* 0x000fe400078e0a08 */
[----:B------:R-:W-:Y:S01]  /*3980*/  IMAD.HI.U32 R5, R4, R59, RZ ;  /* 0x0000003b04057227 */ /* 0x000fe200078e00ff */
[----:B------:R-:W-:-:S02]  /*3990*/  ISETP.GT.U32.AND P5, PT, R8, R57, PT ;  /* 0x000000390800720c */ /* 0x000fc40003fa4070 */
[----:B------:R-:W-:Y:S01]  /*39a0*/  ISETP.GT.U32.AND P6, PT, R8, R58, PT ;  /* 0x0000003a0800720c */ /* 0x000fe20003fc4070 */
[----:B------:R-:W-:Y:S02]  /*39b0*/  IMAD.MOV R5, RZ, RZ, -R5 ;  /* 0x000000ffff057224 */ /* 0x000fe400078e0a05 */
[----:B------:R-:W-:Y:S01]  /*39c0*/  @!P4 IMAD.MOV R54, RZ, RZ, -R54 ;  /* 0x000000ffff36c224 */ /* 0x000fe200078e0a36 */
[----:B------:R-:W-:Y:S01]  /*39d0*/  ISETP.GE.AND P4, PT, R60, RZ, PT ;  /* 0x000000ff3c00720c */ /* 0x000fe20003f86270 */
[C---:B------:R-:W-:Y:S02]  /*39e0*/  IMAD R59, R8.reuse, R5, R59 ;  /* 0x00000005083b7224 */ /* 0x040fe400078e023b */
[----:B------:R-:W-:Y:S01]  /*39f0*/  IMAD R60, R8, R6, R7 ;  /* 0x00000006083c7224 */ /* 0x000fe200078e0207 */
[----:B------:R-:W-:Y:S01]  /*3a00*/  IABS R7, R69 ;  /* 0x0000004500077213 */ /* 0x000fe20000000000 */
[----:B------:R-:W-:-:S04]  /*3a10*/  IMAD.HI.U32 R5, R4, R61, RZ ;  /* 0x0000003d04057227 */ /* 0x000fc800078e00ff */
[--C-:B------:R-:W-:Y:S01]  /*3a20*/  @!P5 IMAD.IADD R57, R57, 0x1, -R8.reuse ;  /* 0x000000013939d824 */ /* 0x100fe200078e0a08 */
[----:B------:R-:W-:Y:S01]  /*3a30*/  ISETP.GT.U32.AND P5, PT, R8, R59, PT ;  /* 0x0000003b0800720c */ /* 0x000fe20003fa4070 */
[--C-:B------:R-:W-:Y:S01]  /*3a40*/  @!P6 IMAD.IADD R58, R58, 0x1, -R8.reuse ;  /* 0x000000013a3ae824 */ /* 0x100fe200078e0a08 */
[----:B------:R-:W-:Y:S01]  /*3a50*/  ISETP.GT.U32.AND P6, PT, R8, R60, PT ;  /* 0x0000003c0800720c */ /* 0x000fe20003fc4070 */
[----:B------:R-:W-:Y:S02]  /*3a60*/  @!P0 IMAD.IADD R56, R56, 0x1, -R8 ;  /* 0x0000000138388824 */ /* 0x000fe400078e0a08 */
[----:B------:R-:W-:Y:S02]  /*3a70*/  IMAD.MOV R5, RZ, RZ, -R5 ;  /* 0x000000ffff057224 */ /* 0x000fe400078e0a05 */
[----:B------:R-:W-:Y:S01]  /*3a80*/  IMAD.HI.U32 R6, R4, R63, RZ ;  /* 0x0000003f04067227 */ /* 0x000fe200078e00ff */
[----:B------:R-:W-:-:S03]  /*3a90*/  ISETP.GT.U32.AND P0, PT, R8, R56, PT ;  /* 0x000000380800720c */ /* 0x000fc60003f04070 */
[----:B------:R-:W-:Y:S02]  /*3aa0*/  IMAD R61, R8, R5, R61 ;  /* 0x00000005083d7224 */ /* 0x000fe400078e023d */
[--C-:B------:R-:W-:Y:S02]  /*3ab0*/  @!P5 IMAD.IADD R59, R59, 0x1, -R8.reuse ;  /* 0x000000013b3bd824 */ /* 0x100fe400078e0a08 */
[----:B------:R-:W-:Y:S01]  /*3ac0*/  @!P6 IMAD.IADD R60, R60, 0x1, -R8 ;  /* 0x000000013c3ce824 */ /* 0x000fe200078e0a08 */
[----:B------:R-:W-:Y:S01]  /*3ad0*/  ISETP.GT.U32.AND P5, PT, R8, R61, PT ;  /* 0x0000003d0800720c */ /* 0x000fe20003fa4070 */
[----:B------:R-:W-:Y:S01]  /*3ae0*/  IMAD.HI.U32 R5, R4, R7, RZ ;  /* 0x0000000704057227 */ /* 0x000fe200078e00ff */
[----:B------:R-:W-:-:S03]  /*3af0*/  ISETP.GT.U32.AND P6, PT, R8, R59, PT ;  /* 0x0000003b0800720c */ /* 0x000fc60003fc4070 */
[----:B------:R-:W-:Y:S01]  /*3b00*/  @!P0 IMAD.IADD R56, R56, 0x1, -R8 ;  /* 0x0000000138388824 */ /* 0x000fe200078e0a08 */
[----:B------:R-:W-:Y:S01]  /*3b10*/  ISETP.GE.AND P0, PT, R62, RZ, PT ;  /* 0x000000ff3e00720c */ /* 0x000fe20003f06270 */
[----:B------:R-:W-:Y:S02]  /*3b20*/  IMAD.MOV R5, RZ, RZ, -R5 ;  /* 0x000000ffff057224 */ /* 0x000fe400078e0a05 */
[----:B------:R-:W-:Y:S02]  /*3b30*/  IMAD.MOV R6, RZ, RZ, -R6 ;  /* 0x000000ffff067224 */ /* 0x000fe400078e0a06 */
[C---:B------:R-:W-:Y:S01]  /*3b40*/  IMAD R62, R8.reuse, R5, R7 ;  /* 0x00000005083e7224 */ /* 0x040fe200078e0207 */
[----:B------:R-:W-:Y:S01]  /*3b50*/  IABS R7, R72 ;  /* 0x0000004800077213 */ /* 0x000fe20000000000 */
[----:B------:R-:W-:Y:S01]  /*3b60*/  @!P5 IMAD.IADD R61, R61, 0x1, -R8 ;  /* 0x000000013d3dd824 */ /* 0x000fe200078e0a08 */
[----:B------:R-:W-:Y:S01]  /*3b70*/  ISETP.GT.U32.AND P5, PT, R8, R60, PT ;  /* 0x0000003c0800720c */ /* 0x000fe20003fa4070 */
[----:B------:R-:W-:-:S04]  /*3b80*/  IMAD.HI.U32 R5, R4, R67, RZ ;  /* 0x0000004304057227 */ /* 0x000fc800078e00ff */
[C---:B------:R-:W-:Y:S01]  /*3b90*/  IMAD R63, R8.reuse, R6, R63 ;  /* 0x00000006083f7224 */ /* 0x040fe200078e023f */
[----:B------:R-:W-:Y:S01]  /*3ba0*/  LOP3.LUT R6, R3, 0x84, RZ, 0xfc, !PT ;  /* 0x0000008403067812 */ /* 0x000fe200078efcff */
[----:B------:R-:W-:Y:S01]  /*3bb0*/  @!P6 IMAD.IADD R59, R59, 0x1, -R8 ;  /* 0x000000013b3be824 */ /* 0x000fe200078e0a08 */
[C---:B------:R-:W-:Y:S01]  /*3bc0*/  ISETP.GT.U32.AND P6, PT, R8.reuse, R62, PT ;  /* 0x0000003e0800720c */ /* 0x040fe20003fc4070 */
[----:B------:R-:W-:Y:S02]  /*3bd0*/  IMAD.MOV R5, RZ, RZ, -R5 ;  /* 0x000000ffff057224 */ /* 0x000fe400078e0a05 */
[----:B------:R-:W-:Y:S01]  /*3be0*/  @!P4 IMAD.MOV R57, RZ, RZ, -R57 ;  /* 0x000000ffff39c224 */ /* 0x000fe200078e0a39 */
[C---:B------:R-:W-:Y:S01]  /*3bf0*/  ISETP.GT.U32.AND P4, PT, R8.reuse, R61, PT ;  /* 0x0000003d0800720c */ /* 0x040fe20003f84070 */
[----:B------:R-:W-:Y:S01]  /*3c00*/  @!P3 IMAD.MOV R58, RZ, RZ, -R58 ;  /* 0x000000ffff3ab224 */ /* 0x000fe200078e0a3a */
[----:B------:R-:W-:Y:S01]  /*3c10*/  ISETP.GT.U32.AND P3, PT, R8, R63, PT ;  /* 0x0000003f0800720c */ /* 0x000fe20003f64070 */
[----:B------:R-:W-:Y:S01]  /*3c20*/  @!P1 IMAD.MOV R56, RZ, RZ, -R56 ;  /* 0x000000ffff389224 */ /* 0x000fe200078e0a38 */
[----:B------:R-:W-:Y:S01]  /*3c30*/  ISETP.GE.AND P1, PT, R66, RZ, PT ;  /* 0x000000ff4200720c */ /* 0x000fe20003f26270 */
[----:B------:R-:W-:-:S02]  /*3c40*/  IMAD R66, R8, R5, R67 ;  /* 0x0000000508427224 */ /* 0x000fc400078e0243 */
[----:B------:R-:W-:Y:S01]  /*3c50*/  @!P0 IMAD.MOV R59, RZ, RZ, -R59 ;  /* 0x000000ffff3b8224 */ /* 0x000fe200078e0a3b */
[----:B------:R-:W-:Y:S01]  /*3c60*/  ISETP.GE.AND P0, PT, R68, RZ, PT ;  /* 0x000000ff4400720c */ /* 0x000fe20003f06270 */
[----:B------:R-:W-:-:S04]  /*3c70*/  IMAD.HI.U32 R5, R4, R7, RZ ;  /* 0x0000000704057227 */ /* 0x000fc800078e00ff */
[--C-:B------:R-:W-:Y:S01]  /*3c80*/  @!P5 IMAD.IADD R60, R60, 0x1, -R8.reuse ;  /* 0x000000013c3cd824 */ /* 0x100fe200078e0a08 */
[----:B------:R-:W-:Y:S01]  /*3c90*/  ISETP.GT.U32.AND P5, PT, R8, R66, PT ;  /* 0x000000420800720c */ /* 0x000fe20003fa4070 */
[----:B------:R-:W-:Y:S02]  /*3ca0*/  IMAD.MOV R5, RZ, RZ, -R5 ;  /* 0x000000ffff057224 */ /* 0x000fe400078e0a05 */
[--C-:B------:R-:W-:Y:S01]  /*3cb0*/  @!P6 IMAD.IADD R62, R62, 0x1, -R8.reuse ;  /* 0x000000013e3ee824 */ /* 0x100fe200078e0a08 */
[----:B------:R-:W-:Y:S01]  /*3cc0*/  ISETP.GE.AND P6, PT, R70, RZ, PT ;  /* 0x000000ff4600720c */ /* 0x000fe20003fc6270 */
[C---:B------:R-:W-:Y:S01]  /*3cd0*/  IMAD R67, R8.reuse, R5, R7 ;  /* 0x0000000508437224 */ /* 0x040fe200078e0207 */
[----:B------:R-:W-:Y:S01]  /*3ce0*/  IABS R7, R6 ;  /* 0x0000000600077213 */ /* 0x000fe20000000000 */
[--C-:B------:R-:W-:Y:S01]  /*3cf0*/  @!P4 IMAD.IADD R61, R61, 0x1, -R8.reuse ;  /* 0x000000013d3dc824 */ /* 0x100fe200078e0a08 */
[----:B------:R-:W-:Y:S01]  /*3d00*/  LOP3.LUT R70, R3, 0x86, RZ, 0xfc, !PT ;  /* 0x0000008603467812 */ /* 0x000fe200078efcff */
[----:B------:R-:W-:Y:S01]  /*3d10*/  @!P3 IMAD.IADD R63, R63, 0x1, -R8 ;  /* 0x000000013f3fb824 */ /* 0x000fe200078e0a08 */
[----:B------:R-:W-:Y:S01]  /*3d20*/  ISETP.GT.U32.AND P3, PT, R8, R62, PT ;  /* 0x0000003e0800720c */ /* 0x000fe20003f64070 */
[----:B------:R-:W-:Y:S01]  /*3d30*/  @!P1 IMAD.MOV R60, RZ, RZ, -R60 ;  /* 0x000000ffff3c9224 */ /* 0x000fe200078e0a3c */
[----:B------:R-:W-:Y:S01]  /*3d40*/  ISETP.GE.AND P4, PT, R69, RZ, PT ;  /* 0x000000ff4500720c */ /* 0x000fe20003f86270 */
[----:B------:R-:W-:Y:S01]  /*3d50*/  @!P0 IMAD.MOV R61, RZ, RZ, -R61 ;  /* 0x000000ffff3d8224 */ /* 0x000fe200078e0a3d */
[----:B------:R-:W-:Y:S01]  /*3d60*/  IABS R69, R70 ;  /* 0x0000004600457213 */ /* 0x000fe20000000000 */
[----:B------:R-:W-:Y:S01]  /*3d70*/  IMAD.HI.U32 R5, R4, R7, RZ ;  /* 0x0000000704057227 */ /* 0x000fe200078e00ff */
[----:B------:R-:W-:-:S02]  /*3d80*/  ISETP.GT.U32.AND P1, PT, R8, R63, PT ;  /* 0x0000003f0800720c */ /* 0x000fc40003f24070 */
[----:B------:R-:W-:Y:S01]  /*3d90*/  ISETP.GT.U32.AND P0, PT, R8, R67, PT ;  /* 0x000000430800720c */ /* 0x000fe20003f04070 */
[----:B------:R-:W-:Y:S02]  /*3da0*/  @!P5 IMAD.IADD R66, R66, 0x1, -R8 ;  /* 0x000000014242d824 */ /* 0x000fe400078e0a08 */
[----:B------:R-:W-:Y:S02]  /*3db0*/  IMAD.MOV R68, RZ, RZ, -R5 ;  /* 0x000000ffff447224 */ /* 0x000fe400078e0a05 */
[----:B------:R-:W-:Y:S01]  /*3dc0*/  IMAD.HI.U32 R5, R4, R69, RZ ;  /* 0x0000004504057227 */ /* 0x000fe200078e00ff */
[----:B------:R-:W-:-:S03]  /*3dd0*/  ISETP.GT.U32.AND P5, PT, R8, R66, PT ;  /* 0x000000420800720c */ /* 0x000fc60003fa4070 */
[----:B------:R-:W-:Y:S02]  /*3de0*/  IMAD.MOV R5, RZ, RZ, -R5 ;  /* 0x000000ffff057224 */ /* 0x000fe400078e0a05 */
[--C-:B------:R-:W-:Y:S01]  /*3df0*/  @!P3 IMAD.IADD R62, R62, 0x1, -R8.reuse ;  /* 0x000000013e3eb824 */ /* 0x100fe200078e0a08 */
[----:B------:R-:W-:Y:S01]  /*3e00*/  ISETP.GE.AND P3, PT, R71, RZ, PT ;  /* 0x000000ff4700720c */ /* 0x000fe20003f66270 */
[----:B------:R-:W-:Y:S01]  /*3e10*/  IMAD R68, R8, R68, R7 ;  /* 0x0000004408447224 */ /* 0x000fe200078e0207 */
[----:B------:R-:W-:Y:S01]  /*3e20*/  IABS R7, R74 ;  /* 0x0000004a00077213 */ /* 0x000fe20000000000 */
[--C-:B------:R-:W-:Y:S01]  /*3e30*/  @!P1 IMAD.IADD R63, R63, 0x1, -R8.reuse ;  /* 0x000000013f3f9824 */ /* 0x100fe200078e0a08 */
[----:B------:R-:W-:Y:S01]  /*3e40*/  IABS R71, R76 ;  /* 0x0000004c00477213 */ /* 0x000fe20000000000 */
[----:B------:R-:W-:Y:S01]  /*3e50*/  @!P0 IMAD.IADD R67, R67, 0x1, -R8 ;  /* 0x0000000143438824 */ /* 0x000fe200078e0a08 */
[----:B------:R-:W-:Y:S01]  /*3e60*/  ISETP.GE.AND P0, PT, R6, RZ, PT ;  /* 0x000000ff0600720c */ /* 0x000fe20003f06270 */
[----:B------:R-:W-:Y:S01]  /*3e70*/  IMAD R69, R8, R5, R69 ;  /* 0x0000000508457224 */ /* 0x000fe200078e0245 */
[----:B------:R-:W-:Y:S01]  /*3e80*/  ISETP.GE.AND P1, PT, R72, RZ, PT ;  /* 0x000000ff4800720c */ /* 0x000fe20003f26270 */
[----:B------:R-:W-:Y:S01]  /*3e90*/  @!P4 IMAD.MOV R62, RZ, RZ, -R62 ;  /* 0x000000ffff3ec224 */ /* 0x000fe200078e0a3e */
[C---:B------:R-:W-:Y:S01]  /*3ea0*/  ISETP.GT.U32.AND P4, PT, R8.reuse, R67, PT ;  /* 0x000000430800720c */ /* 0x040fe20003f84070 */
[----:B------:R-:W-:Y:S01]  /*3eb0*/  @!P6 IMAD.MOV R63, RZ, RZ, -R63 ;  /* 0x000000ffff3fe224 */ /* 0x000fe200078e0a3f */
[----:B------:R-:W-:Y:S01]  /*3ec0*/  ISETP.GT.U32.AND P6, PT, R8, R69, PT ;  /* 0x000000450800720c */ /* 0x000fe20003fc4070 */
[----:B------:R-:W-:-:S04]  /*3ed0*/  IMAD.HI.U32 R5, R4, R7, RZ ;  /* 0x0000000704057227 */ /* 0x000fc800078e00ff */
[----:B------:R-:W-:Y:S01]  /*3ee0*/  @!P5 IMAD.IADD R66, R66, 0x1, -R8 ;  /* 0x000000014242d824 */ /* 0x000fe200078e0a08 */
[----:B------:R-:W-:Y:S01]  /*3ef0*/  ISETP.GT.U32.AND P5, PT, R8, R68, PT ;  /* 0x000000440800720c */ /* 0x000fe20003fa4070 */
[----:B------:R-:W-:Y:S02]  /*3f00*/  IMAD.MOV R5, RZ, RZ, -R5 ;  /* 0x000000ffff057224 */ /* 0x000fe400078e0a05 */
[----:B------:R-:W-:Y:S01]  /*3f10*/  @!P3 IMAD.MOV R66, RZ, RZ, -R66 ;  /* 0x000000ffff42b224 */ /* 0x000fe200078e0a42 */
[----:B------:R-:W-:Y:S01]  /*3f20*/  ISETP.GE.AND P3, PT, R70, RZ, PT ;  /* 0x000000ff4600720c */ /* 0x000fe20003f66270 */
[C---:B------:R-:W-:Y:S02]  /*3f30*/  IMAD R70, R8.reuse, R5, R7 ;  /* 0x0000000508467224 */ /* 0x040fe400078e0207 */
[--C-:B------:R-:W-:Y:S02]  /*3f40*/  @!P4 IMAD.IADD R67, R67, 0x1, -R8.reuse ;  /* 0x000000014343c824 */ /* 0x100fe400078e0a08 */
[----:B------:R-:W-:Y:S01]  /*3f50*/  @!P6 IMAD.IADD R69, R69, 0x1, -R8 ;  /* 0x000000014545e824 */ /* 0x000fe200078e0a08 */
[----:B------:R-:W-:Y:S01]  /*3f60*/  ISETP.GT.U32.AND P4, PT, R8, R70, PT ;  /* 0x000000460800720c */ /* 0x000fe20003f84070 */
[----:B------:R-:W-:-:S03]  /*3f70*/  IMAD.HI.U32 R6, R4, R73, RZ ;  /* 0x0000004904067227 */ /* 0x000fc600078e00ff */
[----:B------:R-:W-:Y:S01]  /*3f80*/  ISETP.GT.U32.AND P6, PT, R8, R69, PT ;  /* 0x000000450800720c */ /* 0x000fe20003fc4070 */
[----:B------:R-:W-:Y:S02]  /*3f90*/  @!P5 IMAD.IADD R68, R68, 0x1, -R8 ;  /* 0x000000014444d824 */ /* 0x000fe400078e0a08 */
[----:B------:R-:W-:-:S03]  /*3fa0*/  IMAD.HI.U32 R5, R4, R71, RZ ;  /* 0x0000004704057227 */ /* 0x000fc600078e00ff */
[C---:B------:R-:W-:Y:S01]  /*3fb0*/  ISETP.GT.U32.AND P5, PT, R8.reuse, R68, PT ;  /* 0x000000440800720c */ /* 0x040fe20003fa4070 */
[----:B------:R-:W-:Y:S02]  /*3fc0*/  IMAD.MOV R6, RZ, RZ, -R6 ;  /* 0x000000ffff067224 */ /* 0x000fe400078e0a06 */
[----:B------:R-:W-:Y:S02]  /*3fd0*/  IMAD.MOV R7, RZ, RZ, -R5 ;  /* 0x000000ffff077224 */ /* 0x000fe400078e0a05 */
[----:B------:R-:W-:Y:S01]  /*3fe0*/  IMAD R72, R8, R6, R73 ;  /* 0x0000000608487224 */ /* 0x000fe200078e0249 */
[----:B------:R-:W-:Y:S01]  /*3ff0*/  LOP3.LUT R6, R3, 0x92, RZ, 0xfc, !PT ;  /* 0x0000009203067812 */ /* 0x000fe200078efcff */
[--C-:B------:R-:W-:Y:S02]  /*4000*/  @!P4 IMAD.IADD R70, R70, 0x1, -R8.reuse ;  /* 0x000000014646c824 */ /* 0x100fe400078e0a08 */
[C---:B------:R-:W-:Y:S01]  /*4010*/  IMAD R71, R8.reuse, R7, R71 ;  /* 0x0000000708477224 */ /* 0x040fe200078e0247 */
[----:B------:R-:W-:Y:S01]  /*4020*/  IABS R7, R80 ;  /* 0x0000005000077213 */ /* 0x000fe20000000000 */
[----:B------:R-:W-:Y:S01]  /*4030*/  @!P6 IMAD.IADD R69, R69, 0x1, -R8 ;  /* 0x000000014545e824 */ /* 0x000fe200078e0a08 */
[----:B------:R-:W-:Y:S01]  /*4040*/  ISETP.GT.U32.AND P4, PT, R8, R70, PT ;  /* 0x000000460800720c */ /* 0x000fe20003f84070 */
[----:B------:R-:W-:Y:S01]  /*4050*/  IMAD.HI.U32 R5, R4, R75, RZ ;  /* 0x0000004b04057227 */ /* 0x000fe200078e00ff */
[----:B------:R-:W-:-:S03]  /*4060*/  ISETP.GT.U32.AND P6, PT, R8, R72, PT ;  /* 0x000000480800720c */ /* 0x000fc60003fc4070 */
[----:B------:R-:W-:Y:S01]  /*4070*/  @!P5 IMAD.IADD R68, R68, 0x1, -R8 ;  /* 0x000000014444d824 */ /* 0x000fe200078e0a08 */
[----:B------:R-:W-:Y:S01]  /*4080*/  ISETP.GE.AND P5, PT, R74, RZ, PT ;  /* 0x000000ff4a00720c */ /* 0x000fe20003fa6270 */
[----:B------:R-:W-:Y:S01]  /*4090*/  @!P1 IMAD.MOV R67, RZ, RZ, -R67 ;  /* 0x000000ffff439224 */ /* 0x000fe200078e0a43 */
[C---:B------:R-:W-:Y:S01]  /*40a0*/  ISETP.GT.U32.AND P1, PT, R8.reuse, R71, PT ;  /* 0x000000470800720c */ /* 0x040fe20003f24070 */
[----:B------:R-:W-:Y:S02]  /*40b0*/  IMAD.MOV R5, RZ, RZ, -R5 ;  /* 0x000000ffff057224 */ /* 0x000fe400078e0a05 */
[----:B------:R-:W-:Y:S02]  /*40c0*/  @!P3 IMAD.MOV R69, RZ, RZ, -R69 ;  /* 0x000000ffff45b224 */ /* 0x000fe400078e0a45 */
[----:B------:R-:W-:Y:S01]  /*40d0*/  IMAD R73, R8, R5, R75 ;  /* 0x0000000508497224 */ /* 0x000fe200078e024b */
[----:B------:R-:W-:Y:S01]  /*40e0*/  IABS R75, R6 ;  /* 0x00000006004b7213 */ /* 0x000fe20000000000 */
[----:B------:R-:W-:-:S03]  /*40f0*/  IMAD.HI.U32 R5, R4, R7, RZ ;  /* 0x0000000704057227 */ /* 0x000fc600078e00ff */
[----:B------:R-:W-:Y:S01]  /*4100*/  ISETP.GT.U32.AND P3, PT, R8, R73, PT ;  /* 0x000000490800720c */ /* 0x000fe20003f64070 */
[--C-:B------:R-:W-:Y:S01]  /*4110*/  @!P4 IMAD.IADD R70, R70, 0x1, -R8.reuse ;  /* 0x000000014646c824 */ /* 0x100fe200078e0a08 */
[----:B------:R-:W-:Y:S01]  /*4120*/  ISETP.GE.AND P4, PT, R77, RZ, PT ;  /* 0x000000ff4d00720c */ /* 0x000fe20003f86270 */
[--C-:B------:R-:W-:Y:S01]  /*4130*/  @!P6 IMAD.IADD R72, R72, 0x1, -R8.reuse ;  /* 0x000000014848e824 */ /* 0x100fe200078e0a08 */
[----:B------:R-:W-:Y:S01]  /*4140*/  IABS R77, R82 ;  /* 0x00000052004d7213 */ /* 0x000fe20000000000 */
[----:B------:R-:W-:Y:S02]  /*4150*/  IMAD.MOV R5, RZ, RZ, -R5 ;  /* 0x000000ffff057224 */ /* 0x000fe400078e0a05 */
[----:B------:R-:W-:Y:S01]  /*4160*/  @!P1 IMAD.IADD R71, R71, 0x1, -R8 ;  /* 0x0000000147479824 */ /* 0x000fe200078e0a08 */
[----:B------:R-:W-:Y:S01]  /*4170*/  ISETP.GE.AND P1, PT, R78, RZ, PT ;  /* 0x000000ff4e00720c */ /* 0x000fe20003f26270 */
[----:B------:R-:W-:Y:S01]  /*4180*/  @!P5 IMAD.MOV R70, RZ, RZ, -R70 ;  /* 0x000000ffff46d224 */ /* 0x000fe200078e0a46 */
[C---:B------:R-:W-:Y:S01]  /*4190*/  ISETP.GT.U32.AND P5, PT, R8.reuse, R72, PT ;  /* 0x000000480800720c */ /* 0x040fe20003fa4070 */
[C---:B------:R-:W-:Y:S01]  /*41a0*/  IMAD R74, R8.reuse, R5, R7 ;  /* 0x00000005084a7224 */ /* 0x040fe200078e0207 */
[----:B------:R-:W-:Y:S01]  /*41b0*/  ISETP.GT.U32.AND P6, PT, R8, R71, PT ;  /* 0x000000470800720c */ /* 0x000fe20003fc4070 */
[----:B------:R-:W-:Y:S01]  /*41c0*/  IMAD.HI.U32 R5, R4, R75, RZ ;  /* 0x0000004b04057227 */ /* 0x000fe200078e00ff */
[----:B------:R-:W-:-:S03]  /*41d0*/  IABS R7, R81 ;  /* 0x0000005100077213 */ /* 0x000fc60000000000 */
[----:B------:R-:W-:Y:S02]  /*41e0*/  IMAD.MOV R5, RZ, RZ, -R5 ;  /* 0x000000ffff057224 */ /* 0x000fe400078e0a05 */
[--C-:B------:R-:W-:Y:S02]  /*41f0*/  @!P3 IMAD.IADD R73, R73, 0x1, -R8.reuse ;  /* 0x000000014949b824 */ /* 0x100fe400078e0a08 */
[----:B------:R-:W-:Y:S02]  /*4200*/  IMAD R75, R8, R5, R75 ;  /* 0x00000005084b7224 */ /* 0x000fe400078e024b */
[--C-:B------:R-:W-:Y:S01]  /*4210*/  @!P5 IMAD.IADD R72, R72, 0x1, -R8.reuse ;  /* 0x000000014848d824 */ /* 0x100fe200078e0a08 */
[C---:B------:R-:W-:Y:S01]  /*4220*/  ISETP.GT.U32.AND P3, PT, R8.reuse, R73, PT ;  /* 0x000000490800720c */ /* 0x040fe20003f64070 */
[----:B------:R-:W-:Y:S01]  /*4230*/  @!P6 IMAD.IADD R71, R71, 0x1, -R8 ;  /* 0x000000014747e824 */ /* 0x000fe200078e0a08 */
[----:B------:R-:W-:Y:S01]  /*4240*/  ISETP.GT.U32.AND P5, PT, R8, R75, PT ;  /* 0x0000004b0800720c */ /* 0x000fe20003fa4070 */
[----:B------:R-:W-:Y:S01]  /*4250*/  IMAD.HI.U32 R5, R4, R7, RZ ;  /* 0x0000000704057227 */ /* 0x000fe200078e00ff */
[----:B------:R-:W-:-:S03]  /*4260*/  ISETP.GT.U32.AND P6, PT, R8, R74, PT ;  /* 0x0000004a0800720c */ /* 0x000fc60003fc4070 */
[----:B------:R-:W-:Y:S01]  /*4270*/  @!P0 IMAD.MOV R68, RZ, RZ, -R68 ;  /* 0x000000ffff448224 */ /* 0x000fe200078e0a44 */
[----:B------:R-:W-:Y:S01]  /*4280*/  ISETP.GE.AND P0, PT, R76, RZ, PT ;  /* 0x000000ff4c00720c */ /* 0x000fe20003f06270 */
[----:B------:R-:W-:Y:S02]  /*4290*/  IMAD.MOV R76, RZ, RZ, -R5 ;  /* 0x000000ffff4c7224 */ /* 0x000fe400078e0a05 */
[----:B------:R-:W-:-:S04]  /*42a0*/  IMAD.HI.U32 R5, R4, R77, RZ ;  /* 0x0000004d04057227 */ /* 0x000fc800078e00ff */
[--C-:B------:R-:W-:Y:S02]  /*42b0*/  @!P5 IMAD.IADD R75, R75, 0x1, -R8.reuse ;  /* 0x000000014b4bd824 */ /* 0x100fe400078e0a08 */
[----:B------:R-:W-:Y:S01]  /*42c0*/  @!P6 IMAD.IADD R74, R74, 0x1, -R8 ;  /* 0x000000014a4ae824 */ /* 0x000fe200078e0a08 */
[----:B------:R-:W-:Y:S01]  /*42d0*/  ISETP.GE.AND P6, PT, R6, RZ, PT ;  /* 0x000000ff0600720c */ /* 0x000fe20003fc6270 */
[----:B------:R-:W-:Y:S02]  /*42e0*/  IMAD.MOV R5, RZ, RZ, -R5 ;  /* 0x000000ffff057224 */ /* 0x000fe400078e0a05 */
[----:B------:R-:W-:Y:S01]  /*42f0*/  @!P4 IMAD.MOV R72, RZ, RZ, -R72 ;  /* 0x000000ffff48c224 */ /* 0x000fe200078e0a48 */
[----:B------:R-:W-:Y:S01]  /*4300*/  ISETP.GT.U32.AND P4, PT, R8, R75, PT ;  /* 0x0000004b0800720c */ /* 0x000fe20003f84070 */
[----:B------:R-:W-:-:S04]  /*4310*/  IMAD.HI.U32 R6, R4, R79, RZ ;  /* 0x0000004f04067227 */ /* 0x000fc800078e00ff */
[----:B------:R-:W-:Y:S01]  /*4320*/  @!P3 IMAD.IADD R73, R73, 0x1, -R8 ;  /* 0x000000014949b824 */ /* 0x000fe200078e0a08 */
[----:B------:R-:W-:Y:S01]  /*4330*/  ISETP.GE.AND P3, PT, R80, RZ, PT ;  /* 0x000000ff5000720c */ /* 0x000fe20003f66270 */
[C---:B------:R-:W-:Y:S01]  /*4340*/  IMAD R77, R8.reuse, R5, R77 ;  /* 0x00000005084d7224 */ /* 0x040fe200078e024d */
[----:B------:R-:W-:Y:S01]  /*4350*/  LOP3.LUT R80, R3, 0x9a, RZ, 0xfc, !PT ;  /* 0x0000009a03507812 */ /* 0x000fe200078efcff */
[----:B------:R-:W-:Y:S02]  /*4360*/  IMAD.MOV R6, RZ, RZ, -R6 ;  /* 0x000000ffff067224 */ /* 0x000fe400078e0a06 */
[----:B------:R-:W-:Y:S01]  /*4370*/  @!P1 IMAD.MOV R73, RZ, RZ, -R73 ;  /* 0x000000ffff499224 */ /* 0x000fe200078e0a49 */
[C---:B------:R-:W-:Y:S01]  /*4380*/  ISETP.GT.U32.AND P1, PT, R8.reuse, R77, PT ;  /* 0x0000004d0800720c */ /* 0x040fe20003f24070 */
[C---:B------:R-:W-:Y:S01]  /*4390*/  IMAD R76, R8.reuse, R76, R7 ;  /* 0x0000004c084c7224 */ /* 0x040fe200078e0207 */
[----:B------:R-:W-:Y:S01]  /*43a0*/  IABS R7, R84 ;  /* 0x0000005400077213 */ /* 0x000fe20000000000 */
[C---:B------:R-:W-:Y:S01]  /*43b0*/  IMAD R78, R8.reuse, R6, R79 ;  /* 0x00000006084e7224 */ /* 0x040fe200078e024f */
[----:B------:R-:W-:Y:S01]  /*43c0*/  IABS R79, R80 ;  /* 0x00000050004f7213 */ /* 0x000fe20000000000 */
[----:B------:R-:W-:Y:S01]  /*43d0*/  @!P0 IMAD.MOV R71, RZ, RZ, -R71 ;  /* 0x000000ffff478224 */ /* 0x000fe200078e0a47 */
[C---:B------:R-:W-:Y:S01]  /*43e0*/  ISETP.GT.U32.AND P0, PT, R8.reuse, R74, PT ;  /* 0x0000004a0800720c */ /* 0x040fe20003f04070 */
[----:B------:R-:W-:Y:S01]  /*43f0*/  @!P4 IMAD.IADD R75, R75, 0x1, -R8 ;  /* 0x000000014b4bc824 */ /* 0x000fe200078e0a08 */
[----:B------:R-:W-:Y:S01]  /*4400*/  ISETP.GT.U32.AND P5, PT, R8, R76, PT ;  /* 0x0000004c0800720c */ /* 0x000fe20003fa4070 */
[----:B------:R-:W-:Y:S01]  /*4410*/  IMAD.HI.U32 R5, R4, R79, RZ ;  /* 0x0000004f04057227 */ /* 0x000fe200078e00ff */
[----:B------:R-:W-:-:S03]  /*4420*/  ISETP.GT.U32.AND P4, PT, R8, R78, PT ;  /* 0x0000004e0800720c */ /* 0x000fc60003f84070 */
[--C-:B------:R-:W-:Y:S02]  /*4430*/  @!P1 IMAD.IADD R77, R77, 0x1, -R8.reuse ;  /* 0x000000014d4d9824 */ /* 0x100fe400078e0a08 */
[----:B------:R-:W-:Y:S02]  /*4440*/  @!P6 IMAD.MOV R75, RZ, RZ, -R75 ;  /* 0x000000ffff4be224 */ /* 0x000fe400078e0a4b */
[----:B------:R-:W-:Y:S01]  /*4450*/  IMAD.MOV R6, RZ, RZ, -R5 ;  /* 0x000000ffff067224 */ /* 0x000fe200078e0a05 */
[----:B------:R-:W-:Y:S01]  /*4460*/  ISETP.GT.U32.AND P1, PT, R8, R77, PT ;  /* 0x0000004d0800720c */ /* 0x000fe20003f24070 */
[--C-:B------:R-:W-:Y:S01]  /*4470*/  @!P0 IMAD.IADD R74, R74, 0x1, -R8.reuse ;  /* 0x000000014a4a8824 */ /* 0x100fe200078e0a08 */
[----:B------:R-:W-:Y:S01]  /*4480*/  ISETP.GE.AND P0, PT, R81, RZ, PT ;  /* 0x000000ff5100720c */ /* 0x000fe20003f06270 */
[--C-:B------:R-:W-:Y:S01]  /*4490*/  @!P5 IMAD.IADD R76, R76, 0x1, -R8.reuse ;  /* 0x000000014c4cd824 */ /* 0x100fe200078e0a08 */
[----:B------:R-:W-:Y:S01]  /*44a0*/  IABS R81, R87 ;  /* 0x0000005700517213 */ /* 0x000fe20000000000 */
[----:B------:R-:W-:Y:S01]  /*44b0*/  @!P4 IMAD.IADD R78, R78, 0x1, -R8 ;  /* 0x000000014e4ec824 */ /* 0x000fe200078e0a08 */
[----:B------:R-:W-:Y:S01]  /*44c0*/  ISETP.GE.AND P4, PT, R83, RZ, PT ;  /* 0x000000ff5300720c */ /* 0x000fe20003f86270 */
[----:B------:R-:W-:Y:S01]  /*44d0*/  @!P3 IMAD.MOV R74, RZ, RZ, -R74 ;  /* 0x000000ffff4ab224 */ /* 0x000fe200078e0a4a */
[----:B------:R-:W-:Y:S01]  /*44e0*/  ISETP.GT.U32.AND P3, PT, R8, R76, PT ;  /* 0x0000004c0800720c */ /* 0x000fe20003f64070 */
[----:B------:R-:W-:Y:S01]  /*44f0*/  IMAD.HI.U32 R5, R4, R7, RZ ;  /* 0x0000000704057227 */ /* 0x000fe200078e00ff */
[----:B------:R-:W-:-:S02]  /*4500*/  ISETP.GT.U32.AND P6, PT, R8, R78, PT ;  /* 0x0000004e0800720c */ /* 0x000fc40003fc4070 */
[----:B------:R-:W-:Y:S01]  /*4510*/  IABS R83, R88 ;  /* 0x0000005800537213 */ /* 0x000fe20000000000 */
[----:B------:R-:W-:Y:S01]  /*4520*/  IMAD.MOV R5, RZ, RZ, -R5 ;  /* 0x000000ffff057224 */ /* 0x000fe200078e0a05 */
[----:B------:R-:W-:Y:S01]  /*4530*/  ISETP.GE.AND P5, PT, R82, RZ, PT ;  /* 0x000000ff5200720c */ /* 0x000fe20003fa6270 */
[--C-:B------:R-:W-:Y:S01]  /*4540*/  @!P1 IMAD.IADD R77, R77, 0x1, -R8.reuse ;  /* 0x000000014d4d9824 */ /* 0x100fe200078e0a08 */
[----:B------:R-:W-:Y:S01]  /*4550*/  ISETP.GE.AND P1, PT, R80, RZ, PT ;  /* 0x000000ff5000720c */ /* 0x000fe20003f26270 */
[C---:B------:R-:W-:Y:S02]  /*4560*/  IMAD R79, R8.reuse, R6, R79 ;  /* 0x00000006084f7224 */ /* 0x040fe400078e024f */
[----:B------:R-:W-:Y:S01]  /*4570*/  IMAD R80, R8, R5, R7 ;  /* 0x0000000508507224 */ /* 0x000fe200078e0207 */
[----:B------:R-:W-:Y:S01]  /*4580*/  IABS R7, R89 ;  /* 0x0000005900077213 */ /* 0x000fe20000000000 */
[--C-:B------:R-:W-:Y:S01]  /*4590*/  @!P3 IMAD.IADD R76, R76, 0x1, -R8.reuse ;  /* 0x000000014c4cb824 */ /* 0x100fe200078e0a08 */
[----:B------:R-:W-:Y:S01]  /*45a0*/  ISETP.GT.U32.AND P3, PT, R8, R79, PT ;  /* 0x0000004f0800720c */ /* 0x000fe20003f64070 */
[----:B------:R-:W-:Y:S01]  /*45b0*/  @!P6 IMAD.IADD R78, R78, 0x1, -R8 ;  /* 0x000000014e4ee824 */ /* 0x000fe200078e0a08 */
[----:B------:R-:W-:Y:S01]  /*45c0*/  ISETP.GT.U32.AND P6, PT, R8, R80, PT ;  /* 0x000000500800720c */ /* 0x000fe20003fc4070 */
[----:B------:R-:W-:-:S04]  /*45d0*/  IMAD.HI.U32 R5, R4, R81, RZ ;  /* 0x0000005104057227 */ /* 0x000fc800078e00ff */
[----:B------:R-:W-:Y:S02]  /*45e0*/  IMAD.MOV R5, RZ, RZ, -R5 ;  /* 0x000000ffff057224 */ /* 0x000fe400078e0a05 */
[----:B------:R-:W-:Y:S02]  /*45f0*/  @!P0 IMAD.MOV R76, RZ, RZ, -R76 ;  /* 0x000000ffff4c8224 */ /* 0x000fe400078e0a4c */
[----:B------:R-:W-:Y:S02]  /*4600*/  IMAD R81, R8, R5, R81 ;  /* 0x0000000508517224 */ /* 0x000fe400078e0251 */
[--C-:B------:R-:W-:Y:S01]  /*4610*/  @!P3 IMAD.IADD R79, R79, 0x1, -R8.reuse ;  /* 0x000000014f4fb824 */ /* 0x100fe200078e0a08 */
[----:B------:R-:W-:Y:S01]  /*4620*/  ISETP.GE.AND P3, PT, R84, RZ, PT ;  /* 0x000000ff5400720c */ /* 0x000fe20003f66270 */
[----:B------:R-:W-:Y:S02]  /*4630*/  @!P6 IMAD.IADD R80, R80, 0x1, -R8 ;  /* 0x000000015050e824 */ /* 0x000fe400078e0a08 */
[----:B------:R-:W-:Y:S01]  /*4640*/  IMAD.HI.U32 R5, R4, R7, RZ ;  /* 0x0000000704057227 */ /* 0x000fe200078e00ff */
[----:B------:R-:W-:-:S02]  /*4650*/  ISETP.GT.U32.AND P6, PT, R8, R79, PT ;  /* 0x0000004f0800720c */ /* 0x000fc40003fc4070 */
[----:B------:R-:W-:Y:S01]  /*4660*/  ISETP.GT.U32.AND P0, PT, R8, R80, PT ;  /* 0x000000500800720c */ /* 0x000fe20003f04070 */
[----:B------:R-:W-:-:S04]  /*4670*/  IMAD.HI.U32 R6, R4, R83, RZ ;  /* 0x0000005304067227 */ /* 0x000fc800078e00ff */
[----:B------:R-:W-:Y:S02]  /*4680*/  IMAD.MOV R5, RZ, RZ, -R5 ;  /* 0x000000ffff057224 */ /* 0x000fe400078e0a05 */
[----:B------:R-:W-:Y:S02]  /*4690*/  IMAD.MOV R6, RZ, RZ, -R6 ;  /* 0x000000ffff067224 */ /* 0x000fe400078e0a06 */
[C---:B------:R-:W-:Y:S01]  /*46a0*/  IMAD R82, R8.reuse, R5, R7 ;  /* 0x0000000508527224 */ /* 0x040fe200078e0207 */
[----:B------:R-:W-:Y:S01]  /*46b0*/  IABS R7, R91 ;  /* 0x0000005b00077213 */ /* 0x000fe20000000000 */
[C---:B------:R-:W-:Y:S01]  /*46c0*/  IMAD R83, R8.reuse, R6, R83 ;  /* 0x0000000608537224 */ /* 0x040fe200078e0253 */
[----:B------:R-:W-:Y:S01]  /*46d0*/  IABS R6, R93 ;  /* 0x0000005d00067213 */ /* 0x000fe20000000000 */
[--C-:B------:R-:W-:Y:S01]  /*46e0*/  @!P6 IMAD.IADD R79, R79, 0x1, -R8.reuse ;  /* 0x000000014f4fe824 */ /* 0x100fe200078e0a08 */
[----:B------:R-:W-:Y:S01]  /*46f0*/  ISETP.GT.U32.AND P6, PT, R8, R82, PT ;  /* 0x000000520800720c */ /* 0x000fe20003fc4070 */
[----:B------:R-:W-:Y:S01]  /*4700*/  @!P0 IMAD.IADD R80, R80, 0x1, -R8 ;  /* 0x0000000150508824 */ /* 0x000fe200078e0a08 */
[----:B------:R-:W-:Y:S01]  /*4710*/  ISETP.GT.U32.AND P0, PT, R8, R83, PT ;  /* 0x000000530800720c */ /* 0x000fe20003f04070 */
[----:B------:R-:W-:-:S04]  /*4720*/  IMAD.HI.U32 R5, R4, R85, RZ ;  /* 0x0000005504057227 */ /* 0x000fc800078e00ff */
[----:B------:R-:W-:Y:S01]  /*4730*/  @!P5 IMAD.MOV R77, RZ, RZ, -R77 ;  /* 0x000000ffff4dd224 */ /* 0x000fe200078e0a4d */
[C---:B------:R-:W-:Y:S01]  /*4740*/  ISETP.GT.U32.AND P5, PT, R8.reuse, R81, PT ;  /* 0x000000510800720c */ /* 0x040fe20003fa4070 */
[----:B------:R-:W-:Y:S02]  /*4750*/  IMAD.MOV R5, RZ, RZ, -R5 ;  /* 0x000000ffff057224 */ /* 0x000fe400078e0a05 */
[----:B------:R-:W-:Y:S02]  /*4760*/  @!P1 IMAD.MOV R79, RZ, RZ, -R79 ;  /* 0x000000ffff4f9224 */ /* 0x000fe400078e0a4f */
[----:B------:R-:W-:Y:S02]  /*4770*/  IMAD R84, R8, R5, R85 ;  /* 0x0000000508547224 */ /* 0x000fe400078e0255 */
[----:B------:R-:W-:Y:S02]  /*4780*/  IMAD.MOV.U32 R85, RZ, RZ, R6 ;  /* 0x000000ffff557224 */ /* 0x000fe400078e0006 */
[----:B------:R-:W-:-:S02]  /*4790*/  @!P6 IMAD.IADD R82, R82, 0x1, -R8 ;  /* 0x000000015252e824 */ /* 0x000fc400078e0a08 */
[--C-:B------:R-:W-:Y:S02]  /*47a0*/  @!P0 IMAD.IADD R83, R83, 0x1, -R8.reuse ;  /* 0x0000000153538824 */ /* 0x100fe400078e0a08 */
[----:B------:R-:W-:Y:S01]  /*47b0*/  IMAD.HI.U32 R5, R4, R85, RZ ;  /* 0x0000005504057227 */ /* 0x000fe200078e00ff */
[C---:B------:R-:W-:Y:S02]  /*47c0*/  ISETP.GT.U32.AND P1, PT, R8.reuse, R82, PT ;  /* 0x000000520800720c */ /* 0x040fe40003f24070 */
[C---:B------:R-:W-:Y:S01]  /*47d0*/  ISETP.GT.U32.AND P0, PT, R8.reuse, R83, PT ;  /* 0x000000530800720c */ /* 0x040fe20003f04070 */
[----:B------:R-:W-:Y:S02]  /*47e0*/  IMAD.MOV R5, RZ, RZ, -R5 ;  /* 0x000000ffff057224 */ /* 0x000fe400078e0a05 */
[----:B------:R-:W-:Y:S01]  /*47f0*/  @!P5 IMAD.IADD R81, R81, 0x1, -R8 ;  /* 0x000000015151d824 */ /* 0x000fe200078e0a08 */
[----:B------:R-:W-:Y:S01]  /*4800*/  ISETP.GE.AND P5, PT, R89, RZ, PT ;  /* 0x000000ff5900720c */ /* 0x000fe20003fa6270 */
[----:B------:R-:W-:-:S02]  /*4810*/  IMAD R85, R8, R5, R85 ;  /* 0x0000000508557224 */ /* 0x000fc400078e0255 */
[----:B------:R-:W-:Y:S01]  /*4820*/  IMAD.HI.U32 R5, R4, R7, RZ ;  /* 0x0000000704057227 */ /* 0x000fe200078e00ff */
[----:B------:R-:W-:-:S03]  /*4830*/  ISETP.GT.U32.AND P6, PT, R8, R81, PT ;  /* 0x000000510800720c */ /* 0x000fc60003fc4070 */
[----:B------:R-:W-:Y:S01]  /*4840*/  @!P3 IMAD.MOV R80, RZ, RZ, -R80 ;  /* 0x000000ffff50b224 */ /* 0x000fe200078e0a50 */
[----:B------:R-:W-:Y:S01]  /*4850*/  ISETP.GT.U32.AND P3, PT, R8, R84, PT ;  /* 0x000000540800720c */ /* 0x000fe20003f64070 */
[----:B------:R-:W-:Y:S02]  /*4860*/  IMAD.MOV R5, RZ, RZ, -R5 ;  /* 0x000000ffff057224 */ /* 0x000fe400078e0a05 */
[--C-:B------:R-:W-:Y:S01]  /*4870*/  @!P1 IMAD.IADD R82, R82, 0x1, -R8.reuse ;  /* 0x0000000152529824 */ /* 0x100fe200078e0a08 */
[----:B------:R-:W-:Y:S01]  /*4880*/  ISETP.GE.AND P1, PT, R86, RZ, PT ;  /* 0x000000ff5600720c */ /* 0x000fe20003f26270 */
[----:B------:R-:W-:Y:S01]  /*4890*/  @!P0 IMAD.IADD R83, R83, 0x1, -R8 ;  /* 0x0000000153538824 */ /* 0x000fe200078e0a08 */
[C---:B------:R-:W-:Y:S01]  /*48a0*/  ISETP.GT.U32.AND P0, PT, R8.reuse, R85, PT ;  /* 0x000000550800720c */ /* 0x040fe20003f04070 */
[C---:B------:R-:W-:Y:S01]  /*48b0*/  IMAD R86, R8.reuse, R5, R7 ;  /* 0x0000000508567224 */ /* 0x040fe200078e0207 */
[----:B------:R-:W-:Y:S01]  /*48c0*/  IABS R7, R92 ;  /* 0x0000005c00077213 */ /* 0x000fe20000000000 */
[----:B------:R-:W-:Y:S01]  /*48d0*/  @!P4 IMAD.MOV R78, RZ, RZ, -R78 ;  /* 0x000000ffff4ec224 */ /* 0x000fe200078e0a4e */
[----:B------:R-:W-:Y:S01]  /*48e0*/  ISETP.GE.AND P4, PT, R87, RZ, PT ;  /* 0x000000ff5700720c */ /* 0x000fe20003f86270 */
[----:B------:R-:W-:Y:S01]  /*48f0*/  @!P5 IMAD.MOV R82, RZ, RZ, -R82 ;  /* 0x000000ffff52d224 */ /* 0x000fe200078e0a52 */
[----:B------:R-:W-:Y:S01]  /*4900*/  IABS R87, R90 ;  /* 0x0000005a00577213 */ /* 0x000fe20000000000 */
[--C-:B------:R-:W-:Y:S01]  /*4910*/  @!P6 IMAD.IADD R81, R81, 0x1, -R8.reuse ;  /* 0x000000015151e824 */ /* 0x100fe200078e0a08 */
[----:B------:R-:W-:Y:S01]  /*4920*/  ISETP.GT.U32.AND P5, PT, R8, R86, PT ;  /* 0x000000560800720c */ /* 0x000fe20003fa4070 */
[----:B------:R-:W-:Y:S01]  /*4930*/  @!P3 IMAD.IADD R84, R84, 0x1, -R8 ;  /* 0x000000015454b824 */ /* 0x000fe200078e0a08 */
[----:B------:R-:W-:Y:S01]  /*4940*/  ISETP.GE.AND P6, PT, R88, RZ, PT ;  /* 0x000000ff5800720c */ /* 0x000fe20003fc6270 */
[----:B------:R-:W-:Y:S01]  /*4950*/  IMAD.HI.U32 R6, R4, R87, RZ ;  /* 0x0000005704067227 */ /* 0x000fe200078e00ff */
[----:B------:R-:W-:-:S02]  /*4960*/  ISETP.GE.AND P3, PT, R93, RZ, PT ;  /* 0x000000ff5d00720c */ /* 0x000fc40003f66270 */
[----:B------:R-:W-:Y:S01]  /*4970*/  LOP3.LUT R93, R3, 0xae, RZ, 0xfc, !PT ;  /* 0x000000ae035d7812 */ /* 0x000fe200078efcff */
[----:B------:R-:W-:Y:S02]  /*4980*/  IMAD.MOV R6, RZ, RZ, -R6 ;  /* 0x000000ffff067224 */ /* 0x000fe400078e0a06 */
[----:B------:R-:W-:Y:S01]  /*4990*/  @!P0 IMAD.IADD R85, R85, 0x1, -R8 ;  /* 0x0000000155558824 */ /* 0x000fe200078e0a08 */
[----:B------:R-:W-:Y:S01]  /*49a0*/  ISETP.GT.U32.AND P0, PT, R8, R84, PT ;  /* 0x000000540800720c */ /* 0x000fe20003f04070 */
[----:B------:R-:W-:Y:S01]  /*49b0*/  IMAD.HI.U32 R5, R4, R7, RZ ;  /* 0x0000000704057227 */ /* 0x000fe200078e00ff */
[----:B------:R-:W-:-:S03]  /*49c0*/  IABS R89, R93 ;  /* 0x0000005d00597213 */ /* 0x000fc60000000000 */
[C---:B------:R-:W-:Y:S01]  /*49d0*/  IMAD R87, R8.reuse, R6, R87 ;  /* 0x0000000608577224 */ /* 0x040fe200078e0257 */
[----:B------:R-:W-:Y:S01]  /*49e0*/  IABS R6, R94 ;  /* 0x0000005e00067213 */ /* 0x000fe20000000000 */
[----:B------:R-:W-:Y:S01]  /*49f0*/  @!P4 IMAD.MOV R81, RZ, RZ, -R81 ;  /* 0x000000ffff51c224 */ /* 0x000fe200078e0a51 */
[----:B------:R-:W-:Y:S01]  /*4a00*/  ISETP.GT.U32.AND P4, PT, R8, R85, PT ;  /* 0x000000550800720c */ /* 0x000fe20003f84070 */
[----:B------:R-:W-:Y:S02]  /*4a10*/  @!P5 IMAD.IADD R86, R86, 0x1, -R8 ;  /* 0x000000015656d824 */ /* 0x000fe400078e0a08 */
[----:B------:R-:W-:Y:S02]  /*4a20*/  IMAD.MOV R5, RZ, RZ, -R5 ;  /* 0x000000ffff057224 */ /* 0x000fe400078e0a05 */
[----:B------:R-:W-:Y:S01]  /*4a30*/  @!P6 IMAD.MOV R83, RZ, RZ, -R83 ;  /* 0x000000ffff53e224 */ /* 0x000fe200078e0a53 */
[C---:B------:R-:W-:Y:S01]  /*4a40*/  ISETP.GT.U32.AND P6, PT, R8.reuse, R87, PT ;  /* 0x000000570800720c */ /* 0x040fe20003fc4070 */
[C---:B------:R-:W-:Y:S01]  /*4a50*/  IMAD R88, R8.reuse, R5, R7 ;  /* 0x0000000508587224 */ /* 0x040fe200078e0207 */
[----:B------:R-:W-:Y:S01]  /*4a60*/  ISETP.GT.U32.AND P5, PT, R8, R86, PT ;  /* 0x000000560800720c */ /* 0x000fe20003fa4070 */
[----:B------:R-:W-:-:S02]  /*4a70*/  IMAD.MOV.U32 R7, RZ, RZ, R6 ;  /* 0x000000ffff077224 */ /* 0x000fc400078e0006 */
[----:B------:R-:W-:Y:S01]  /*4a80*/  @!P0 IMAD.IADD R84, R84, 0x1, -R8 ;  /* 0x0000000154548824 */ /* 0x000fe200078e0a08 */
[----:B------:R-:W-:Y:S01]  /*4a90*/  ISETP.GE.AND P0, PT, R91, RZ, PT ;  /* 0x000000ff5b00720c */ /* 0x000fe20003f06270 */
[----:B------:R-:W-:Y:S01]  /*4aa0*/  IMAD.HI.U32 R6, R4, R7, RZ ;  /* 0x0000000704067227 */ /* 0x000fe200078e00ff */
[----:B------:R-:W-:-:S03]  /*4ab0*/  IABS R91, R95 ;  /* 0x0000005f005b7213 */ /* 0x000fc60000000000 */
[----:B------:R-:W-:Y:S01]  /*4ac0*/  @!P4 IMAD.IADD R85, R85, 0x1, -R8 ;  /* 0x000000015555c824 */ /* 0x000fe200078e0a08 */
[----:B------:R-:W-:Y:S01]  /*4ad0*/  ISETP.GT.U32.AND P4, PT, R8, R88, PT ;  /* 0x000000580800720c */ /* 0x000fe20003f84070 */
[----:B------:R-:W-:Y:S02]  /*4ae0*/  IMAD.MOV R6, RZ, RZ, -R6 ;  /* 0x000000ffff067224 */ /* 0x000fe400078e0a06 */
[--C-:B------:R-:W-:Y:S01]  /*4af0*/  @!P6 IMAD.IADD R87, R87, 0x1, -R8.reuse ;  /* 0x000000015757e824 */ /* 0x100fe200078e0a08 */
[----:B------:R-:W-:Y:S01]  /*4b00*/  ISETP.GE.AND P6, PT, R90, RZ, PT ;  /* 0x000000ff5a00720c */ /* 0x000fe20003fc6270 */
[----:B------:R-:W-:Y:S01]  /*4b10*/  IMAD R90, R8, R6, R7 ;  /* 0x00000006085a7224 */ /* 0x000fe200078e0207 */
[----:B------:R-:W-:Y:S01]  /*4b20*/  LOP3.LUT R6, R3, 0xb4, RZ, 0xfc, !PT ;  /* 0x000000b403067812 */ /* 0x000fe200078efcff */
[----:B------:R-:W-:Y:S02]  /*4b30*/  @!P5 IMAD.IADD R86, R86, 0x1, -R8 ;  /* 0x000000015656d824 */ /* 0x000fe400078e0a08 */
[----:B------:R-:W-:Y:S01]  /*4b40*/  IMAD.HI.U32 R5, R4, R89, RZ ;  /* 0x0000005904057227 */ /* 0x000fe200078e00ff */
[----:B------:R-:W-:-:S03]  /*4b50*/  IABS R7, R6 ;  /* 0x0000000600077213 */ /* 0x000fc60000000000 */
[----:B------:R-:W-:Y:S01]  /*4b60*/  @!P0 IMAD.MOV R86, RZ, RZ, -R86 ;  /* 0x000000ffff568224 */ /* 0x000fe200078e0a56 */
[----:B------:R-:W-:Y:S01]  /*4b70*/  ISETP.GT.U32.AND P0, PT, R8, R90, PT ;  /* 0x0000005a0800720c */ /* 0x000fe20003f04070 */
[----:B------:R-:W-:Y:S01]  /*4b80*/  @!P4 IMAD.IADD R88, R88, 0x1, -R8 ;  /* 0x000000015858c824 */ /* 0x000fe200078e0a08 */
[C---:B------:R-:W-:Y:S01]  /*4b90*/  ISETP.GT.U32.AND P4, PT, R8.reuse, R87, PT ;  /* 0x000000570800720c */ /* 0x040fe20003f84070 */
[----:B------:R-:W-:Y:S02]  /*4ba0*/  @!P1 IMAD.MOV R84, RZ, RZ, -R84 ;  /* 0x000000ffff549224 */ /* 0x000fe400078e0a54 */
[----:B------:R-:W-:Y:S01]  /*4bb0*/  IMAD.MOV R5, RZ, RZ, -R5 ;  /* 0x000000ffff057224 */ /* 0x000fe200078e0a05 */
[----:B------:R-:W-:Y:S01]  /*4bc0*/  ISETP.GT.U32.AND P1, PT, R8, R88, PT ;  /* 0x000000580800720c */ /* 0x000fe20003f24070 */
[----:B------:R-:W-:Y:S01]  /*4bd0*/  @!P3 IMAD.MOV R85, RZ, RZ, -R85 ;  /* 0x000000ffff55b224 */ /* 0x000fe200078e0a55 */
[----:B------:R-:W-:Y:S01]  /*4be0*/  ISETP.GE.AND P3, PT, R92, RZ, PT ;  /* 0x000000ff5c00720c */ /* 0x000fe20003f66270 */
[----:B------:R-:W-:-:S02]  /*4bf0*/  IMAD R89, R8, R5, R89 ;  /* 0x0000000508597224 */ /* 0x000fc400078e0259 */
[----:B------:R-:W-:-:S03]  /*4c00*/  IMAD.HI.U32 R5, R4, R91, RZ ;  /* 0x0000005b04057227 */ /* 0x000fc600078e00ff */
[----:B------:R-:W-:Y:S01]  /*4c10*/  ISETP.GT.U32.AND P5, PT, R8, R89, PT ;  /* 0x000000590800720c */ /* 0x000fe20003fa4070 */
[--C-:B------:R-:W-:Y:S02]  /*4c20*/  @!P0 IMAD.IADD R90, R90, 0x1, -R8.reuse ;  /* 0x000000015a5a8824 */ /* 0x100fe400078e0a08 */
[----:B------:R-:W-:Y:S02]  /*4c30*/  IMAD.MOV R5, RZ, RZ, -R5 ;  /* 0x000000ffff057224 */ /* 0x000fe400078e0a05 */
[--C-:B------:R-:W-:Y:S01]  /*4c40*/  @!P1 IMAD.IADD R88, R88, 0x1, -R8.reuse ;  /* 0x0000000158589824 */ /* 0x100fe200078e0a08 */
[----:B------:R-:W-:Y:S01]  /*4c50*/  ISETP.GT.U32.AND P0, PT, R8, R90, PT ;  /* 0x0000005a0800720c */ /* 0x000fe20003f04070 */
[----:B------:R-:W-:Y:S01]  /*4c60*/  @!P4 IMAD.IADD R87, R87, 0x1, -R8 ;  /* 0x000000015757c824 */ /* 0x000fe200078e0a08 */
[----:B------:R-:W-:Y:S01]  /*4c70*/  ISETP.GE.AND P1, PT, R94, RZ, PT ;  /* 0x000000ff5e00720c */ /* 0x000fe20003f26270 */
[----:B------:R-:W-:Y:S01]  /*4c80*/  IMAD R91, R8, R5, R91 ;  /* 0x00000005085b7224 */ /* 0x000fe200078e025b */
[----:B------:R-:W-:Y:S01]  /*4c90*/  LOP3.LUT R94, R3, 0xb6, RZ, 0xfc, !PT ;  /* 0x000000b6035e7812 */ /* 0x000fe200078efcff */
[----:B------:R-:W-:Y:S01]  /*4ca0*/  IMAD.HI.U32 R5, R4, R7, RZ ;  /* 0x0000000704057227 */ /* 0x000fe200078e00ff */
[----:B------:R-:W-:-:S02]  /*4cb0*/  ISETP.GE.AND P4, PT, R93, RZ, PT ;  /* 0x000000ff5d00720c */ /* 0x000fc40003f86270 */
[----:B------:R-:W-:Y:S01]  /*4cc0*/  IABS R93, R94 ;  /* 0x0000005e005d7213 */ /* 0x000fe20000000000 */
[----:B------:R-:W-:Y:S01]  /*4cd0*/  @!P6 IMAD.MOV R87, RZ, RZ, -R87 ;  /* 0x000000ffff57e224 */ /* 0x000fe200078e0a57 */
[----:B------:R-:W-:Y:S01]  /*4ce0*/  ISETP.GT.U32.AND P6, PT, R8, R91, PT ;  /* 0x0000005b0800720c */ /* 0x000fe20003fc4070 */
[----:B------:R-:W-:Y:S02]  /*4cf0*/  IMAD.MOV R92, RZ, RZ, -R5 ;  /* 0x000000ffff5c7224 */ /* 0x000fe400078e0a05 */
[--C-:B------:R-:W-:Y:S01]  /*4d00*/  @!P0 IMAD.IADD R90, R90, 0x1, -R8.reuse ;  /* 0x000000015a5a8824 */ /* 0x100fe200078e0a08 */
[----:B------:R-:W-:Y:S01]  /*4d10*/  ISETP.GE.AND P0, PT, R94, RZ, PT ;  /* 0x000000ff5e00720c */ /* 0x000fe20003f06270 */
[C---:B------:R-:W-:Y:S02]  /*4d20*/  IMAD R92, R8.reuse, R92, R7 ;  /* 0x0000005c085c7224 */ /* 0x040fe400078e0207 */
[----:B------:R-:W-:Y:S02]  /*4d30*/  @!P5 IMAD.IADD R89, R89, 0x1, -R8 ;  /* 0x000000015959d824 */ /* 0x000fe400078e0a08 */
[----:B------:R-:W-:Y:S01]  /*4d40*/  @!P1 IMAD.MOV R90, RZ, RZ, -R90 ;  /* 0x000000ffff5a9224 */ /* 0x000fe200078e0a5a */
[----:B------:R-:W-:Y:S01]  /*4d50*/  ISETP.GT.U32.AND P1, PT, R8, R92, PT ;  /* 0x0000005c0800720c */ /* 0x000fe20003f24070 */
[----:B------:R-:W-:Y:S01]  /*4d60*/  IMAD.HI.U32 R5, R4, R93, RZ ;  /* 0x0000005d04057227 */ /* 0x000fe200078e00ff */
[----:B------:R-:W-:-:S03]  /*4d70*/  ISETP.GT.U32.AND P5, PT, R8, R89, PT ;  /* 0x000000590800720c */ /* 0x000fc60003fa4070 */
[----:B------:R-:W-:Y:S02]  /*4d80*/  @!P6 IMAD.IADD R91, R91, 0x1, -R8 ;  /* 0x000000015b5be824 */ /* 0x000fe400078e0a08 */
[----:B------:R-:W-:Y:S01]  /*4d90*/  @!P3 IMAD.MOV R88, RZ, RZ, -R88 ;  /* 0x000000ffff58b224 */ /* 0x000fe200078e0a58 */
[----:B------:R-:W-:Y:S01]  /*4da0*/  ISETP.GE.AND P3, PT, R95, RZ, PT ;  /* 0x000000ff5f00720c */ /* 0x000fe20003f66270 */
[----:B------:R-:W-:Y:S01]  /*4db0*/  IMAD.MOV R5, RZ, RZ, -R5 ;  /* 0x000000ffff057224 */ /* 0x000fe200078e0a05 */
[----:B------:R-:W-:Y:S01]  /*4dc0*/  ISETP.GT.U32.AND P6, PT, R8, R91, PT ;  /* 0x0000005b0800720c */ /* 0x000fe20003fc4070 */
[----:B------:R-:W-:Y:S01]  /*4dd0*/  IMAD.HI.U32 R7, R4, R105, RZ ;  /* 0x0000006904077227 */ /* 0x000fe200078e00ff */
[----:B------:R-:W-:-:S03]  /*4de0*/  IABS R95, R96 ;  /* 0x00000060005f7213 */ /* 0x000fc60000000000 */
[--C-:B------:R-:W-:Y:S02]  /*4df0*/  @!P1 IMAD.IADD R92, R92, 0x1, -R8.reuse ;  /* 0x000000015c5c9824 */ /* 0x100fe400078e0a08 */
[----:B------:R-:W-:Y:S01]  /*4e00*/  @!P5 IMAD.IADD R89, R89, 0x1, -R8 ;  /* 0x000000015959d824 */ /* 0x000fe200078e0a08 */
[----:B------:R-:W-:Y:S01]  /*4e10*/  ISETP.GE.AND P5, PT, R6, RZ, PT ;  /* 0x000000ff0600720c */ /* 0x000fe20003fa6270 */
[C---:B------:R-:W-:Y:S01]  /*4e20*/  IMAD R93, R8.reuse, R5, R93 ;  /* 0x00000005085d7224 */ /* 0x040fe200078e025d */
[----:B------:R-:W-:Y:S01]  /*4e30*/  ISETP.GT.U32.AND P1, PT, R8, R92, PT ;  /* 0x0000005c0800720c */ /* 0x000fe20003f24070 */
[----:B------:R-:W-:Y:S01]  /*4e40*/  IMAD.HI.U32 R6, R4, R95, RZ ;  /* 0x0000005f04067227 */ /* 0x000fe200078e00ff */
[----:B------:R-:W-:-:S03]  /*4e50*/  LOP3.LUT R5, R3, 0xba, RZ, 0xfc, !PT ;  /* 0x000000ba03057812 */ /* 0x000fc600078efcff */
[----:B------:R-:W-:Y:S01]  /*4e60*/  @!P6 IMAD.IADD R91, R91, 0x1, -R8 ;  /* 0x000000015b5be824 */ /* 0x000fe200078e0a08 */
[----:B------:R-:W-:Y:S01]  /*4e70*/  IABS R101, R5 ;  /* 0x0000000500657213 */ /* 0x000fe20000000000 */
[----:B------:R-:W-:Y:S01]  /*4e80*/  IMAD.MOV R6, RZ, RZ, -R6 ;  /* 0x000000ffff067224 */ /* 0x000fe200078e0a06 */
[----:B------:R-:W-:Y:S01]  /*4e90*/  ISETP.GE.AND P6, PT, R5, RZ, PT ;  /* 0x000000ff0500720c */ /* 0x000fe20003fc6270 */
[----:B------:R-:W-:Y:S01]  /*4ea0*/  @!P3 IMAD.MOV R91, RZ, RZ, -R91 ;  /* 0x000000ffff5bb224 */ /* 0x000fe200078e0a5b */
[C---:B------:R-:W-:Y:S01]  /*4eb0*/  ISETP.GT.U32.AND P3, PT, R8.reuse, R93, PT ;  /* 0x0000005d0800720c */ /* 0x040fe20003f64070 */
[----:B------:R-:W-:Y:S01]  /*4ec0*/  IMAD R94, R8, R6, R95 ;  /* 0x00000006085e7224 */ /* 0x000fe200078e025f */
[----:B------:R-:W-:Y:S01]  /*4ed0*/  IABS R5, R107 ;  /* 0x0000006b00057213 */ /* 0x000fe20000000000 */
[----:B------:R-:W-:-:S04]  /*4ee0*/  IMAD.HI.U32 R6, R4, R101, RZ ;  /* 0x0000006504067227 */ /* 0x000fc800078e00ff */
[----:B------:R-:W-:-:S04]  /*4ef0*/  IMAD.HI.U32 R95, R4, R97, RZ ;  /* 0x00000061045f7227 */ /* 0x000fc800078e00ff */
[----:B------:R-:W-:Y:S01]  /*4f00*/  @!P1 IMAD.IADD R92, R92, 0x1, -R8 ;  /* 0x000000015c5c9824 */ /* 0x000fe200078e0a08 */
[C---:B------:R-:W-:Y:S01]  /*4f10*/  ISETP.GT.U32.AND P1, PT, R8.reuse, R94, PT ;  /* 0x0000005e0800720c */ /* 0x040fe20003f24070 */
[----:B------:R-:W-:Y:S02]  /*4f20*/  IMAD.MOV R6, RZ, RZ, -R6 ;  /* 0x000000ffff067224 */ /* 0x000fe400078e0a06 */
[----:B------:R-:W-:Y:S02]  /*4f30*/  IMAD.MOV R102, RZ, RZ, -R95 ;  /* 0x000000ffff667224 */ /* 0x000fe400078e0a5f */
[C---:B------:R-:W-:Y:S02]  /*4f40*/  IMAD R95, R8.reuse, R6, R101 ;  /* 0x00000006085f7224 */ /* 0x040fe400078e0265 */
[--C-:B------:R-:W-:Y:S02]  /*4f50*/  @!P3 IMAD.IADD R93, R93, 0x1, -R8.reuse ;  /* 0x000000015d5db824 */ /* 0x100fe400078e0a08 */
[----:B------:R-:W-:Y:S01]  /*4f60*/  IMAD.MOV R7, RZ, RZ, -R7 ;  /* 0x000000ffff077224 */ /* 0x000fe200078e0a07 */
[----:B------:R-:W-:Y:S01]  /*4f70*/  ISETP.GT.U32.AND P3, PT, R8, R95, PT ;  /* 0x0000005f0800720c */ /* 0x000fe20003f64070 */
[----:B------:R-:W-:Y:S01]  /*4f80*/  @!P4 IMAD.MOV R89, RZ, RZ, -R89 ;  /* 0x000000ffff59c224 */ /* 0x000fe200078e0a59 */
[----:B------:R-:W-:Y:S01]  /*4f90*/  ISETP.GE.AND P4, PT, R96, RZ, PT ;  /* 0x000000ff6000720c */ /* 0x000fe20003f86270 */
[----:B------:R-:W-:Y:S01]  /*4fa0*/  @!P1 IMAD.IADD R94, R94, 0x1, -R8 ;  /* 0x000000015e5e9824 */ /* 0x000fe200078e0a08 */
[C---:B------:R-:W-:Y:S01]  /*4fb0*/  ISETP.GT.U32.AND P1, PT, R8.reuse, R93, PT ;  /* 0x0000005d0800720c */ /* 0x040fe20003f24070 */
[----:B------:R-:W-:Y:S01]  /*4fc0*/  IMAD R96, R8, R7, R105 ;  /* 0x0000000708607224 */ /* 0x000fe200078e0269 */
[----:B------:R-:W-:Y:S01]  /*4fd0*/  IABS R105, R104 ;  /* 0x0000006800697213 */ /* 0x000fe20000000000 */
[----:B------:R-:W-:Y:S01]  /*4fe0*/  IMAD.HI.U32 R98, R4, R5, RZ ;  /* 0x0000000504627227 */ /* 0x000fe200078e00ff */
[----:B------:R-:W-:-:S03]  /*4ff0*/  LOP3.LUT R7, R3, 0xc8, RZ, 0xfc, !PT ;  /* 0x000000c803077812 */ /* 0x000fc600078efcff */
[C---:B------:R-:W-:Y:S02]  /*5000*/  IMAD R97, R8.reuse, R102, R97 ;  /* 0x0000006608617224 */ /* 0x040fe400078e0261 */
[----:B------:R-:W-:Y:S01]  /*5010*/  @!P3 IMAD.IADD R95, R95, 0x1, -R8 ;  /* 0x000000015f5fb824 */ /* 0x000fe200078e0a08 */
[C---:B------:R-:W-:Y:S01]  /*5020*/  ISETP.GT.U32.AND P3, PT, R8.reuse, R94, PT ;  /* 0x0000005e0800720c */ /* 0x040fe20003f64070 */
[----:B------:R-:W-:Y:S02]  /*5030*/  IMAD.MOV R98, RZ, RZ, -R98 ;  /* 0x000000ffff627224 */ /* 0x000fe400078e0a62 */
[----:B------:R-:W-:Y:S01]  /*5040*/  @!P1 IMAD.IADD R93, R93, 0x1, -R8 ;  /* 0x000000015d5d9824 */ /* 0x000fe200078e0a08 */
[C---:B------:R-:W-:Y:S01]  /*5050*/  ISETP.GT.U32.AND P1, PT, R8.reuse, R96, PT ;  /* 0x000000600800720c */ /* 0x040fe20003f24070 */
[----:B------:R-:W-:Y:S01]  /*5060*/  @!P5 IMAD.MOV R92, RZ, RZ, -R92 ;  /* 0x000000ffff5cd224 */ /* 0x000fe200078e0a5c */
[C---:B------:R-:W-:Y:S01]  /*5070*/  ISETP.GT.U32.AND P5, PT, R8.reuse, R95, PT ;  /* 0x0000005f0800720c */ /* 0x040fe20003fa4070 */
[----:B------:R-:W-:Y:S01]  /*5080*/  @!P0 IMAD.MOV R93, RZ, RZ, -R93 ;  /* 0x000000ffff5d8224 */ /* 0x000fe200078e0a5d */
[C---:B------:R-:W-:Y:S01]  /*5090*/  ISETP.GT.U32.AND P0, PT, R8.reuse, R97, PT ;  /* 0x000000610800720c */ /* 0x040fe20003f04070 */
[----:B------:R-:W-:-:S02]  /*50a0*/  IMAD R98, R8, R98, R5 ;  /* 0x0000006208627224 */ /* 0x000fc400078e0205 */
[----:B------:R-:W-:-:S04]  /*50b0*/  IMAD.HI.U32 R6, R4, R99, RZ ;  /* 0x0000006304067227 */ /* 0x000fc800078e00ff */
[----:B------:R-:W-:Y:S01]  /*50c0*/  @!P3 IMAD.IADD R94, R94, 0x1, -R8 ;  /* 0x000000015e5eb824 */ /* 0x000fe200078e0a08 */
[----:B------:R-:W-:Y:S01]  /*50d0*/  ISETP.GT.U32.AND P3, PT, R8, R98, PT ;  /* 0x000000620800720c */ /* 0x000fe20003f64070 */
[----:B------:R-:W-:Y:S01]  /*50e0*/  IMAD.MOV R5, RZ, RZ, -R6 ;  /* 0x000000ffff057224 */ /* 0x000fe200078e0a06 */
[----:B------:R-:W-:Y:S01]  /*50f0*/  LOP3.LUT R6, R3, 0xc6, RZ, 0xfc, !PT ;  /* 0x000000c603067812 */ /* 0x000fe200078efcff */
[----:B------:R-:W-:Y:S01]  /*5100*/  @!P1 IMAD.IADD R96, R96, 0x1, -R8 ;  /* 0x0000000160609824 */ /* 0x000fe200078e0a08 */
[----:B------:R-:W-:Y:S01]  /*5110*/  ISETP.GE.AND P1, PT, R100, RZ, PT ;  /* 0x000000ff6400720c */ /* 0x000fe20003f26270 */
[----:B------:R-:W-:Y:S01]  /*5120*/  IMAD R99, R8, R5, R99 ;  /* 0x0000000508637224 */ /* 0x000fe200078e0263 */
[----:B------:R-:W-:Y:S01]  /*5130*/  IABS R101, R6 ;  /* 0x0000000600657213 */ /* 0x000fe20000000000 */
[----:B------:R-:W-:Y:S01]  /*5140*/  IMAD.HI.U32 R102, R4, R105, RZ ;  /* 0x0000006904667227 */ /* 0x000fe200078e00ff */
[----:B------:R-:W-:-:S03]  /*5150*/  IABS R5, R7 ;  /* 0x0000000700057213 */ /* 0x000fc60000000000 */
[--C-:B------:R-:W-:Y:S01]  /*5160*/  @!P5 IMAD.IADD R95, R95, 0x1, -R8.reuse ;  /* 0x000000015f5fd824 */ /* 0x100fe200078e0a08 */
[C---:B------:R-:W-:Y:S01]  /*5170*/  ISETP.GT.U32.AND P5, PT, R8.reuse, R99, PT ;  /* 0x000000630800720c */ /* 0x040fe20003fa4070 */
[----:B------:R-:W-:Y:S01]  /*5180*/  @!P0 IMAD.IADD R97, R97, 0x1, -R8 ;  /* 0x0000000161618824 */ /* 0x000fe200078e0a08 */
[----:B------:R-:W-:Y:S01]  /*5190*/  ISETP.GT.U32.AND P0, PT, R8, R96, PT ;  /* 0x000000600800720c */ /* 0x000fe20003f04070 */
[----:B------:R-:W-:-:S04]  /*51a0*/  IMAD.HI.U32 R106, R4, R101, RZ ;  /* 0x00000065046a7227 */ /* 0x000fc800078e00ff */
[----:B------:R-:W-:Y:S02]  /*51b0*/  IMAD.MOV R102, RZ, RZ, -R102 ;  /* 0x000000ffff667224 */ /* 0x000fe400078e0a66 */
[----:B------:R-:W-:Y:S01]  /*51c0*/  @!P3 IMAD.IADD R98, R98, 0x1, -R8 ;  /* 0x000000016262b824 */ /* 0x000fe200078e0a08 */
[C---:B------:R-:W-:Y:S01]  /*51d0*/  ISETP.GT.U32.AND P3, PT, R8.reuse, R97, PT ;  /* 0x000000610800720c */ /* 0x040fe20003f64070 */
[----:B------:R-:W-:Y:S02]  /*51e0*/  IMAD.MOV R106, RZ, RZ, -R106 ;  /* 0x000000ffff6a7224 */ /* 0x000fe400078e0a6a */
[C---:B------:R-:W-:Y:S01]  /*51f0*/  IMAD R100, R8.reuse, R102, R105 ;  /* 0x0000006608647224 */ /* 0x040fe200078e0269 */
[C---:B------:R-:W-:Y:S01]  /*5200*/  LOP3.LUT R105, R3.reuse, 0xca, RZ, 0xfc, !PT ;  /* 0x000000ca03697812 */ /* 0x040fe200078efcff */
[----:B------:R-:W-:Y:S01]  /*5210*/  @!P4 IMAD.MOV R94, RZ, RZ, -R94 ;  /* 0x000000ffff5ec224 */ /* 0x000fe200078e0a5e */
[C---:B------:R-:W-:Y:S01]  /*5220*/  ISETP.GT.U32.AND P4, PT, R8.reuse, R98, PT ;  /* 0x000000620800720c */ /* 0x040fe20003f84070 */
[C---:B------:R-:W-:Y:S01]  /*5230*/  IMAD R101, R8.reuse, R106, R101 ;  /* 0x0000006a08657224 */ /* 0x040fe200078e0265 */
[----:B------:R-:W-:Y:S01]  /*5240*/  LOP3.LUT R106, R3, 0xcc, RZ, 0xfc, !PT ;  /* 0x000000cc036a7812 */ /* 0x000fe200078efcff */
[----:B------:R-:W-:Y:S01]  /*5250*/  @!P6 IMAD.MOV R95, RZ, RZ, -R95 ;  /* 0x000000ffff5fe224 */ /* 0x000fe200078e0a5f */
[----:B------:R-:W-:Y:S01]  /*5260*/  ISETP.GT.U32.AND P6, PT, R8, R100, PT ;  /* 0x000000640800720c */ /* 0x000fe20003fc4070 */
[----:B------:R-:W-:-:S04]  /*5270*/  IMAD.HI.U32 R109, R4, R5, RZ ;  /* 0x00000005046d7227 */ /* 0x000fc800078e00ff */
[--C-:B------:R-:W-:Y:S02]  /*5280*/  @!P5 IMAD.IADD R99, R99, 0x1, -R8.reuse ;  /* 0x000000016363d824 */ /* 0x100fe400078e0a08 */
[--C-:B------:R-:W-:Y:S01]  /*5290*/  @!P0 IMAD.IADD R96, R96, 0x1, -R8.reuse ;  /* 0x0000000160608824 */ /* 0x100fe200078e0a08 */
[C---:B------:R-:W-:Y:S01]  /*52a0*/  ISETP.GT.U32.AND P0, PT, R8.reuse, R101, PT ;  /* 0x000000650800720c */ /* 0x040fe20003f04070 */
[----:B------:R-:W-:Y:S01]  /*52b0*/  IMAD.MOV R109, RZ, RZ, -R109 ;  /* 0x000000ffff6d7224 */ /* 0x000fe200078e0a6d */
[----:B------:R-:W-:Y:S01]  /*52c0*/  ISETP.GT.U32.AND P5, PT, R8, R99, PT ;  /* 0x000000630800720c */ /* 0x000fe20003fa4070 */
[--C-:B------:R-:W-:Y:S01]  /*52d0*/  @!P3 IMAD.IADD R97, R97, 0x1, -R8.reuse ;  /* 0x000000016161b824 */ /* 0x100fe200078e0a08 */
[----:B------:R-:W-:Y:S01]  /*52e0*/  ISETP.GE.AND P3, PT, R108, RZ, PT ;  /* 0x000000ff6c00720c */ /* 0x000fe20003f66270 */
[----:B------:R-:W-:Y:S01]  /*52f0*/  IMAD R102, R8, R109, R5 ;  /* 0x0000006d08667224 */ /* 0x000fe200078e0205 */
[----:B------:R-:W-:Y:S01]  /*5300*/  IABS R5, R106 ;  /* 0x0000006a00057213 */ /* 0x000fe20000000000 */
[--C-:B------:R-:W-:Y:S01]  /*5310*/  @!P4 IMAD.IADD R98, R98, 0x1, -R8.reuse ;  /* 0x000000016262c824 */ /* 0x100fe200078e0a08 */
[----:B------:R-:W-:Y:S01]  /*5320*/  IABS R109, R105 ;  /* 0x00000069006d7213 */ /* 0x000fe20000000000 */
[----:B------:R-:W-:Y:S01]  /*5330*/  @!P6 IMAD.IADD R100, R100, 0x1, -R8 ;  /* 0x000000016464e824 */ /* 0x000fe200078e0a08 */
[----:B------:R-:W-:Y:S01]  /*5340*/  ISETP.GT.U32.AND P4, PT, R8, R102, PT ;  /* 0x000000660800720c */ /* 0x000fe20003f84070 */
[----:B------:R-:W-:Y:S01]  /*5350*/  @!P1 IMAD.MOV R96, RZ, RZ, -R96 ;  /* 0x000000ffff609224 */ /* 0x000fe200078e0a60 */
[----:B------:R-:W-:Y:S01]  /*5360*/  ISETP.GE.AND P6, PT, R103, RZ, PT ;  /* 0x000000ff6700720c */ /* 0x000fe20003fc6270 */
[----:B------:R-:W-:Y:S01]  /*5370*/  @!P0 IMAD.IADD R101, R101, 0x1, -R8 ;  /* 0x0000000165658824 */ /* 0x000fe200078e0a08 */
[----:B------:R-:W-:Y:S01]  /*5380*/  ISETP.GE.AND P0, PT, R104, RZ, PT ;  /* 0x000000ff6800720c */ /* 0x000fe20003f06270 */
[----:B------:R-:W-:Y:S01]  /*5390*/  IMAD.HI.U32 R104, R4, R5, RZ ;  /* 0x0000000504687227 */ /* 0x000fe200078e00ff */
[----:B------:R-:W-:-:S03]  /*53a0*/  ISETP.GT.U32.AND P1, PT, R8, R100, PT ;  /* 0x000000640800720c */ /* 0x000fc60003f24070 */
[----:B------:R-:W-:Y:S01]  /*53b0*/  @!P5 IMAD.IADD R99, R99, 0x1, -R8 ;  /* 0x000000016363d824 */ /* 0x000fe200078e0a08 */
[----:B------:R-:W-:Y:S01]  /*53c0*/  ISETP.GE.AND P5, PT, R107, RZ, PT ;  /* 0x000000ff6b00720c */ /* 0x000fe20003fa6270 */
[----:B------:R-:W-:Y:S01]  /*53d0*/  IMAD.HI.U32 R103, R4, R109, RZ ;  /* 0x0000006d04677227 */ /* 0x000fe200078e00ff */
[----:B------:R-:W-:-:S03]  /*53e0*/  LOP3.LUT R107, R3, 0xd0, RZ, 0xfc, !PT ;  /* 0x000000d0036b7812 */ /* 0x000fc600078efcff */
[----:B------:R-:W-:Y:S02]  /*53f0*/  IMAD.MOV R104, RZ, RZ, -R104 ;  /* 0x000000ffff687224 */ /* 0x000fe400078e0a68 */
[----:B------:R-:W-:Y:S02]  /*5400*/  @!P4 IMAD.IADD R102, R102, 0x1, -R8 ;  /* 0x000000016666c824 */ /* 0x000fe400078e0a08 */
[----:B------:R-:W-:Y:S01]  /*5410*/  @!P3 IMAD.MOV R97, RZ, RZ, -R97 ;  /* 0x000000ffff61b224 */ /* 0x000fe200078e0a61 */
[C---:B------:R-:W-:Y:S01]  /*5420*/  ISETP.GT.U32.AND P3, PT, R8.reuse, R101, PT ;  /* 0x000000650800720c */ /* 0x040fe20003f64070 */
[----:B------:R-:W-:Y:S01]  /*5430*/  IMAD.MOV R103, RZ, RZ, -R103 ;  /* 0x000000ffff677224 */ /* 0x000fe200078e0a67 */
[C---:B------:R-:W-:Y:S01]  /*5440*/  ISETP.GT.U32.AND P4, PT, R8.reuse, R102, PT ;  /* 0x000000660800720c */ /* 0x040fe20003f84070 */
[C---:B------:R-:W-:Y:S01]  /*5450*/  IMAD R104, R8.reuse, R104, R5 ;  /* 0x0000006808687224 */ /* 0x040fe200078e0205 */
[----:B------:R-:W-:Y:S01]  /*5460*/  IABS R5, R107 ;  /* 0x0000006b00057213 */ /* 0x000fe20000000000 */
[----:B------:R-:W-:-:S02]  /*5470*/  IMAD R103, R8, R103, R109 ;  /* 0x0000006708677224 */ /* 0x000fc400078e026d */
[----:B------:R-:W-:Y:S01]  /*5480*/  @!P1 IMAD.IADD R100, R100, 0x1, -R8 ;  /* 0x0000000164649824 */ /* 0x000fe200078e0a08 */
[C---:B------:R-:W-:Y:S01]  /*5490*/  ISETP.GT.U32.AND P1, PT, R8.reuse, R104, PT ;  /* 0x000000680800720c */ /* 0x040fe20003f24070 */
[----:B------:R-:W-:Y:S01]  /*54a0*/  @!P5 IMAD.MOV R98, RZ, RZ, -R98 ;  /* 0x000000ffff62d224 */ /* 0x000fe200078e0a62 */
[----:B------:R-:W-:Y:S01]  /*54b0*/  ISETP.GT.U32.AND P5, PT, R8, R103, PT ;  /* 0x000000670800720c */ /* 0x000fe20003fa4070 */
[----:B------:R-:W-:Y:S01]  /*54c0*/  @!P6 IMAD.MOV R99, RZ, RZ, -R99 ;  /* 0x000000ffff63e224 */ /* 0x000fe200078e0a63 */
[----:B------:R-:W-:Y:S01]  /*54d0*/  ISETP.GE.AND P6, PT, R6, RZ, PT ;  /* 0x000000ff0600720c */ /* 0x000fe20003fc6270 */
[--C-:B------:R-:W-:Y:S01]  /*54e0*/  @!P3 IMAD.IADD R101, R101, 0x1, -R8.reuse ;  /* 0x000000016565b824 */ /* 0x100fe200078e0a08 */
[----:B------:R-:W-:Y:S01]  /*54f0*/  ISETP.GE.AND P3, PT, R7, RZ, PT ;  /* 0x000000ff0700720c */ /* 0x000fe20003f66270 */
[----:B------:R-:W-:Y:S01]  /*5500*/  @!P4 IMAD.IADD R102, R102, 0x1, -R8 ;  /* 0x000000016666c824 */ /* 0x000fe200078e0a08 */
[----:B------:R-:W-:Y:S01]  /*5510*/  LOP3.LUT R7, R3, 0xce, RZ, 0xfc, !PT ;  /* 0x000000ce03077812 */ /* 0x000fe200078efcff */
[----:B------:R-:W-:Y:S01]  /*5520*/  @!P0 IMAD.MOV R100, RZ, RZ, -R100 ;  /* 0x000000ffff648224 */ /* 0x000fe200078e0a64 */
[----:B------:R-:W-:Y:S01]  /*5530*/  ISETP.GE.AND P4, PT, R105, RZ, PT ;  /* 0x000000ff6900720c */ /* 0x000fe20003f86270 */
[----:B------:R-:W-:Y:S01]  /*5540*/  IMAD.MOV R115, RZ, RZ, -R115 ;  /* 0x000000ffff737224 */ /* 0x000fe200078e0a73 */
[----:B------:R-:W-:Y:S01]  /*5550*/  IABS R105, R7 ;  /* 0x0000000700697213 */ /* 0x000fe20000000000 */
[----:B------:R-:W-:-:S02]  /*5560*/  @!P1 IMAD.IADD R104, R104, 0x1, -R8 ;  /* 0x0000000168689824 */ /* 0x000fc400078e0a08 */
[----:B------:R-:W-:Y:S01]  /*5570*/  @!P5 IMAD.IADD R103, R103, 0x1, -R8 ;  /* 0x000000016767d824 */ /* 0x000fe200078e0a08 */
[----:B------:R-:W-:Y:S01]  /*5580*/  ISETP.GE.AND P5, PT, R106, RZ, PT ;  /* 0x000000ff6a00720c */ /* 0x000fe20003fa6270 */
[----:B------:R-:W-:Y:S01]  /*5590*/  IMAD.HI.U32 R6, R4, R105, RZ ;  /* 0x0000006904067227 */ /* 0x000fe200078e00ff */
[C---:B------:R-:W-:Y:S02]  /*55a0*/  ISETP.GT.U32.AND P0, PT, R8.reuse, R104, PT ;  /* 0x000000680800720c */ /* 0x040fe40003f04070 */
[----:B------:R-:W-:Y:S01]  /*55b0*/  ISETP.GT.U32.AND P1, PT, R8, R103, PT ;  /* 0x000000670800720c */ /* 0x000fe20003f24070 */
[----:B------:R-:W-:Y:S01]  /*55c0*/  @!P6 IMAD.MOV R101, RZ, RZ, -R101 ;  /* 0x000000ffff65e224 */ /* 0x000fe200078e0a65 */
[----:B------:R-:W-:Y:S01]  /*55d0*/  ISETP.GE.AND P6, PT, R7, RZ, PT ;  /* 0x000000ff0700720c */ /* 0x000fe20003fc6270 */
[----:B------:R-:W-:Y:S01]  /*55e0*/  IMAD.MOV R7, RZ, RZ, -R6 ;  /* 0x000000ffff077224 */ /* 0x000fe200078e0a06 */
[----:B------:R-:W-:Y:S01]  /*55f0*/  LOP3.LUT R106, R3, 0xd2, RZ, 0xfc, !PT ;  /* 0x000000d2036a7812 */ /* 0x000fe200078efcff */
[----:B------:R-:W-:-:S04]  /*5600*/  IMAD.HI.U32 R6, R4, R5, RZ ;  /* 0x0000000504067227 */ /* 0x000fc800078e00ff */
[----:B------:R-:W-:Y:S01]  /*5610*/  IMAD R105, R8, R7, R105 ;  /* 0x0000000708697224 */ /* 0x000fe200078e0269 */
[----:B------:R-:W-:Y:S01]  /*5620*/  LOP3.LUT R7, R3, 0xd4, RZ, 0xfc, !PT ;  /* 0x000000d403077812 */ /* 0x000fe200078efcff */
[----:B------:R-:W-:Y:S02]  /*5630*/  @!P0 IMAD.IADD R104, R104, 0x1, -R8 ;  /* 0x0000000168688824 */ /* 0x000fe400078e0a08 */
[----:B------:R-:W-:Y:S01]  /*5640*/  IMAD.MOV R6, RZ, RZ, -R6 ;  /* 0x000000ffff067224 */ /* 0x000fe200078e0a06 */
[----:B------:R-:W-:Y:S01]  /*5650*/  ISETP.GT.U32.AND P0, PT, R8, R105, PT ;  /* 0x000000690800720c */ /* 0x000fe20003f04070 */
[----:B------:R-:W-:Y:S01]  /*5660*/  @!P3 IMAD.MOV R102, RZ, RZ, -R102 ;  /* 0x000000ffff66b224 */ /* 0x000fe200078e0a66 */
[----:B------:R-:W-:Y:S01]  /*5670*/  ISETP.GE.AND P3, PT, R107, RZ, PT ;  /* 0x000000ff6b00720c */ /* 0x000fe20003f66270 */
[----:B------:R-:W-:Y:S01]  /*5680*/  @!P1 IMAD.IADD R103, R103, 0x1, -R8 ;  /* 0x0000000167679824 */ /* 0x000fe200078e0a08 */
[----:B------:R-:W-:Y:S01]  /*5690*/  ISETP.GE.AND P1, PT, R106, RZ, PT ;  /* 0x000000ff6a00720c */ /* 0x000fe20003f26270 */
[----:B------:R-:W-:Y:S01]  /*56a0*/  @!P5 IMAD.MOV R104, RZ, RZ, -R104 ;  /* 0x000000ffff68d224 */ /* 0x000fe200078e0a68 */
[----:B------:R-:W-:Y:S01]  /*56b0*/  IABS R107, R106 ;  /* 0x0000006a006b7213 */ /* 0x000fe20000000000 */
[----:B------:R-:W-:Y:S01]  /*56c0*/  IMAD R106, R8, R6, R5 ;  /* 0x00000006086a7224 */ /* 0x000fe200078e0205 */
[----:B------:R-:W-:Y:S01]  /*56d0*/  IABS R113, R7 ;  /* 0x0000000700717213 */ /* 0x000fe20000000000 */
[----:B------:R-:W-:Y:S01]  /*56e0*/  @!P4 IMAD.MOV R103, RZ, RZ, -R103 ;  /* 0x000000ffff67c224 */ /* 0x000fe200078e0a67 */
[----:B------:R-:W-:Y:S01]  /*56f0*/  ISETP.GE.AND P4, PT, R7, RZ, PT ;  /* 0x000000ff0700720c */ /* 0x000fe20003f86270 */
[----:B------:R-:W-:Y:S01]  /*5700*/  IMAD.HI.U32 R5, R4, R107, RZ ;  /* 0x0000006b04057227 */ /* 0x000fe200078e00ff */
[----:B------:R-:W-:-:S02]  /*5710*/  ISETP.GT.U32.AND P5, PT, R8, R106, PT ;  /* 0x0000006a0800720c */ /* 0x000fc40003fa4070 */
[----:B------:R-:W-:Y:S01]  /*5720*/  LOP3.LUT R6, R3, 0xd6, RZ, 0xfc, !PT ;  /* 0x000000d603067812 */ /* 0x000fe200078efcff */
[--C-:B------:R-:W-:Y:S02]  /*5730*/  @!P0 IMAD.IADD R105, R105, 0x1, -R8.reuse ;  /* 0x0000000169698824 */ /* 0x100fe400078e0a08 */
[----:B------:R-:W-:Y:S01]  /*5740*/  IMAD.MOV R7, RZ, RZ, -R5 ;  /* 0x000000ffff077224 */ /* 0x000fe200078e0a05 */
[----:B------:R-:W-:Y:S01]  /*5750*/  IABS R109, R6 ;  /* 0x00000006006d7213 */ /* 0x000fe20000000000 */
[----:B------:R-:W-:Y:S01]  /*5760*/  IMAD.HI.U32 R108, R4, R113, RZ ;  /* 0x00000071046c7227 */ /* 0x000fe200078e00ff */
[C---:B------:R-:W-:Y:S02]  /*5770*/  ISETP.GT.U32.AND P0, PT, R8.reuse, R105, PT ;  /* 0x000000690800720c */ /* 0x040fe40003f04070 */
[----:B------:R-:W-:Y:S01]  /*5780*/  LOP3.LUT R5, R3, 0xd8, RZ, 0xfc, !PT ;  /* 0x000000d803057812 */ /* 0x000fe200078efcff */
[----:B------:R-:W-:Y:S02]  /*5790*/  IMAD R107, R8, R7, R107 ;  /* 0x00000007086b7224 */ /* 0x000fe400078e026b */
[----:B------:R-:W-:Y:S01]  /*57a0*/  @!P5 IMAD.IADD R106, R106, 0x1, -R8 ;  /* 0x000000016a6ad824 */ /* 0x000fe200078e0a08 */
[----:B------:R-:W-:Y:S01]  /*57b0*/  IABS R110, R5 ;  /* 0x00000005006e7213 */ /* 0x000fe20000000000 */
[----:B------:R-:W-:-:S03]  /*57c0*/  IMAD.HI.U32 R7, R4, R109, RZ ;  /* 0x0000006d04077227 */ /* 0x000fc600078e00ff */
[C---:B------:R-:W-:Y:S01]  /*57d0*/  ISETP.GT.U32.AND P5, PT, R8.reuse, R106, PT ;  /* 0x0000006a0800720c */ /* 0x040fe20003fa4070 */
[----:B------:R-:W-:Y:S02]  /*57e0*/  IMAD.MOV R108, RZ, RZ, -R108 ;  /* 0x000000ffff6c7224 */ /* 0x000fe400078e0a6c */
[----:B------:R-:W-:Y:S01]  /*57f0*/  @!P0 IMAD.IADD R105, R105, 0x1, -R8 ;  /* 0x0000000169698824 */ /* 0x000fe200078e0a08 */
[C---:B------:R-:W-:Y:S01]  /*5800*/  ISETP.GT.U32.AND P0, PT, R8.reuse, R107, PT ;  /* 0x0000006b0800720c */ /* 0x040fe20003f04070 */
[----:B------:R-:W-:Y:S02]  /*5810*/  IMAD.MOV R7, RZ, RZ, -R7 ;  /* 0x000000ffff077224 */ /* 0x000fe400078e0a07 */
[C---:B------:R-:W-:Y:S02]  /*5820*/  IMAD R108, R8.reuse, R108, R113 ;  /* 0x0000006c086c7224 */ /* 0x040fe400078e0271 */
[----:B------:R-:W-:Y:S02]  /*5830*/  IMAD R109, R8, R7, R109 ;  /* 0x00000007086d7224 */ /* 0x000fe400078e026d */
[----:B------:R-:W-:-:S04]  /*5840*/  IMAD.HI.U32 R113, R4, R110, RZ ;  /* 0x0000006e04717227 */ /* 0x000fc800078e00ff */
[--C-:B------:R-:W-:Y:S01]  /*5850*/  @!P5 IMAD.IADD R106, R106, 0x1, -R8.reuse ;  /* 0x000000016a6ad824 */ /* 0x100fe200078e0a08 */
[C---:B------:R-:W-:Y:S01]  /*5860*/  ISETP.GT.U32.AND P5, PT, R8.reuse, R108, PT ;  /* 0x0000006c0800720c */ /* 0x040fe20003fa4070 */
[----:B------:R-:W-:Y:S01]  /*5870*/  @!P0 IMAD.IADD R107, R107, 0x1, -R8 ;  /* 0x000000016b6b8824 */ /* 0x000fe200078e0a08 */
[----:B------:R-:W-:Y:S01]  /*5880*/  ISETP.GT.U32.AND P0, PT, R8, R109, PT ;  /* 0x0000006d0800720c */ /* 0x000fe20003f04070 */
[----:B------:R-:W-:Y:S02]  /*5890*/  IMAD.MOV R113, RZ, RZ, -R113 ;  /* 0x000000ffff717224 */ /* 0x000fe400078e0a71 */
[----:B------:R-:W-:-:S04]  /*58a0*/  IMAD.HI.U32 R7, R4, R111, RZ ;  /* 0x0000006f04077227 */ /* 0x000fc800078e00ff */
[----:B------:R-:W-:Y:S02]  /*58b0*/  IMAD R110, R8, R113, R110 ;  /* 0x00000071086e7224 */ /* 0x000fe400078e026e */
[----:B------:R-:W-:Y:S02]  /*58c0*/  IMAD.MOV R7, RZ, RZ, -R7 ;  /* 0x000000ffff077224 */ /* 0x000fe400078e0a07 */
[--C-:B------:R-:W-:Y:S01]  /*58d0*/  @!P5 IMAD.IADD R108, R108, 0x1, -R8.reuse ;  /* 0x000000016c6cd824 */ /* 0x100fe200078e0a08 */
[C---:B------:R-:W-:Y:S01]  /*58e0*/  ISETP.GT.U32.AND P5, PT, R8.reuse, R107, PT ;  /* 0x0000006b0800720c */ /* 0x040fe20003fa4070 */
[----:B------:R-:W-:Y:S02]  /*58f0*/  @!P0 IMAD.IADD R109, R109, 0x1, -R8 ;  /* 0x000000016d6d8824 */ /* 0x000fe400078e0a08 */
[----:B------:R-:W-:Y:S01]  /*5900*/  IMAD.MOV.U32 R113, RZ, RZ, R114 ;  /* 0x000000ffff717224 */ /* 0x000fe200078e0072 */
[C---:B------:R-:W-:Y:S01]  /*5910*/  ISETP.GT.U32.AND P0, PT, R8.reuse, R108, PT ;  /* 0x0000006c0800720c */ /* 0x040fe20003f04070 */
[----:B------:R-:W-:Y:S01]  /*5920*/  @!P3 IMAD.MOV R106, RZ, RZ, -R106 ;  /* 0x000000ffff6ab224 */ /* 0x000fe200078e0a6a */
[C---:B------:R-:W-:Y:S01]  /*5930*/  ISETP.GT.U32.AND P3, PT, R8.reuse, R110, PT ;  /* 0x0000006e0800720c */ /* 0x040fe20003f64070 */
[C---:B------:R-:W-:Y:S01]  /*5940*/  IMAD R112, R8.reuse, R115, R112 ;  /* 0x0000007308707224 */ /* 0x040fe200078e0270 */
[----:B------:R-:W-:Y:S01]  /*5950*/  IABS R115, R118 ;  /* 0x0000007600737213 */ /* 0x000fe20000000000 */
[----:B------:R-:W-:-:S02]  /*5960*/  IMAD R111, R8, R7, R111 ;  /* 0x00000007086f7224 */ /* 0x000fc400078e026f */
[----:B------:R-:W-:-:S04]  /*5970*/  IMAD.HI.U32 R7, R4, R113, RZ ;  /* 0x0000007104077227 */ /* 0x000fc800078e00ff */
[----:B------:R-:W-:Y:S02]  /*5980*/  IMAD.MOV R7, RZ, RZ, -R7 ;  /* 0x000000ffff077224 */ /* 0x000fe400078e0a07 */
[--C-:B------:R-:W-:Y:S01]  /*5990*/  @!P0 IMAD.IADD R108, R108, 0x1, -R8.reuse ;  /* 0x000000016c6c8824 */ /* 0x100fe200078e0a08 */
[C---:B------:R-:W-:Y:S01]  /*59a0*/  ISETP.GT.U32.AND P0, PT, R8.reuse, R112, PT ;  /* 0x000000700800720c */ /* 0x040fe20003f04070 */
[C---:B------:R-:W-:Y:S02]  /*59b0*/  IMAD R113, R8.reuse, R7, R113 ;  /* 0x0000000708717224 */ /* 0x040fe400078e0271 */
[----:B------:R-:W-:Y:S01]  /*59c0*/  @!P6 IMAD.MOV R105, RZ, RZ, -R105 ;  /* 0x000000ffff69e224 */ /* 0x000fe200078e0a69 */
[----:B------:R-:W-:Y:S01]  /*59d0*/  ISETP.GT.U32.AND P6, PT, R8, R109, PT ;  /* 0x0000006d0800720c */ /* 0x000fe20003fc4070 */
[----:B------:R-:W-:Y:S01]  /*59e0*/  @!P3 IMAD.IADD R110, R110, 0x1, -R8 ;  /* 0x000000016e6eb824 */ /* 0x000fe200078e0a08 */
[----:B------:R-:W-:Y:S01]  /*59f0*/  ISETP.GT.U32.AND P3, PT, R8, R113, PT ;  /* 0x000000710800720c */ /* 0x000fe20003f64070 */
[----:B------:R-:W-:-:S02]  /*5a00*/  IMAD.MOV.U32 R114, RZ, RZ, R116 ;  /* 0x000000ffff727224 */ /* 0x000fc400078e0074 */
[----:B------:R-:W-:Y:S01]  /*5a10*/  @!P5 IMAD.IADD R107, R107, 0x1, -R8 ;  /* 0x000000016b6bd824 */ /* 0x000fe200078e0a08 */
[----:B------:R-:W-:Y:S01]  /*5a20*/  ISETP.GT.U32.AND P5, PT, R8, R111, PT ;  /* 0x0000006f0800720c */ /* 0x000fe20003fa4070 */
[----:B------:R-:W-:Y:S02]  /*5a30*/  @!P4 IMAD.MOV R108, RZ, RZ, -R108 ;  /* 0x000000ffff6cc224 */ /* 0x000fe400078e0a6c */
[----:B------:R-:W-:Y:S01]  /*5a40*/  @!P0 IMAD.IADD R112, R112, 0x1, -R8 ;  /* 0x0000000170708824 */ /* 0x000fe200078e0a08 */
[----:B------:R-:W-:Y:S01]  /*5a50*/  ISETP.GT.U32.AND P0, PT, R8, R110, PT ;  /* 0x0000006e0800720c */ /* 0x000fe20003f04070 */
[----:B------:R-:W-:-:S03]  /*5a60*/  IMAD.HI.U32 R7, R4, R114, RZ ;  /* 0x0000007204077227 */ /* 0x000fc600078e00ff */
[----:B------:R-:W-:Y:S01]  /*5a70*/  ISETP.GT.U32.AND P4, PT, R8, R112, PT ;  /* 0x000000700800720c */ /* 0x000fe20003f84070 */
[--C-:B------:R-:W-:Y:S01]  /*5a80*/  @!P6 IMAD.IADD R109, R109, 0x1, -R8.reuse ;  /* 0x000000016d6de824 */ /* 0x100fe200078e0a08 */
[----:B------:R-:W-:Y:S01]  /*5a90*/  ISETP.GE.AND P6, PT, R6, RZ, PT ;  /* 0x000000ff0600720c */ /* 0x000fe20003fc6270 */
[----:B------:R-:W-:Y:S01]  /*5aa0*/  IMAD.MOV R6, RZ, RZ, -R7 ;  /* 0x000000ffff067224 */ /* 0x000fe200078e0a07 */
[----:B------:R-:W-:Y:S01]  /*5ab0*/  LOP3.LUT R7, R3, 0xe4, RZ, 0xfc, !PT ;  /* 0x000000e403077812 */ /* 0x000fe200078efcff */
[----:B------:R-:W-:Y:S02]  /*5ac0*/  @!P3 IMAD.IADD R113, R113, 0x1, -R8 ;  /* 0x000000017171b824 */ /* 0x000fe400078e0a08 */
[C---:B------:R-:W-:Y:S01]  /*5ad0*/  IMAD R114, R8.reuse, R6, R114 ;  /* 0x0000000608727224 */ /* 0x040fe200078e0272 */
[----:B------:R-:W-:Y:S01]  /*5ae0*/  IABS R116, R7 ;  /* 0x0000000700747213 */ /* 0x000fe20000000000 */
[--C-:B------:R-:W-:Y:S01]  /*5af0*/  @!P5 IMAD.IADD R111, R111, 0x1, -R8.reuse ;  /* 0x000000016f6fd824 */ /* 0x100fe200078e0a08 */
[----:B------:R-:W-:Y:S01]  /*5b00*/  ISETP.GT.U32.AND P3, PT, R8, R113, PT ;  /* 0x000000710800720c */ /* 0x000fe20003f64070 */
[--C-:B------:R-:W-:Y:S01]  /*5b10*/  @!P0 IMAD.IADD R110, R110, 0x1, -R8.reuse ;  /* 0x000000016e6e8824 */ /* 0x100fe200078e0a08 */
[----:B------:R-:W-:Y:S01]  /*5b20*/  ISETP.GE.AND P5, PT, R5, RZ, PT ;  /* 0x000000ff0500720c */ /* 0x000fe20003fa6270 */
[----:B------:R-:W-:Y:S01]  /*5b30*/  @!P4 IMAD.IADD R112, R112, 0x1, -R8 ;  /* 0x000000017070c824 */ /* 0x000fe200078e0a08 */
[----:B------:R-:W-:Y:S01]  /*5b40*/  ISETP.GT.U32.AND P0, PT, R8, R114, PT ;  /* 0x000000720800720c */ /* 0x000fe20003f04070 */
[----:B------:R-:W-:Y:S01]  /*5b50*/  IMAD.HI.U32 R5, R4, R116, RZ ;  /* 0x0000007404057227 */ /* 0x000fe200078e00ff */
[----:B------:R-:W-:-:S03]  /*5b60*/  ISETP.GE.AND P4, PT, R119, RZ, PT ;  /* 0x000000ff7700720c */ /* 0x000fc60003f86270 */
[----:B------:R-:W-:Y:S02]  /*5b70*/  IMAD.MOV R5, RZ, RZ, -R5 ;  /* 0x000000ffff057224 */ /* 0x000fe400078e0a05 */
[----:B------:R-:W-:-:S04]  /*5b80*/  IMAD.HI.U32 R6, R4, R115, RZ ;  /* 0x0000007304067227 */ /* 0x000fc800078e00ff */
[----:B------:R-:W-:Y:S01]  /*5b90*/  @!P3 IMAD.IADD R113, R113, 0x1, -R8 ;  /* 0x000000017171b824 */ /* 0x000fe200078e0a08 */
[----:B------:R-:W-:Y:S01]  /*5ba0*/  ISETP.GE.AND P3, PT, R121, RZ, PT ;  /* 0x000000ff7900720c */ /* 0x000fe20003f66270 */
[----:B------:R-:W-:Y:S01]  /*5bb0*/  IMAD R116, R8, R5, R116 ;  /* 0x0000000508747224 */ /* 0x000fe200078e0274 */
[C---:B------:R-:W-:Y:S01]  /*5bc0*/  LOP3.LUT R5, R3.reuse, 0xe6, RZ, 0xfc, !PT ;  /* 0x000000e603057812 */ /* 0x040fe200078efcff */
[----:B------:R-:W-:Y:S01]  /*5bd0*/  @!P0 IMAD.IADD R114, R114, 0x1, -R8 ;  /* 0x0000000172728824 */ /* 0x000fe200078e0a08 */
[----:B------:R-:W-:Y:S01]  /*5be0*/  LOP3.LUT R121, R3, 0xec, RZ, 0xfc, !PT ;  /* 0x000000ec03797812 */ /* 0x000fe200078efcff */
[----:B------:R-:W-:Y:S01]  /*5bf0*/  @!P4 IMAD.MOV R113, RZ, RZ, -R113 ;  /* 0x000000ffff71c224 */ /* 0x000fe200078e0a71 */
[C---:B------:R-:W-:Y:S01]  /*5c00*/  ISETP.GT.U32.AND P4, PT, R8.reuse, R116, PT ;  /* 0x000000740800720c */ /* 0x040fe20003f84070 */
[----:B------:R-:W-:Y:S01]  /*5c10*/  @!P5 IMAD.MOV R110, RZ, RZ, -R110 ;  /* 0x000000ffff6ed224 */ /* 0x000fe200078e0a6e */
[C---:B------:R-:W-:Y:S01]  /*5c20*/  ISETP.GT.U32.AND P5, PT, R8.reuse, R114, PT ;  /* 0x000000720800720c */ /* 0x040fe20003fa4070 */
[----:B------:R-:W-:Y:S01]  /*5c30*/  @!P1 IMAD.MOV R107, RZ, RZ, -R107 ;  /* 0x000000ffff6b9224 */ /* 0x000fe200078e0a6b */
[----:B------:R-:W-:Y:S01]  /*5c40*/  ISETP.GT.U32.AND P1, PT, R8, R111, PT ;  /* 0x0000006f0800720c */ /* 0x000fe20003f24070 */
[----:B------:R-:W-:Y:S01]  /*5c50*/  @!P6 IMAD.MOV R109, RZ, RZ, -R109 ;  /* 0x000000ffff6de224 */ /* 0x000fe200078e0a6d */
[----:B------:R-:W-:Y:S01]  /*5c60*/  ISETP.GE.AND P6, PT, R117, RZ, PT ;  /* 0x000000ff7500720c */ /* 0x000fe20003fc6270 */
[----:B------:R-:W-:Y:S01]  /*5c70*/  IMAD.MOV R6, RZ, RZ, -R6 ;  /* 0x000000ffff067224 */ /* 0x000fe200078e0a06 */
[----:B------:R-:W-:Y:S01]  /*5c80*/  IABS R117, R5 ;  /* 0x0000000500757213 */ /* 0x000fe20000000000 */
[----:B------:R-:W-:-:S04]  /*5c90*/  IMAD.HI.U32 R125, R4, R124, RZ ;  /* 0x0000007c047d7227 */ /* 0x000fc800078e00ff */
[--C-:B------:R-:W-:Y:S02]  /*5ca0*/  @!P4 IMAD.IADD R116, R116, 0x1, -R8.reuse ;  /* 0x000000017474c824 */ /* 0x100fe400078e0a08 */
[----:B------:R-:W-:Y:S01]  /*5cb0*/  @!P5 IMAD.IADD R114, R114, 0x1, -R8 ;  /* 0x000000017272d824 */ /* 0x000fe200078e0a08 */
[----:B------:R-:W-:Y:S01]  /*5cc0*/  ISETP.GE.AND P5, PT, R5, RZ, PT ;  /* 0x000000ff0500720c */ /* 0x000fe20003fa6270 */
[C---:B------:R-:W-:Y:S01]  /*5cd0*/  IMAD R115, R8.reuse, R6, R115 ;  /* 0x0000000608737224 */ /* 0x040fe200078e0273 */
[----:B------:R-:W-:Y:S01]  /*5ce0*/  ISETP.GT.U32.AND P4, PT, R8, R116, PT ;  /* 0x000000740800720c */ /* 0x000fe20003f84070 */
[----:B------:R-:W-:Y:S01]  /*5cf0*/  IMAD.HI.U32 R5, R4, R117, RZ ;  /* 0x0000007504057227 */ /* 0x000fe200078e00ff */
[----:B------:R-:W-:Y:S02]  /*5d00*/  LOP3.LUT R6, R3, 0xe8, RZ, 0xfc, !PT ;  /* 0x000000e803067812 */ /* 0x000fe400078efcff */
[----:B------:R-:W-:Y:S01]  /*5d10*/  ISETP.GT.U32.AND P0, PT, R8, R115, PT ;  /* 0x000000730800720c */ /* 0x000fe20003f04070 */
[----:B------:R-:W-:-:S02]  /*5d20*/  IMAD.MOV R5, RZ, RZ, -R5 ;  /* 0x000000ffff057224 */ /* 0x000fc400078e0a05 */
[--C-:B------:R-:W-:Y:S01]  /*5d30*/  @!P1 IMAD.IADD R111, R111, 0x1, -R8.reuse ;  /* 0x000000016f6f9824 */ /* 0x100fe200078e0a08 */
[----:B------:R-:W-:Y:S01]  /*5d40*/  ISETP.GE.AND P1, PT, R120, RZ, PT ;  /* 0x000000ff7800720c */ /* 0x000fe20003f26270 */
[----:B------:R-:W-:Y:S01]  /*5d50*/  IMAD R117, R8, R5, R117 ;  /* 0x0000000508757224 */ /* 0x000fe200078e0275 */
[----:B------:R-:W-:Y:S01]  /*5d60*/  IABS R120, R121 ;  /* 0x0000007900787213 */ /* 0x000fe20000000000 */
[----:B------:R-:W-:Y:S01]  /*5d70*/  @!P6 IMAD.MOV R111, RZ, RZ, -R111 ;  /* 0x000000ffff6fe224 */ /* 0x000fe200078e0a6f */
[----:B------:R-:W-:Y:S01]  /*5d80*/  ISETP.GE.AND P6, PT, R118, RZ, PT ;  /* 0x000000ff7600720c */ /* 0x000fe20003fc6270 */
[----:B------:R-:W-:Y:S01]  /*5d90*/  @!P4 IMAD.IADD R116, R116, 0x1, -R8 ;  /* 0x000000017474c824 */ /* 0x000fe200078e0a08 */
[----:B------:R-:W-:Y:S01]  /*5da0*/  ISETP.GT.U32.AND P4, PT, R8, R117, PT ;  /* 0x000000750800720c */ /* 0x000fe20003f84070 */
[----:B------:R-:W-:Y:S01]  /*5db0*/  @!P3 IMAD.MOV R114, RZ, RZ, -R114 ;  /* 0x000000ffff72b224 */ /* 0x000fe200078e0a72 */
[----:B------:R-:W-:Y:S01]  /*5dc0*/  IABS R118, R6 ;  /* 0x0000000600767213 */ /* 0x000fe20000000000 */
[----:B------:R-:W-:Y:S01]  /*5dd0*/  @!P0 IMAD.IADD R115, R115, 0x1, -R8 ;  /* 0x0000000173738824 */ /* 0x000fe200078e0a08 */
[----:B------:R-:W-:-:S03]  /*5de0*/  ISETP.GE.AND P3, PT, R6, RZ, PT ;  /* 0x000000ff0600720c */ /* 0x000fc60003f66270 */
[----:B------:R-:W-:Y:S01]  /*5df0*/  @!P1 IMAD.MOV R112, RZ, RZ, -R112 ;  /* 0x000000ffff709224 */ /* 0x000fe200078e0a70 */
[----:B------:R-:W-:Y:S01]  /*5e00*/  ISETP.GE.AND P1, PT, R7, RZ, PT ;  /* 0x000000ff0700720c */ /* 0x000fe20003f26270 */
[----:B------:R-:W-:Y:S01]  /*5e10*/  IMAD.HI.U32 R6, R4, R118, RZ ;  /* 0x0000007604067227 */ /* 0x000fe200078e00ff */
[C---:B------:R-:W-:Y:S02]  /*5e20*/  ISETP.GT.U32.AND P0, PT, R8.reuse, R115, PT ;  /* 0x000000730800720c */ /* 0x040fe40003f04070 */
[----:B------:R-:W-:Y:S01]  /*5e30*/  LOP3.LUT R7, R3, 0xea, RZ, 0xfc, !PT ;  /* 0x000000ea03077812 */ /* 0x000fe200078efcff */
[----:B------:R-:W-:Y:S01]  /*5e40*/  @!P4 IMAD.IADD R117, R117, 0x1, -R8 ;  /* 0x000000017575c824 */ /* 0x000fe200078e0a08 */
[----:B------:R-:W-:Y:S01]  /*5e50*/  IABS R3, R10 ;  /* 0x0000000a00037213 */ /* 0x000fe20000000000 */
[----:B------:R-:W-:Y:S01]  /*5e60*/  IMAD.MOV R5, RZ, RZ, -R6 ;  /* 0x000000ffff057224 */ /* 0x000fe200078e0a06 */
[----:B------:R-:W-:Y:S02]  /*5e70*/  IABS R119, R7 ;  /* 0x0000000700777213 */ /* 0x000fe40000000000 */
[C---:B------:R-:W-:Y:S01]  /*5e80*/  ISETP.GT.U32.AND P4, PT, R8.reuse, R117, PT ;  /* 0x000000750800720c */ /* 0x040fe20003f84070 */
[----:B------:R-:W-:-:S02]  /*5e90*/  IMAD R118, R8, R5, R118 ;  /* 0x0000000508767224 */ /* 0x000fc400078e0276 */
[----:B------:R-:W-:-:S04]  /*5ea0*/  IMAD.HI.U32 R6, R4, R119, RZ ;  /* 0x0000007704067227 */ /* 0x000fc800078e00ff */
[----:B------:R-:W-:Y:S01]  /*5eb0*/  @!P0 IMAD.IADD R115, R115, 0x1, -R8 ;  /* 0x0000000173738824 */ /* 0x000fe200078e0a08 */
[----:B------:R-:W-:Y:S01]  /*5ec0*/  ISETP.GE.AND P0, PT, R7, RZ, PT ;  /* 0x000000ff0700720c */ /* 0x000fe20003f06270 */
[----:B------:R-:W-:Y:S02]  /*5ed0*/  IMAD.MOV R5, RZ, RZ, -R6 ;  /* 0x000000ffff057224 */ /* 0x000fe400078e0a06 */
[----:B------:R-:W-:Y:S01]  /*5ee0*/  @!P6 IMAD.MOV R115, RZ, RZ, -R115 ;  /* 0x000000ffff73e224 */ /* 0x000fe200078e0a73 */
[----:B------:R-:W-:Y:S01]  /*5ef0*/  ISETP.GE.AND P6, PT, R121, RZ, PT ;  /* 0x000000ff7900720c */ /* 0x000fe20003fc6270 */
[C---:B------:R-:W-:Y:S01]  /*5f00*/  IMAD R119, R8.reuse, R5, R119 ;  /* 0x0000000508777224 */ /* 0x040fe200078e0277 */
[----:B------:R-:W-:Y:S01]  /*5f10*/  IABS R121, R0 ;  /* 0x0000000000797213 */ /* 0x000fe20000000000 */
[----:B------:R-:W-:Y:S01]  /*5f20*/  @!P1 IMAD.MOV R116, RZ, RZ, -R116 ;  /* 0x000000ffff749224 */ /* 0x000fe200078e0a74 */
[----:B------:R-:W-:Y:S01]  /*5f30*/  ISETP.GT.U32.AND P1, PT, R8, R118, PT ;  /* 0x000000760800720c */ /* 0x000fe20003f24070 */
[----:B------:R-:W-:-:S04]  /*5f40*/  IMAD.HI.U32 R7, R4, R120, RZ ;  /* 0x0000007804077227 */ /* 0x000fc800078e00ff */
[----:B------:R-:W-:Y:S01]  /*5f50*/  @!P4 IMAD.IADD R117, R117, 0x1, -R8 ;  /* 0x000000017575c824 */ /* 0x000fe200078e0a08 */
[----:B------:R-:W-:Y:S01]  /*5f60*/  ISETP.GT.U32.AND P4, PT, R8, R119, PT ;  /* 0x000000770800720c */ /* 0x000fe20003f84070 */
[----:B------:R-:W-:-:S04]  /*5f70*/  IMAD.HI.U32 R5, R4, R121, RZ ;  /* 0x0000007904057227 */ /* 0x000fc800078e00ff */
[----:B------:R-:W-:Y:S02]  /*5f80*/  IMAD.MOV R6, RZ, RZ, -R7 ;  /* 0x000000ffff067224 */ /* 0x000fe400078e0a07 */
[----:B------:R-:W-:Y:S02]  /*5f90*/  IMAD.MOV R5, RZ, RZ, -R5 ;  /* 0x000000ffff057224 */ /* 0x000fe400078e0a05 */
[----:B------:R-:W-:Y:S02]  /*5fa0*/  IMAD R120, R8, R6, R120 ;  /* 0x0000000608787224 */ /* 0x000fe400078e0278 */
[--C-:B------:R-:W-:Y:S02]  /*5fb0*/  @!P1 IMAD.IADD R118, R118, 0x1, -R8.reuse ;  /* 0x0000000176769824 */ /* 0x100fe400078e0a08 */
[C---:B------:R-:W-:Y:S02]  /*5fc0*/  IMAD R121, R8.reuse, R5, R121 ;  /* 0x0000000508797224 */ /* 0x040fe400078e0279 */
[----:B------:R-:W-:Y:S01]  /*5fd0*/  @!P5 IMAD.MOV R117, RZ, RZ, -R117 ;  /* 0x000000ffff75d224 */ /* 0x000fe200078e0a75 */
[C---:B------:R-:W-:Y:S01]  /*5fe0*/  ISETP.GT.U32.AND P5, PT, R8.reuse, R120, PT ;  /* 0x000000780800720c */ /* 0x040fe20003fa4070 */
[----:B------:R-:W-:Y:S01]  /*5ff0*/  @!P4 IMAD.IADD R119, R119, 0x1, -R8 ;  /* 0x000000017777c824 */ /* 0x000fe200078e0a08 */
[----:B------:R-:W-:Y:S01]  /*6000*/  ISETP.GT.U32.AND P1, PT, R8, R118, PT ;  /* 0x000000760800720c */ /* 0x000fe20003f24070 */
[----:B------:R-:W-:Y:S01]  /*6010*/  IMAD.HI.U32 R6, R4, R122, RZ ;  /* 0x0000007a04067227 */ /* 0x000fe200078e00ff */
[----:B------:R-:W-:-:S03]  /*6020*/  ISETP.GT.U32.AND P4, PT, R8, R121, PT ;  /* 0x000000790800720c */ /* 0x000fc60003f84070 */
[----:B------:R-:W-:-:S04]  /*6030*/  IMAD.HI.U32 R7, R4, R123, RZ ;  /* 0x0000007b04077227 */ /* 0x000fc800078e00ff */
[----:B------:R-:W-:Y:S02]  /*6040*/  IMAD.MOV R6, RZ, RZ, -R6 ;  /* 0x000000ffff067224 */ /* 0x000fe400078e0a06 */
[--C-:B------:R-:W-:Y:S01]  /*6050*/  @!P5 IMAD.IADD R120, R120, 0x1, -R8.reuse ;  /* 0x000000017878d824 */ /* 0x100fe200078e0a08 */
[----:B------:R-:W-:Y:S01]  /*6060*/  ISETP.GT.U32.AND P5, PT, R8, R119, PT ;  /* 0x000000770800720c */ /* 0x000fe20003fa4070 */
[--C-:B------:R-:W-:Y:S01]  /*6070*/  @!P1 IMAD.IADD R118, R118, 0x1, -R8.reuse ;  /* 0x0000000176769824 */ /* 0x100fe200078e0a08 */
[----:B------:R-:W-:Y:S01]  /*6080*/  ISETP.GE.AND P1, PT, R0, RZ, PT ;  /* 0x000000ff0000720c */ /* 0x000fe20003f26270 */
[----:B------:R-:W-:Y:S01]  /*6090*/  @!P4 IMAD.IADD R121, R121, 0x1, -R8 ;  /* 0x000000017979c824 */ /* 0x000fe200078e0a08 */
[C---:B------:R-:W-:Y:S01]  /*60a0*/  ISETP.GT.U32.AND P4, PT, R8.reuse, R120, PT ;  /* 0x000000780800720c */ /* 0x040fe20003f84070 */
[----:B------:R-:W-:Y:S02]  /*60b0*/  @!P3 IMAD.MOV R118, RZ, RZ, -R118 ;  /* 0x000000ffff76b224 */ /* 0x000fe400078e0a76 */
[----:B------:R-:W-:Y:S01]  /*60c0*/  IMAD.MOV R7, RZ, RZ, -R7 ;  /* 0x000000ffff077224 */ /* 0x000fe200078e0a07 */
[C---:B------:R-:W-:Y:S01]  /*60d0*/  ISETP.GT.U32.AND P3, PT, R8.reuse, R121, PT ;  /* 0x000000790800720c */ /* 0x040fe20003f64070 */
[C---:B------:R-:W-:Y:S01]  /*60e0*/  IMAD R122, R8.reuse, R6, R122 ;  /* 0x00000006087a7224 */ /* 0x040fe200078e027a */
[----:B------:R-:W-:Y:S01]  /*60f0*/  IABS R6, R64 ;  /* 0x0000004000067213 */ /* 0x000fe20000000000 */
[----:B------:R-:W-:Y:S01]  /*6100*/  IMAD.MOV R5, RZ, RZ, -R125 ;  /* 0x000000ffff057224 */ /* 0x000fe200078e0a7d */
[----:B------:R-:W-:Y:S01]  /*6110*/  IABS R125, R11 ;  /* 0x0000000b007d7213 */ /* 0x000fe20000000000 */
[----:B------:R-:W-:-:S02]  /*6120*/  IMAD R123, R8, R7, R123 ;  /* 0x00000007087b7224 */ /* 0x000fc400078e027b */
[----:B------:R-:W-:Y:S01]  /*6130*/  @!P5 IMAD.IADD R119, R119, 0x1, -R8 ;  /* 0x000000017777d824 */ /* 0x000fe200078e0a08 */
[C---:B------:R-:W-:Y:S01]  /*6140*/  ISETP.GT.U32.AND P5, PT, R8.reuse, R122, PT ;  /* 0x0000007a0800720c */ /* 0x040fe20003fa4070 */
[----:B------:R-:W-:Y:S02]  /*6150*/  IMAD R124, R8, R5, R124 ;  /* 0x00000005087c7224 */ /* 0x000fe400078e027c */
[--C-:B------:R-:W-:Y:S01]  /*6160*/  @!P4 IMAD.IADD R120, R120, 0x1, -R8.reuse ;  /* 0x000000017878c824 */ /* 0x100fe200078e0a08 */
[C---:B------:R-:W-:Y:S01]  /*6170*/  ISETP.GT.U32.AND P4, PT, R8.reuse, R123, PT ;  /* 0x0000007b0800720c */ /* 0x040fe20003f84070 */
[----:B------:R-:W-:Y:S01]  /*6180*/  @!P3 IMAD.IADD R121, R121, 0x1, -R8 ;  /* 0x000000017979b824 */ /* 0x000fe200078e0a08 */
[----:B------:R-:W-:Y:S01]  /*6190*/  ISETP.GT.U32.AND P3, PT, R8, R124, PT ;  /* 0x0000007c0800720c */ /* 0x000fe20003f64070 */
[----:B------:R-:W-:-:S04]  /*61a0*/  IMAD.HI.U32 R7, R4, R3, RZ ;  /* 0x0000000304077227 */ /* 0x000fc800078e00ff */
[----:B------:R-:W-:Y:S01]  /*61b0*/  @!P1 IMAD.MOV R121, RZ, RZ, -R121 ;  /* 0x000000ffff799224 */ /* 0x000fe200078e0a79 */
[----:B------:R-:W-:Y:S01]  /*61c0*/  ISETP.GE.AND P1, PT, R2, RZ, PT ;  /* 0x000000ff0200720c */ /* 0x000fe20003f26270 */
[----:B------:R-:W-:Y:S01]  /*61d0*/  @!P5 IMAD.IADD R122, R122, 0x1, -R8 ;  /* 0x000000017a7ad824 */ /* 0x000fe200078e0a08 */
[----:B------:R-:W0:Y:S01]  /*61e0*/  S2R R2, SR_TID.X ;  /* 0x0000000000027919 */ /* 0x000e220000002100 */
[----:B------:R-:W-:Y:S01]  /*61f0*/  IMAD.HI.U32 R5, R4, R125, RZ ;  /* 0x0000007d04057227 */ /* 0x000fe200078e00ff */
[----:B------:R-:W-:-:S03]  /*6200*/  ISETP.GE.AND P5, PT, R13, RZ, PT ;  /* 0x000000ff0d00720c */ /* 0x000fc60003fa6270 */
[----:B------:R-:W-:Y:S02]  /*6210*/  IMAD.MOV R0, RZ, RZ, -R7 ;  /* 0x000000ffff007224 */ /* 0x000fe400078e0a07 */
[--C-:B------:R-:W-:Y:S01]  /*6220*/  @!P4 IMAD.IADD R123, R123, 0x1, -R8.reuse ;  /* 0x000000017b7bc824 */ /* 0x100fe200078e0a08 */
[C---:B------:R-:W-:Y:S01]  /*6230*/  ISETP.GT.U32.AND P4, PT, R8.reuse, R122, PT ;  /* 0x0000007a0800720c */ /* 0x040fe20003f84070 */
[----:B------:R-:W-:Y:S02]  /*6240*/  IMAD.MOV R5, RZ, RZ, -R5 ;  /* 0x000000ffff057224 */ /* 0x000fe400078e0a05 */
[----:B------:R-:W-:Y:S02]  /*6250*/  IMAD R3, R8, R0, R3 ;  /* 0x0000000008037224 */ /* 0x000fe400078e0203 */
[----:B------:R-:W-:Y:S01]  /*6260*/  @!P3 IMAD.IADD R124, R124, 0x1, -R8 ;  /* 0x000000017c7cb824 */ /* 0x000fe200078e0a08 */
[----:B------:R-:W1:Y:S01]  /*6270*/  LDS R0, [UR9] ;  /* 0x00000009ff007984 */ /* 0x000e620008000800 */
[C---:B------:R-:W-:Y:S01]  /*6280*/  IMAD R125, R8.reuse, R5, R125 ;  /* 0x00000005087d7224 */ /* 0x040fe200078e027d */
[----:B------:R-:W-:Y:S01]  /*6290*/  ISETP.GT.U32.AND P3, PT, R8, R123, PT ;  /* 0x0000007b0800720c */ /* 0x000fe20003f64070 */
[----:B------:R-:W-:-:S04]  /*62a0*/  IMAD.HI.U32 R5, R4, R6, RZ ;  /* 0x0000000604057227 */ /* 0x000fc800078e00ff */
[----:B------:R-:W-:Y:S01]  /*62b0*/  @!P6 IMAD.MOV R120, RZ, RZ, -R120 ;  /* 0x000000ffff78e224 */ /* 0x000fe200078e0a78 */
[----:B------:R-:W-:Y:S01]  /*62c0*/  ISETP.GT.U32.AND P6, PT, R8, R125, PT ;  /* 0x0000007d0800720c */ /* 0x000fe20003fc4070 */
[----:B------:R-:W-:Y:S02]  /*62d0*/  IMAD.MOV R5, RZ, RZ, -R5 ;  /* 0x000000ffff057224 */ /* 0x000fe400078e0a05 */
[----:B------:R-:W-:Y:S01]  /*62e0*/  @!P4 IMAD.IADD R122, R122, 0x1, -R8 ;  /* 0x000000017a7ac824 */ /* 0x000fe200078e0a08 */
[C---:B------:R-:W-:Y:S01]  /*62f0*/  ISETP.GT.U32.AND P4, PT, R8.reuse, R3, PT ;  /* 0x000000030800720c */ /* 0x040fe20003f84070 */
[C---:B------:R-:W-:Y:S02]  /*6300*/  IMAD R6, R8.reuse, R5, R6 ;  /* 0x0000000508067224 */ /* 0x040fe400078e0206 */
[----:B------:R-:W-:Y:S02]  /*6310*/  @!P3 IMAD.IADD R123, R123, 0x1, -R8 ;  /* 0x000000017b7bb824 */ /* 0x000fe400078e0a08 */
[----:B------:R-:W-:Y:S01]  /*6320*/  @!P0 IMAD.MOV R119, RZ, RZ, -R119 ;  /* 0x000000ffff778224 */ /* 0x000fe200078e0a77 */
[C---:B------:R-:W-:Y:S01]  /*6330*/  ISETP.GT.U32.AND P3, PT, R8.reuse, R6, PT ;  /* 0x000000060800720c */ /* 0x040fe20003f64070 */
[----:B------:R-:W-:Y:S01]  /*6340*/  @!P5 IMAD.MOV R122, RZ, RZ, -R122 ;  /* 0x000000ffff7ad224 */ /* 0x000fe200078e0a7a */
[C---:B------:R-:W-:Y:S01]  /*6350*/  ISETP.GT.U32.AND P0, PT, R8.reuse, R124, PT ;  /* 0x0000007c0800720c */ /* 0x040fe20003f04070 */
[----:B------:R-:W-:Y:S01]  /*6360*/  @!P6 IMAD.IADD R125, R125, 0x1, -R8 ;  /* 0x000000017d7de824 */ /* 0x000fe200078e0a08 */
[----:B0-----:R-:W-:Y:S01]  /*6370*/  SHF.R.U32.HI R2, RZ, 0x5, R2 ;  /* 0x00000005ff027819 */ /* 0x001fe20000011602 */
[----:B------:R-:W-:Y:S01]  /*6380*/  IMAD.MOV.U32 R7, RZ, RZ, R12 ;  /* 0x000000ffff077224 */ /* 0x000fe200078e000c */
[----:B------:R-:W-:Y:S01]  /*6390*/  ISETP.GE.AND P5, PT, R9, RZ, PT ;  /* 0x000000ff0900720c */ /* 0x000fe20003fa6270 */
[----:B------:R-:W-:Y:S01]  /*63a0*/  @!P4 IMAD.IADD R3, R3, 0x1, -R8 ;  /* 0x000000010303c824 */ /* 0x000fe200078e0a08 */
[----:B------:R-:W-:Y:S01]  /*63b0*/  ISETP.GT.U32.AND P6, PT, R8, R125, PT ;  /* 0x0000007d0800720c */ /* 0x000fe20003fc4070 */
[----:B------:R-:W-:Y:S01]  /*63c0*/  IMAD.SHL.U32 R9, R2, 0x200000, RZ ;  /* 0x0020000002097824 */ /* 0x000fe200078e00ff */
[----:B------:R-:W-:Y:S01]  /*63d0*/  ISETP.GE.AND P4, PT, R11, RZ, PT ;  /* 0x000000ff0b00720c */ /* 0x000fe20003f86270 */
[----:B------:R-:W-:-:S03]  /*63e0*/  IMAD.HI.U32 R4, R4, R7, RZ ;  /* 0x0000000704047227 */ /* 0x000fc600078e00ff */
[----:B--2---:R-:W-:Y:S01]  /*63f0*/  LOP3.LUT R16, R9, 0x600000, RZ, 0xc0, !PT ;  /* 0x0060000009107812 */ /* 0x004fe200078ec0ff */
[--C-:B------:R-:W-:Y:S01]  /*6400*/  @!P3 IMAD.IADD R6, R6, 0x1, -R8.reuse ;  /* 0x000000010606b824 */ /* 0x100fe200078e0a08 */
[----:B------:R-:W-:Y:S01]  /*6410*/  ISETP.GT.U32.AND P3, PT, R8, R3, PT ;  /* 0x000000030800720c */ /* 0x000fe20003f64070 */
[----:B------:R-:W2:Y:S01]  /*6420*/  LDL.LU R9, [R1+0x24] ;  /* 0x0000240001097983 */ /* 0x000ea20000300800 */
[----:B------:R-:W-:Y:S02]  /*6430*/  @!P0 IMAD.IADD R124, R124, 0x1, -R8 ;  /* 0x000000017c7c8824 */ /* 0x000fe400078e0a08 */
[----:B------:R-:W-:Y:S01]  /*6440*/  IMAD.MOV R4, RZ, RZ, -R4 ;  /* 0x000000ffff047224 */ /* 0x000fe200078e0a04 */
[----:B------:R-:W3:Y:S01]  /*6450*/  LDL.LU R15, [R1+0x20] ;  /* 0x00002000010f7983 */ /* 0x000ee20000300800 */
[----:B------:R-:W-:Y:S02]  /*6460*/  @!P6 IMAD.IADD R125, R125, 0x1, -R8 ;  /* 0x000000017d7de824 */ /* 0x000fe400078e0a08 */
[----:B------:R-:W-:Y:S01]  /*6470*/  @!P5 IMAD.MOV R124, RZ, RZ, -R124 ;  /* 0x000000ffff7cd224 */ /* 0x000fe200078e0a7c */
[----:B------:R-:W4:Y:S01]  /*6480*/  LDL.LU R14, [R1+0x1c] ;  /* 0x00001c00010e7983 */ /* 0x000f220000300800 */
[----:B------:R-:W-:Y:S01]  /*6490*/  ISETP.GE.AND P6, PT, R10, RZ, PT ;  /* 0x000000ff0a00720c */ /* 0x000fe20003fc6270 */
[----:B------:R-:W-:-:S02]  /*64a0*/  IMAD R7, R8, R4, R7 ;  /* 0x0000000408077224 */ /* 0x000fc400078e0207 */
[----:B------:R-:W2:Y:S01]  /*64b0*/  LDL.LU R13, [R1+0x18] ;  /* 0x00001800010d7983 */ /* 0x000ea20000300800 */
[----:B------:R-:W-:Y:S01]  /*64c0*/  ISETP.NE.U32.AND P5, PT, R2, RZ, PT ;  /* 0x000000ff0200720c */ /* 0x000fe20003fa5070 */
[----:B------:R-:W-:Y:S01]  /*64d0*/  @!P4 IMAD.MOV R125, RZ, RZ, -R125 ;  /* 0x000000ffff7dc224 */ /* 0x000fe200078e0a7d */
[----:B------:R-:W-:Y:S01]  /*64e0*/  R2UR UR10, R16 ;  /* 0x00000000100a72ca */ /* 0x000fe200000e0000 */
[----:B------:R-:W2:Y:S01]  /*64f0*/  LDL.LU R12, [R1+0x14] ;  /* 0x00001400010c7983 */ /* 0x000ea20000300800 */
[----:B-1----:R-:W-:Y:S01]  /*6500*/  R2UR UR8, R0 ;  /* 0x00000000000872ca */ /* 0x002fe200000e0000 */
[----:B------:R-:W-:Y:S01]  /*6510*/  @!P3 IMAD.IADD R3, R3, 0x1, -R8 ;  /* 0x000000010303b824 */ /* 0x000fe200078e0a08 */
[----:B------:R-:W-:Y:S01]  /*6520*/  ISETP.GT.U32.AND P0, PT, R8, R7, PT ;  /* 0x000000070800720c */ /* 0x000fe20003f04070 */
[----:B------:R-:W2:Y:S01]  /*6530*/  LDL.LU R11, [R1+0x10] ;  /* 0x00001000010b7983 */ /* 0x000ea20000300800 */
[----:B------:R-:W-:Y:S01]  /*6540*/  ISETP.GE.AND P4, PT, R64, RZ, PT ;  /* 0x000000ff4000720c */ /* 0x000fe20003f86270 */
[----:B------:R-:W-:Y:S01]  /*6550*/  @!P1 IMAD.MOV R123, RZ, RZ, -R123 ;  /* 0x000000ffff7b9224 */ /* 0x000fe200078e0a7b */
[----:B------:R-:W0:Y:S01]  /*6560*/  LDC.64 R4, c[0x0][0x3a0] ;  /* 0x0000e800ff047b82 */ /* 0x000e220000000a00 */
[----:B------:R-:W2:Y:S07]  /*6570*/  LDL.LU R10, [R1+0xc] ;  /* 0x00000c00010a7983 */ /* 0x000eae0000300800 */
[----:B------:R-:W-:Y:S01]  /*6580*/  BAR.SYNC.DEFER_BLOCKING 0x0 ;  /* 0x0000000000007b1d */ /* 0x000fe20000010000 */
[----:B------:R-:W-:-:S05]  /*6590*/  ISETP.GE.AND P3, PT, R65, RZ, PT ;  /* 0x000000ff4100720c */ /* 0x000fca0003f66270 */
[----:B------:R-:W2:Y:S04]  /*65a0*/  LDL.LU R2, [R1+0x8] ;  /* 0x0000080001027983 */ /* 0x000ea80000300800 */
[----:B------:R-:W2:Y:S04]  /*65b0*/  LDL.LU R16, [R1+0x67c] ;  /* 0x00067c0001107983 */ /* 0x000ea80000300800 */
[----:B------:R-:W2:Y:S04]  /*65c0*/  LDL.LU R0, [R1+0x678] ;  /* 0x0006780001007983 */ /* 0x000ea80000300800 */
[----:B------:R-:W2:Y:S04]  /*65d0*/  LDL.LU R64, [R1+0x674] ;  /* 0x0006740001407983 */ /* 0x000ea80000300800 */
[----:B------:R-:W2:Y:S01]  /*65e0*/  LDL.LU R65, [R1+0x670] ;  /* 0x0006700001417983 */ /* 0x000ea20000300800 */
[----:B------:R-:W-:Y:S01]  /*65f0*/  @!P0 IMAD.IADD R7, R7, 0x1, -R8 ;  /* 0x0000000107078824 */ /* 0x000fe200078e0a08 */
[----:B------:R-:W-:-:S04]  /*6600*/  ISETP.GT.U32.AND P0, PT, R8, R6, PT ;  /* 0x000000060800720c */ /* 0x000fc80003f04070 */
[----:B------:R-:W-:Y:S01]  /*6610*/  ISETP.GT.U32.AND P1, PT, R8, R7, PT ;  /* 0x000000070800720c */ /* 0x000fe20003f24070 */
[----:B------:R-:W-:-:S08]  /*6620*/  @!P6 IMAD.MOV R3, RZ, RZ, -R3 ;  /* 0x000000ffff03e224 */ /* 0x000fd000078e0a03 */
[----:B------:R-:W-:-:S04]  /*6630*/  @!P0 IMAD.IADD R6, R6, 0x1, -R8 ;  /* 0x0000000106068824 */ /* 0x000fc800078e0a08 */
[----:B------:R-:W-:Y:S01]  /*6640*/  @!P1 IMAD.IADD R7, R7, 0x1, -R8 ;  /* 0x0000000107079824 */ /* 0x000fe200078e0a08 */
[----:B--2---:R-:W-:Y:S02]  /*6650*/  ISETP.NE.AND P6, PT, R65, RZ, PT ;  /* 0x000000ff4100720c */ /* 0x004fe40003fc5270 */
[----:B------:R-:W-:-:S04]  /*6660*/  LOP3.LUT R8, RZ, R65, RZ, 0x33, !PT ;  /* 0x00000041ff087212 */ /* 0x000fc800078e33ff */
[----:B------:R-:W-:Y:S02]  /*6670*/  SEL R9, R8, R9, !P6 ;  /* 0x0000000908097207 */ /* 0x000fe40007000000 */
[----:B------:R-:W-:Y:S02]  /*6680*/  ISETP.GE.AND P0, PT, R64, RZ, PT ;  /* 0x000000ff4000720c */ /* 0x000fe40003f06270 */
[----:B------:R-:W2:Y:S04]  /*6690*/  LDL.LU R64, [R1+0x66c] ;  /* 0x00066c0001407983 */ /* 0x000ea80000300800 */
[----:B------:R1:W-:Y:S04]  /*66a0*/  STL [R1+0x24], R9 ;  /* 0x0000240901007387 */ /* 0x0003e80000100800 */
[----:B-1----:R-:W2:Y:S01]  /*66b0*/  LDL.LU R9, [R1+0x668] ;  /* 0x0006680001097983 */ /* 0x002ea20000300800 */
[----:B---3--:R-:W-:-:S02]  /*66c0*/  SEL R15, R8, R15, !P6 ;  /* 0x0000000f080f7207 */ /* 0x008fc40007000000 */
[C---:B----4-:R-:W-:Y:S02]  /*66d0*/  SEL R14, R8.reuse, R14, !P6 ;  /* 0x0000000e080e7207 */ /* 0x050fe40007000000 */
[C---:B------:R-:W-:Y:S02]  /*66e0*/  SEL R13, R8.reuse, R13, !P6 ;  /* 0x0000000d080d7207 */ /* 0x040fe40007000000 */
[C---:B------:R-:W-:Y:S02]  /*66f0*/  SEL R12, R8.reuse, R12, !P6 ;  /* 0x0000000c080c7207 */ /* 0x040fe40007000000 */
[C---:B------:R-:W-:Y:S02]  /*6700*/  SEL R11, R8.reuse, R11, !P6 ;  /* 0x0000000b080b7207 */ /* 0x040fe40007000000 */
[C---:B------:R-:W-:Y:S02]  /*6710*/  SEL R10, R8.reuse, R10, !P6 ;  /* 0x0000000a080a7207 */ /* 0x040fe40007000000 */
[----:B------:R-:W-:-:S02]  /*6720*/  SEL R2, R8, R2, !P6 ;  /* 0x0000000208027207 */ /* 0x000fc40007000000 */
[----:B--2---:R-:W-:-:S05]  /*6730*/  SEL R9, R8, R9, !P6 ;  /* 0x0000000908097207 */ /* 0x004fca0007000000 */
[----:B------:R1:W-:Y:S04]  /*6740*/  STL [R1+0x338], R9 ;  /* 0x0003380901007387 */ /* 0x0003e80000100800 */
[----:B-1----:R-:W2:Y:S04]  /*6750*/  LDL.LU R9, [R1+0x4] ;  /* 0x0000040001097983 */ /* 0x002ea80000300800 */
[----:B------:R1:W-:Y:S04]  /*6760*/  STL [R1+0x64], R15 ;  /* 0x0000640f01007387 */ /* 0x0003e80000100800 */
[----:B-1----:R-:W3:Y:S04]  /*6770*/  LDL.LU R15, [R1+0x664] ;  /* 0x00066400010f7983 */ /* 0x002ee80000300800 */
[----:B------:R1:W-:Y:S04]  /*6780*/  STL [R1+0x324], R14 ;  /* 0x0003240e01007387 */ /* 0x0003e80000100800 */
[----:B-1----:R-:W4:Y:S04]  /*6790*/  LDL.LU R14, [R1+0x660] ;  /* 0x00066000010e7983 */ /* 0x002f280000300800 */
[----:B------:R1:W-:Y:S04]  /*67a0*/  STL [R1+0x320], R13 ;  /* 0x0003200d01007387 */ /* 0x0003e80000100800 */
[----:B-1----:R-:W3:Y:S04]  /*67b0*/  LDL.LU R13, [R1+0x65c] ;  /* 0x00065c00010d7983 */ /* 0x002ee80000300800 */
[----:B------:R1:W-:Y:S04]  /*67c0*/  STL [R1+0x14], R12 ;  /* 0x0000140c01007387 */ /* 0x0003e80000100800 */
[----:B-1----:R-:W3:Y:S04]  /*67d0*/  LDL.LU R12, [R1+0x658] ;  /* 0x00065800010c7983 */ /* 0x002ee80000300800 */
[----:B------:R1:W-:Y:S04]  /*67e0*/  STL [R1+0x60], R11 ;  /* 0x0000600b01007387 */ /* 0x0003e80000100800 */
[----:B-1----:R-:W3:Y:S04]  /*67f0*/  LDL.LU R11, [R1+0x654] ;  /* 0x00065400010b7983 */ /* 0x002ee80000300800 */
[----:B------:R1:W-:Y:S04]  /*6800*/  STL [R1+0x31c], R10 ;  /* 0x00031c0a01007387 */ /* 0x0003e80000100800 */
[----:B-1----:R-:W3:Y:S04]  /*6810*/  LDL.LU R10, [R1+0x650] ;  /* 0x00065000010a7983 */ /* 0x002ee80000300800 */
[----:B------:R1:W-:Y:S04]  /*6820*/  STL [R1+0x318], R2 ;  /* 0x0003180201007387 */ /* 0x0003e80000100800 */
[----:B-1----:R-:W3:Y:S01]  /*6830*/  LDL.LU R2, [R1+0x64c] ;  /* 0x00064c0001027983 */ /* 0x002ee20000300800 */
[----:B--2---:R-:W-:-:S05]  /*6840*/  SEL R9, R8, R9, !P6 ;  /* 0x0000000908097207 */ /* 0x004fca0007000000 */
[----:B------:R3:W-:Y:S02]  /*6850*/  STL [R1+0x4], R9 ;  /* 0x0000040901007387 */ /* 0x0007e40000100800 */
[C---:B---3--:R-:W-:Y:S02]  /*6860*/  SEL R9, R8.reuse, R2, !P6 ;  /* 0x0000000208097207 */ /* 0x048fe40007000000 */
[----:B------:R1:W5:Y:S04]  /*6870*/  LDL.LU R2, [R1+0x648] ;  /* 0x0006480001027983 */ /* 0x0003680000300800 */
[----:B------:R2:W-:Y:S02]  /*6880*/  STL [R1+0x6c], R9 ;  /* 0x00006c0901007387 */ /* 0x0005e40000100800 */
[----:B--2---:R-:W-:-:S02]  /*6890*/  SEL R9, R8, R10, !P6 ;  /* 0x0000000a08097207 */ /* 0x004fc40007000000 */
[----:B------:R-:W-:-:S03]  /*68a0*/  SEL R10, R8, R11, !P6 ;  /* 0x0000000b080a7207 */ /* 0x000fc60007000000 */
[----:B------:R2:W-:Y:S01]  /*68b0*/  STL [R1+0x304], R9 ;  /* 0x0003040901007387 */ /* 0x0005e20000100800 */
[----:B------:R-:W-:-:S03]  /*68c0*/  SEL R11, R8, R13, !P6 ;  /* 0x0000000d080b7207 */ /* 0x000fc60007000000 */
[----:B------:R4:W-:Y:S01]  /*68d0*/  STL [R1+0x300], R10 ;  /* 0x0003000a01007387 */ /* 0x0009e20000100800 */
[C---:B--2---:R-:W-:Y:S02]  /*68e0*/  SEL R9, R8.reuse, R12, !P6 ;  /* 0x0000000c08097207 */ /* 0x044fe40007000000 */
[----:B----4-:R-:W-:-:S03]  /*68f0*/  SEL R10, R8, R14, !P6 ;  /* 0x0000000e080a7207 */ /* 0x010fc60007000000 */
[----:B------:R2:W-:Y:S04]  /*6900*/  STL [R1], R9 ;  /* 0x0000000901007387 */ /* 0x0005e80000100800 */
[----:B------:R3:W-:Y:S01]  /*6910*/  STL [R1+0x68], R11 ;  /* 0x0000680b01007387 */ /* 0x0007e20000100800 */
[----:B--2---:R-:W-:-:S03]  /*6920*/  SEL R9, R8, R15, !P6 ;  /* 0x0000000f08097207 */ /* 0x004fc60007000000 */
[----:B------:R2:W-:Y:S01]  /*6930*/  STL [R1+0x2fc], R10 ;  /* 0x0002fc0a01007387 */ /* 0x0005e20000100800 */
[----:B---3--:R-:W-:-:S03]  /*6940*/  SEL R11, R8, R16, !P6 ;  /* 0x00000010080b7207 */ /* 0x008fc60007000000 */
[----:B------:R3:W-:Y:S01]  /*6950*/  STL [R1+0x2f8], R9 ;  /* 0x0002f80901007387 */ /* 0x0007e20000100800 */
[----:B--2---:R-:W-:-:S03]  /*6960*/  SEL R10, R8, R17, !P6 ;  /* 0x00000011080a7207 */ /* 0x004fc60007000000 */
[----:B------:R2:W-:Y:S01]  /*6970*/  STL [R1+0xc], R11 ;  /* 0x00000c0b01007387 */ /* 0x0005e20000100800 */
[----:B---3--:R-:W-:-:S03]  /*6980*/  SEL R9, R8, R18, !P6 ;  /* 0x0000001208097207 */ /* 0x008fc60007000000 */
[----:B------:R3:W-:Y:S04]  /*6990*/  STL [R1+0x84], R10 ;  /* 0x0000840a01007387 */ /* 0x0007e80000100800 */
[----:B------:R4:W-:Y:S01]  /*69a0*/  STL [R1+0x2e4], R9 ;  /* 0x0002e40901007387 */ /* 0x0009e20000100800 */
[C---:B--2---:R-:W-:Y:S02]  /*69b0*/  SEL R11, R8.reuse, R19, !P6 ;  /* 0x00000013080b7207 */ /* 0x044fe40007000000 */
[----:B---3--:R-:W-:-:S03]  /*69c0*/  SEL R10, R8, R20, !P6 ;  /* 0x00000014080a7207 */ /* 0x008fc60007000000 */
[----:B------:R2:W-:Y:S01]  /*69d0*/  STL [R1+0x2e0], R11 ;  /* 0x0002e00b01007387 */ /* 0x0005e20000100800 */
[----:B----4-:R-:W-:-:S03]  /*69e0*/  SEL R9, R8, R21, !P6 ;  /* 0x0000001508097207 */ /* 0x010fc60007000000 */
        /* <DEDUP_REMOVED lines=168> */
[----:B------:R3:W-:Y:S01]  /*7470*/  STL [R1+0x184], R10 ;  /* 0x0001840a01007387 */ /* 0x0007e20000100800 */
[----:B------:R-:W-:-:S03]  /*7480*/  @!P4 IMAD.MOV R6, RZ, RZ, -R6 ;  /* 0x000000ffff06c224 */ /* 0x000fc600078e0a06 */
[----:B------:R4:W-:Y:S01]  /*7490*/  STL [R1+0x170], R9 ;  /* 0x0001700901007387 */ /* 0x0009e20000100800 */
[C---:B--2---:R-:W-:Y:S01]  /*74a0*/  SEL R11, R8.reuse, R119, !P6 ;  /* 0x00000077080b7207 */ /* 0x044fe20007000000 */
[----:B------:R-:W-:Y:S01]  /*74b0*/  @!P3 IMAD.MOV R7, RZ, RZ, -R7 ;  /* 0x000000ffff07b224 */ /* 0x000fe200078e0a07 */
[----:B---3--:R-:W-:-:S03]  /*74c0*/  SEL R10, R8, R120, !P6 ;  /* 0x00000078080a7207 */ /* 0x008fc60007000000 */
[----:B------:R2:W-:Y:S01]  /*74d0*/  STL [R1+0x148], R11 ;  /* 0x0001480b01007387 */ /* 0x0005e20000100800 */
[----:B----4-:R-:W-:-:S03]  /*74e0*/  SEL R9, R8, R121, !P6 ;  /* 0x0000007908097207 */ /* 0x010fc60007000000 */
[----:B------:R3:W-:Y:S01]  /*74f0*/  STL [R1+0x16c], R10 ;  /* 0x00016c0a01007387 */ /* 0x0007e20000100800 */
[----:B------:R-:W-:Y:S02]  /*7500*/  ISETP.NE.AND P1, PT, R64, RZ, PT ;  /* 0x000000ff4000720c */ /* 0x000fe40003f25270 */
[C---:B------:R-:W-:Y:S01]  /*7510*/  SEL R119, R8.reuse, R6, !P6 ;  /* 0x0000000608777207 */ /* 0x040fe20007000000 */
[----:B------:R4:W-:Y:S01]  /*7520*/  STL [R1+0x168], R9 ;  /* 0x0001680901007387 */ /* 0x0009e20000100800 */
[C---:B--2---:R-:W-:Y:S02]  /*7530*/  SEL R11, R8.reuse, R123, !P6 ;  /* 0x0000007b080b7207 */ /* 0x044fe40007000000 */
[C---:B------:R-:W-:Y:S02]  /*7540*/  SEL R6, R8.reuse, R7, !P6 ;  /* 0x0000000708067207 */ /* 0x040fe40007000000 */
[C---:B---3--:R-:W-:Y:S01]  /*7550*/  SEL R10, R8.reuse, R124, !P6 ;  /* 0x0000007c080a7207 */ /* 0x048fe20007000000 */
[----:B------:R-:W-:Y:S01]  /*7560*/  STL [R1+0x144], R11 ;  /* 0x0001440b01007387 */ /* 0x000fe20000100800 */
[----:B----4-:R-:W-:-:S03]  /*7570*/  SEL R9, R8, R125, !P6 ;  /* 0x0000007d08097207 */ /* 0x010fc60007000000 */
[----:B------:R-:W-:Y:S01]  /*7580*/  STL [R1+0x164], R10 ;  /* 0x0001640a01007387 */ /* 0x000fe20000100800 */
[----:B------:R-:W-:Y:S01]  /*7590*/  SEL R81, R8, R3, !P6 ;  /* 0x0000000308517207 */ /* 0x000fe20007000000 */
[C---:B0-----:R-:W-:Y:S02]  /*75a0*/  VIADD R3, R4.reuse, 0xffffffed ;  /* 0xffffffed04037836 */ /* 0x041fe40000000000 */
[----:B------:R-:W-:Y:S01]  /*75b0*/  STL [R1+0x150], R9 ;  /* 0x0001500901007387 */ /* 0x000fe20000100800 */
[----:B------:R-:W-:-:S03]  /*75c0*/  VIADD R65, R4, 0xffffffec ;  /* 0xffffffec04417836 */ /* 0x000fc60000000000 */
[----:B------:R0:W-:Y:S01]  /*75d0*/  STL [R1+0x14c], R6 ;  /* 0x00014c0601007387 */ /* 0x0001e20000100800 */
[----:B------:R-:W-:Y:S01]  /*75e0*/  ISETP.GE.U32.AND P3, PT, R3, 0x7fffffae, PT ;  /* 0x7fffffae0300780c */ /* 0x000fe20003f66070 */
[----:B------:R-:W-:Y:S01]  /*75f0*/  @!P0 IMAD.MOV R0, RZ, RZ, -R0 ;  /* 0x000000ffff008224 */ /* 0x000fe200078e0a00 */
[----:B------:R-:W-:Y:S01]  /*7600*/  @!P1 LOP3.LUT R0, RZ, R64, RZ, 0x33, !PT ;  /* 0x00000040ff009212 */ /* 0x000fe200078e33ff */
[C---:B------:R-:W-:Y:S02]  /*7610*/  VIADD R3, R4.reuse, 0xffffffe8 ;  /* 0xffffffe804037836 */ /* 0x040fe40000000000 */
[----:B0-----:R-:W-:Y:S01]  /*7620*/  VIADD R6, R4, 0xffffffee ;  /* 0xffffffee04067836 */ /* 0x001fe20000000000 */
[----:B------:R-:W-:-:S04]  /*7630*/  ISETP.GE.U32.AND P1, PT, R65, 0x7fffffad, PT ;  /* 0x7fffffad4100780c */ /* 0x000fc80003f26070 */
[----:B------:R-:W-:Y:S01]  /*7640*/  ISETP.GE.U32.AND P4, PT, R6, 0x7fffffaf, PT ;  /* 0x7fffffaf0600780c */ /* 0x000fe20003f86070 */
[----:B------:R-:W-:Y:S01]  /*7650*/  VIADD R6, R4, 0xffffffe9 ;  /* 0xffffffe904067836 */ /* 0x000fe20000000000 */
[C---:B------:R-:W-:Y:S02]  /*7660*/  SEL R78, R8.reuse, R78, !P6 ;  /* 0x0000004e084e7207 */ /* 0x040fe40007000000 */
[C---:B------:R-:W-:Y:S02]  /*7670*/  SEL R82, R8.reuse, R82, !P6 ;  /* 0x0000005208527207 */ /* 0x040fe40007000000 */
[C---:B------:R-:W-:Y:S02]  /*7680*/  SEL R86, R8.reuse, R86, !P6 ;  /* 0x0000005608567207 */ /* 0x040fe40007000000 */
[C---:B------:R-:W-:Y:S02]  /*7690*/  SEL R90, R8.reuse, R90, !P6 ;  /* 0x0000005a085a7207 */ /* 0x040fe40007000000 */
[----:B------:R-:W-:-:S02]  /*76a0*/  SEL R76, R8, R94, !P6 ;  /* 0x0000005e084c7207 */ /* 0x000fc40007000000 */
[C---:B------:R-:W-:Y:S02]  /*76b0*/  SEL R77, R8.reuse, R98, !P6 ;  /* 0x00000062084d7207 */ /* 0x040fe40007000000 */
[C---:B------:R-:W-:Y:S02]  /*76c0*/  SEL R102, R8.reuse, R102, !P6 ;  /* 0x0000006608667207 */ /* 0x040fe40007000000 */
[C---:B------:R-:W-:Y:S02]  /*76d0*/  SEL R79, R8.reuse, R106, !P6 ;  /* 0x0000006a084f7207 */ /* 0x040fe40007000000 */
[C---:B------:R-:W-:Y:S02]  /*76e0*/  SEL R110, R8.reuse, R110, !P6 ;  /* 0x0000006e086e7207 */ /* 0x040fe40007000000 */
[C---:B------:R-:W-:Y:S02]  /*76f0*/  SEL R114, R8.reuse, R114, !P6 ;  /* 0x0000007208727207 */ /* 0x040fe40007000000 */
[----:B------:R-:W-:-:S02]  /*7700*/  SEL R80, R8, R118, !P6 ;  /* 0x0000007608507207 */ /* 0x000fc40007000000 */
[----:B------:R-:W-:Y:S01]  /*7710*/  SEL R83, R8, R122, !P6 ;  /* 0x0000007a08537207 */ /* 0x000fe20007000000 */
[C---:B------:R-:W-:Y:S01]  /*7720*/  VIADD R7, R4.reuse, 0xffffffef ;  /* 0xffffffef04077836 */ /* 0x040fe20000000000 */
[----:B------:R-:W-:Y:S01]  /*7730*/  ISETP.GE.U32.AND P6, PT, R3, 0x7fffffa9, PT ;  /* 0x7fffffa90300780c */ /* 0x000fe20003fc6070 */
[----:B------:R-:W-:Y:S01]  /*7740*/  VIADD R3, R4, 0xffffffea ;  /* 0xffffffea04037836 */ /* 0x000fe20000000000 */
[----:B------:R-:W-:Y:S02]  /*7750*/  SEL R30, RZ, 0x1, P1 ;  /* 0x00000001ff1e7807 */ /* 0x000fe40000800000 */
[----:B------:R-:W-:Y:S01]  /*7760*/  ISETP.GE.U32.AND P1, PT, R6, 0x7fffffaa, PT ;  /* 0x7fffffaa0600780c */ /* 0x000fe20003f26070 */
[C---:B------:R-:W-:Y:S01]  /*7770*/  VIADD R6, R4.reuse, 0xffffffeb ;  /* 0xffffffeb04067836 */ /* 0x040fe20000000000 */
[----:B------:R-:W-:Y:S02]  /*7780*/  SEL R42, RZ, 0x1fffe, P3 ;  /* 0x0001fffeff2a7807 */ /* 0x000fe40001800000 */
[----:B------:R-:W-:Y:S01]  /*7790*/  ISETP.GE.U32.AND P0, PT, R7, 0x7fffffb0, PT ;  /* 0x7fffffb00700780c */ /* 0x000fe20003f06070 */
[----:B------:R-:W-:Y:S01]  /*77a0*/  VIADD R7, R4, 0xffffffe4 ;  /* 0xffffffe404077836 */ /* 0x000fe20000000000 */
[----:B------:R-:W-:-:S02]  /*77b0*/  ISETP.GE.U32.AND P3, PT, R3, 0x7fffffab, PT ;  /* 0x7fffffab0300780c */ /* 0x000fc40003f66070 */
[----:B------:R-:W-:Y:S02]  /*77c0*/  SEL R3, RZ, 0x4, P4 ;  /* 0x00000004ff037807 */ /* 0x000fe40002000000 */
[----:B------:R-:W-:Y:S01]  /*77d0*/  ISETP.GE.U32.AND P4, PT, R6, 0x7fffffac, PT ;  /* 0x7fffffac0600780c */ /* 0x000fe20003f86070 */
[C---:B------:R-:W-:Y:S01]  /*77e0*/  VIADD R6, R4.reuse, 0xffffffe5 ;  /* 0xffffffe504067836 */ /* 0x040fe20000000000 */
[----:B------:R-:W-:Y:S02]  /*77f0*/  SEL R35, RZ, 0x7fff8, P0 ;  /* 0x0007fff8ff237807 */ /* 0x000fe40000000000 */
[----:B------:R-:W-:Y:S01]  /*7800*/  ISETP.GE.U32.AND P0, PT, R7, 0x7fffffa5, PT ;  /* 0x7fffffa50700780c */ /* 0x000fe20003f06070 */
[----:B------:R-:W-:Y:S01]  /*7810*/  VIADD R7, R4, 0xffffffe6 ;  /* 0xffffffe604077836 */ /* 0x000fe20000000000 */
[----:B------:R-:W-:Y:S02]  /*7820*/  SEL R44, RZ, 0x1, P6 ;  /* 0x00000001ff2c7807 */ /* 0x000fe40003000000 */
[----:B------:R-:W-:Y:S01]  /*7830*/  ISETP.GE.U32.AND P6, PT, R6, 0x7fffffa6, PT ;  /* 0x7fffffa60600780c */ /* 0x000fe20003fc6070 */
[----:B------:R-:W-:Y:S01]  /*7840*/  VIADD R6, R4, 0xffffffe7 ;  /* 0xffffffe704067836 */ /* 0x000fe20000000000 */
[----:B------:R-:W-:-:S02]  /*7850*/  SEL R17, RZ, 0x1fffe, P1 ;  /* 0x0001fffeff117807 */ /* 0x000fc40000800000 */
        /* <DEDUP_REMOVED lines=8> */
[----:B------:R-:W-:-:S02]  /*78e0*/  SEL R43, RZ, 0x1, P0 ;  /* 0x00000001ff2b7807 */ /* 0x000fc40000000000 */
[----:B------:R-:W-:Y:S01]  /*78f0*/  ISETP.GE.U32.AND P0, PT, R6, 0x7fffffa1, PT ;  /* 0x7fffffa10600780c */ /* 0x000fe20003f06070 */
[C---:B------:R-:W-:Y:S01]  /*7900*/  VIADD R6, R4.reuse, 0xffffffe3 ;  /* 0xffffffe304067836 */ /* 0x040fe20000000000 */
[----:B------:R-:W-:Y:S01]  /*7910*/  SEL R34, RZ, 0x1fffe, P6 ;  /* 0x0001fffeff227807 */ /* 0x000fe20003000000 */
[----:B------:R-:W-:Y:S01]  /*7920*/  VIADD R8, R4, 0xffffffcc ;  /* 0xffffffcc04087836 */ /* 0x000fe20000000000 */
[----:B------:R-:W-:Y:S02]  /*7930*/  ISETP.GE.U32.AND P6, PT, R7, 0x7fffffa3, PT ;  /* 0x7fffffa30700780c */ /* 0x000fe40003fc6070 */
        /* <DEDUP_REMOVED lines=43> */
[----:B------:R-:W-:Y:S02]  /*7bf0*/  ISETP.GE.U32.AND P4, PT, R6, 0x7fffff81, PT ;  /* 0x7fffff810600780c */ /* 0x000fe40003f86070 */
[----:B------:R-:W-:Y:S01]  /*7c00*/  SEL R6, RZ, 0x4, P6 ;  /* 0x00000004ff067807 */ /* 0x000fe20003000000 */
[----:B------:R-:W-:Y:S01]  /*7c10*/  VIADD R10, R4, 0xffffffc3 ;  /* 0xffffffc3040a7836 */ /* 0x000fe20000000000 */
[----:B------:R-:W-:Y:S01]  /*7c20*/  ISETP.GE.U32.AND P6, PT, R8, 0x7fffff83, PT ;  /* 0x7fffff830800780c */ /* 0x000fe20003fc6070 */
[----:B------:R-:W-:Y:S01]  /*7c30*/  VIADD R8, R4, 0xffffffdc ;  /* 0xffffffdc04087836 */ /* 0x000fe20000000000 */
[----:B------:R-:W-:-:S02]  /*7c40*/  SEL R23, RZ, 0x7fff8, P1 ;  /* 0x0007fff8ff177807 */ /* 0x000fc40000800000 */
[----:B------:R-:W-:Y:S02]  /*7c50*/  SEL R24, RZ, 0x1fffe, P3 ;  /* 0x0001fffeff187807 */ /* 0x000fe40001800000 */
[----:B------:R-:W-:Y:S01]  /*7c60*/  ISETP.GE.U32.AND P1, PT, R10, 0x7fffff84, PT ;  /* 0x7fffff840a00780c */ /* 0x000fe20003f26070 */
[----:B------:R-:W-:Y:S01]  /*7c70*/  VIADD R10, R4, 0xffffffdd ;  /* 0xffffffdd040a7836 */ /* 0x000fe20000000000 */
[----:B------:R-:W-:Y:S01]  /*7c80*/  ISETP.GE.U32.AND P3, PT, R8, 0x7fffff9d, PT ;  /* 0x7fffff9d0800780c */ /* 0x000fe20003f66070 */
[----:B------:R-:W-:Y:S01]  /*7c90*/  VIADD R8, R4, 0xffffffde ;  /* 0xffffffde04087836 */ /* 0x000fe20000000000 */
[----:B------:R-:W-:Y:S02]  /*7ca0*/  SEL R15, RZ, 0x4, P6 ;  /* 0x00000004ff0f7807 */ /* 0x000fe40003000000 */
[----:B------:R-:W-:Y:S02]  /*7cb0*/  SEL R13, RZ, 0x7fff8, P1 ;  /* 0x0007fff8ff0d7807 */ /* 0x000fe40000800000 */
[----:B------:R-:W-:Y:S01]  /*7cc0*/  ISETP.GE.U32.AND P6, PT, R10, 0x7fffff9e, PT ;  /* 0x7fffff9e0a00780c */ /* 0x000fe20003fc6070 */
[----:B------:R-:W-:Y:S01]  /*7cd0*/  VIADD R10, R4, 0xffffffdf ;  /* 0xffffffdf040a7836 */ /* 0x000fe20000000000 */
[----:B------:R-:W-:Y:S01]  /*7ce0*/  ISETP.GE.U32.AND P1, PT, R8, 0x7fffff9f, PT ;  /* 0x7fffff9f0800780c */ /* 0x000fe20003f26070 */
[----:B------:R-:W-:-:S02]  /*7cf0*/  VIADD R8, R4, 0xffffffd8 ;  /* 0xffffffd804087836 */ /* 0x000fc40000000000 */
[----:B------:R-:W-:Y:S01]  /*7d00*/  VIADD R18, R4, 0xffffffd9 ;  /* 0xffffffd904127836 */ /* 0x000fe20000000000 */
[----:B------:R-:W-:Y:S02]  /*7d10*/  SEL R38, RZ, 0x1, P3 ;  /* 0x00000001ff267807 */ /* 0x000fe40001800000 */
[----:B------:R-:W-:Y:S02]  /*7d20*/  SEL R16, RZ, 0x1fffe, P6 ;  /* 0x0001fffeff107807 */ /* 0x000fe40003000000 */
[----:B------:R-:W-:Y:S01]  /*7d30*/  ISETP.GE.U32.AND P3, PT, R10, 0x7fffffa0, PT ;  /* 0x7fffffa00a00780c */ /* 0x000fe20003f66070 */
        /* <DEDUP_REMOVED lines=11> */
[----:B------:R-:W-:Y:S01]  /*7df0*/  SEL R21, RZ, 0x1fffe, P1 ;  /* 0x0001fffeff157807 */ /* 0x000fe20000800000 */
[----:B------:R-:W-:Y:S01]  /*7e00*/  VIADD R36, R4, 0xffffffd6 ;  /* 0xffffffd604247836 */ /* 0x000fe20000000000 */
[----:B------:R-:W-:Y:S01]  /*7e10*/  ISETP.GE.U32.AND P1, PT, R10, 0x7fffff95, PT ;  /* 0x7fffff950a00780c */ /* 0x000fe20003f26070 */
[C---:B------:R-:W-:Y:S01]  /*7e20*/  VIADD R19, R4.reuse, 0xffffffd7 ;  /* 0xffffffd704137836 */ /* 0x040fe20000000000 */
[----:B------:R-:W-:Y:S01]  /*7e30*/  SEL R10, RZ, 0x4, P3 ;  /* 0x00000004ff0a7807 */ /* 0x000fe20001800000 */
[----:B------:R-:W-:Y:S01]  /*7e40*/  VIADD R45, R4, 0xffffffd0 ;  /* 0xffffffd0042d7836 */ /* 0x000fe20000000000 */
[----:B------:R-:W-:-:S02]  /*7e50*/  ISETP.GE.U32.AND P3, PT, R18, 0x7fffff96, PT ;  /* 0x7fffff961200780c */ /* 0x000fc40003f66070 */
[----:B------:R-:W-:Y:S01]  /*7e60*/  SEL R18, RZ, 0x7fff8, P6 ;  /* 0x0007fff8ff127807 */ /* 0x000fe20003000000 */
[----:B------:R-:W-:Y:S01]  /*7e70*/  VIADD R46, R4, 0xffffffd1 ;  /* 0xffffffd1042e7836 */ /* 0x000fe20000000000 */
[----:B------:R-:W-:Y:S02]  /*7e80*/  ISETP.GE.U32.AND P6, PT, R36, 0x7fffff97, PT ;  /* 0x7fffff972400780c */ /* 0x000fe40003fc6070 */
[----:B------:R-:W-:Y:S02]  /*7e90*/  SEL R36, RZ, 0x1, P1 ;  /* 0x00000001ff247807 */ /* 0x000fe40000800000 */
[----:B------:R-:W-:Y:S02]  /*7ea0*/  ISETP.GE.U32.AND P1, PT, R19, 0x7fffff98, PT ;  /* 0x7fffff981300780c */ /* 0x000fe40003f26070 */
[----:B------:R-:W-:Y:S01]  /*7eb0*/  SEL R19, RZ, 0x1fffe, P3 ;  /* 0x0001fffeff137807 */ /* 0x000fe20001800000 */
[----:B------:R-:W-:Y:S01]  /*7ec0*/  VIADD R48, R4, 0xffffffd2 ;  /* 0xffffffd204307836 */ /* 0x000fe20000000000 */
[----:B------:R-:W-:-:S02]  /*7ed0*/  ISETP.GE.U32.AND P3, PT, R45, 0x7fffff91, PT ;  /* 0x7fffff912d00780c */ /* 0x000fc40003f66070 */
[----:B------:R-:W-:Y:S02]  /*7ee0*/  SEL R45, RZ, 0x4, P6 ;  /* 0x00000004ff2d7807 */ /* 0x000fe40003000000 */
[----:B------:R-:W-:Y:S01]  /*7ef0*/  ISETP.GE.U32.AND P6, PT, R46, 0x7fffff92, PT ;  /* 0x7fffff922e00780c */ /* 0x000fe20003fc6070 */
[----:B------:R-:W-:Y:S01]  /*7f00*/  VIADD R46, R4, 0xffffffd3 ;  /* 0xffffffd3042e7836 */ /* 0x000fe20000000000 */
[----:B------:R-:W-:Y:S02]  /*7f10*/  SEL R47, RZ, 0x1, P3 ;  /* 0x00000001ff2f7807 */ /* 0x000fe40001800000 */
[----:B------:R-:W-:Y:S02]  /*7f20*/  ISETP.GE.U32.AND P3, PT, R48, 0x7fffff93, PT ;  /* 0x7fffff933000780c */ /* 0x000fe40003f66070 */
[----:B------:R-:W-:Y:S02]  /*7f30*/  SEL R48, RZ, 0x1fffe, P6 ;  /* 0x0001fffeff307807 */ /* 0x000fe40003000000 */
[----:B------:R-:W-:-:S02]  /*7f40*/  ISETP.GE.U32.AND P6, PT, R46, 0x7fffff94, PT ;  /* 0x7fffff942e00780c */ /* 0x000fc40003fc6070 */
[----:B------:R-:W-:Y:S01]  /*7f50*/  SEL R46, RZ, 0x1, P0 ;  /* 0x00000001ff2e7807 */ /* 0x000fe20000000000 */
[----:B------:R-:W-:-:S04]  /*7f60*/  IMAD.IADD R17, R44, 0x1, R17 ;  /* 0x000000012c117824 */ /* 0x000fc800078e0211 */
[----:B------:R-:W-:Y:S01]  /*7f70*/  IMAD.IADD R32, R46, 0x1, R32 ;  /* 0x000000012e207824 */ /* 0x000fe200078e0220 */
[----:B------:R-:W-:Y:S01]  /*7f80*/  LOP3.LUT R17, R17, 0x3, RZ, 0xc0, !PT ;  /* 0x0000000311117812 */ /* 0x000fe200078ec0ff */
[----:B------:R-:W-:Y:S01]  /*7f90*/  IMAD.IADD R30, R30, 0x1, R42 ;  /* 0x000000011e1e7824 */ /* 0x000fe200078e022a */
[----:B------:R-:W-:Y:S01]  /*7fa0*/  SEL R42, RZ, 0x1, P4 ;  /* 0x00000001ff2a7807 */ /* 0x000fe20002000000 */
[----:B------:R-:W-:Y:S01]  /*7fb0*/  IMAD.IADD R34, R43, 0x1, R34 ;  /* 0x000000012b227824 */ /* 0x000fe200078e0222 */
[----:B------:R-:W-:Y:S01]  /*7fc0*/  LOP3.LUT R32, R32, 0x3, RZ, 0xc0, !PT ;  /* 0x0000000320207812 */ /* 0x000fe200078ec0ff */
[----:B------:R-:W-:Y:S01]  /*7fd0*/  IMAD.IADD R28, R41, 0x1, R28 ;  /* 0x00000001291c7824 */ /* 0x000fe200078e021c */
[----:B------:R-:W-:Y:S01]  /*7fe0*/  IADD3 R12, PT, PT, R17, R33, R12 ;  /* 0x00000021110c7210 */ /* 0x000fe20007ffe00c */
[----:B------:R-:W-:Y:S01]  /*7ff0*/  IMAD.IADD R24, R42, 0x1, R24 ;  /* 0x000000012a187824 */ /* 0x000fe200078e0218 */
[----:B------:R-:W-:Y:S01]  /*8000*/  LOP3.LUT R34, R34, 0x3, RZ, 0xc0, !PT ;  /* 0x0000000322227812 */ /* 0x000fe200078ec0ff */
[----:B------:R-:W-:Y:S01]  /*8010*/  IMAD.IADD R16, R38, 0x1, R16 ;  /* 0x0000000126107824 */ /* 0x000fe200078e0210 */
[----:B------:R-:W-:Y:S01]  /*8020*/  IADD3 R22, PT, PT, R32, R29, R22 ;  /* 0x0000001d20167210 */ /* 0x000fe20007ffe016 */
[----:B------:R-:W-:Y:S01]  /*8030*/  IMAD.IADD R14, R14, 0x1, R39 ;  /* 0x000000010e0e7824 */ /* 0x000fe200078e0227 */
[----:B------:R-:W-:Y:S01]  /*8040*/  IADD3 R7, PT, PT, R34, R31, R7 ;  /* 0x0000001f22077210 */ /* 0x000fe20007ffe007 */
[----:B------:R-:W-:Y:S01]  /*8050*/  IMAD.IADD R26, R40, 0x1, R26 ;  /* 0x00000001281a7824 */ /* 0x000fe200078e021a */
[----:B------:R-:W-:Y:S01]  /*8060*/  LOP3.LUT R22, R22, 0xf, RZ, 0xc0, !PT ;  /* 0x0000000f16167812 */ /* 0x000fe200078ec0ff */
[----:B------:R-:W-:Y:S01]  /*8070*/  IMAD.SHL.U32 R12, R12, 0x100, RZ ;  /* 0x000001000c0c7824 */ /* 0x000fe200078e00ff */
[----:B------:R-:W-:Y:S01]  /*8080*/  LOP3.LUT R30, R30, 0x3, RZ, 0xc0, !PT ;  /* 0x000000031e1e7812 */ /* 0x000fe200078ec0ff */
[----:B------:R-:W-:Y:S01]  /*8090*/  IMAD.IADD R21, R37, 0x1, R21 ;  /* 0x0000000125157824 */ /* 0x000fe200078e0215 */
[----:B------:R-:W-:Y:S01]  /*80a0*/  LOP3.LUT R28, R28, 0x3, RZ, 0xc0, !PT ;  /* 0x000000031c1c7812 */ /* 0x000fe200078ec0ff */
[----:B------:R-:W-:Y:S01]  /*80b0*/  IMAD.IADD R47, R47, 0x1, R48 ;  /* 0x000000012f2f7824 */ /* 0x000fe200078e0230 */
[----:B------:R-:W-:-:S02]  /*80c0*/  LOP3.LUT R24, R24, 0x3, RZ, 0xc0, !PT ;  /* 0x0000000318187812 */ /* 0x000fc400078ec0ff */
[----:B------:R-:W-:Y:S01]  /*80d0*/  LOP3.LUT R16, R16, 0x3, RZ, 0xc0, !PT ;  /* 0x0000000310107812 */ /* 0x000fe200078ec0ff */
[----:B------:R-:W-:Y:S01]  /*80e0*/  IMAD R7, R7, 0x10, R22 ;  /* 0x0000001007077824 */ /* 0x000fe200078e0216 */
[----:B------:R-:W-:Y:S01]  /*80f0*/  IADD3 R3, PT, PT, R30, R35, R3 ;  /* 0x000000231e037210 */ /* 0x000fe20007ffe003 */
[----:B------:R-:W-:Y:S01]  /*8100*/  IMAD.IADD R19, R36, 0x1, R19 ;  /* 0x0000000124137824 */ /* 0x000fe200078e0213 */
[----:B------:R-:W-:Y:S01]  /*8110*/  LOP3.LUT R14, R14, 0x3, RZ, 0xc0, !PT ;  /* 0x000000030e0e7812 */ /* 0x000fe200078ec0ff */
[----:B------:R-:W0:Y:S01]  /*8120*/  LDC.64 R38, c[0x0][0x3a8] ;  /* 0x0000ea00ff267b82 */ /* 0x000e220000000a00 */
[----:B------:R-:W-:Y:S02]  /*8130*/  LOP3.LUT R26, R26, 0x3, RZ, 0xc0, !PT ;  /* 0x000000031a1a7812 */ /* 0x000fe400078ec0ff */
[----:B------:R-:W-:Y:S02]  /*8140*/  IADD3 R11, PT, PT, R28, R25, R11 ;  /* 0x000000191c0b7210 */ /* 0x000fe40007ffe00b */
[----:B------:R-:W-:-:S02]  /*8150*/  IADD3 R13, PT, PT, R24, R13, R15 ;  /* 0x0000000d180d7210 */ /* 0x000fc40007ffe00f */
[----:B------:R-:W-:Y:S02]  /*8160*/  IADD3 R8, PT, PT, R16, R20, R8 ;  /* 0x0000001410087210 */ /* 0x000fe40007ffe008 */
[----:B------:R-:W-:Y:S02]  /*8170*/  LOP3.LUT R12, R12, 0xf00, RZ, 0xe2, !PT ;  /* 0x00000f000c0c7812 */ /* 0x000fe400078ee2ff */
[----:B------:R-:W-:Y:S02]  /*8180*/  LOP3.LUT R21, R21, 0x3, RZ, 0xc0, !PT ;  /* 0x0000000315157812 */ /* 0x000fe400078ec0ff */
[----:B------:R-:W-:Y:S02]  /*8190*/  SEL R15, RZ, 0x4, P3 ;  /* 0x00000004ff0f7807 */ /* 0x000fe40001800000 */
[----:B------:R-:W-:Y:S02]  /*81a0*/  SEL R16, RZ, 0x7fff8, P6 ;  /* 0x0007fff8ff107807 */ /* 0x000fe40003000000 */
[----:B------:R-:W-:Y:S01]  /*81b0*/  LOP3.LUT R47, R47, 0x3, RZ, 0xc0, !PT ;  /* 0x000000032f2f7812 */ /* 0x000fe200078ec0ff */
[----:B------:R-:W-:Y:S01]  /*81c0*/  IMAD R3, R3, 0x1000, R12 ;  /* 0x0000100003037824 */ /* 0x000fe200078e020c */
[----:B------:R-:W-:Y:S01]  /*81d0*/  IADD3 R9, PT, PT, R14, R27, R9 ;  /* 0x0000001b0e097210 */ /* 0x000fe20007ffe009 */
[----:B------:R-:W-:Y:S01]  /*81e0*/  IMAD.SHL.U32 R11, R11, 0x100, RZ ;  /* 0x000001000b0b7824 */ /* 0x000fe200078e00ff */
[----:B------:R-:W-:-:S02]  /*81f0*/  IADD3 R6, PT, PT, R26, R23, R6 ;  /* 0x000000171a067210 */ /* 0x000fc40007ffe006 */
[----:B------:R-:W-:Y:S02]  /*8200*/  LOP3.LUT R13, R13, 0xf, RZ, 0xc0, !PT ;  /* 0x0000000f0d0d7812 */ /* 0x000fe400078ec0ff */
[----:B------:R-:W-:Y:S02]  /*8210*/  LOP3.LUT R7, R7, 0xff, RZ, 0xc0, !PT ;  /* 0x000000ff07077812 */ /* 0x000fe400078ec0ff */
[----:B------:R-:W-:Y:S02]  /*8220*/  SEL R14, RZ, 0x7fff8, P1 ;  /* 0x0007fff8ff0e7807 */ /* 0x000fe40000800000 */
[----:B------:R-:W-:Y:S02]  /*8230*/  LOP3.LUT R19, R19, 0x3, RZ, 0xc0, !PT ;  /* 0x0000000313137812 */ /* 0x000fe400078ec0ff */
[----:B------:R-:W-:Y:S02]  /*8240*/  IADD3 R10, PT, PT, R21, R18, R10 ;  /* 0x00000012150a7210 */ /* 0x000fe40007ffe00a */
[----:B------:R-:W-:Y:S01]  /*8250*/  IADD3 R15, PT, PT, R47, R16, R15 ;  /* 0x000000102f0f7210 */ /* 0x000fe20007ffe00f */
[----:B------:R-:W-:Y:S01]  /*8260*/  IMAD R6, R6, 0x10, R13 ;  /* 0x0000001006067824 */ /* 0x000fe200078e020d */
[----:B------:R-:W-:Y:S01]  /*8270*/  IADD3 R14, PT, PT, R19, R14, R45 ;  /* 0x0000000e130e7210 */ /* 0x000fe20007ffe02d */
[----:B------:R-:W-:Y:S01]  /*8280*/  IMAD.IADD R3, R3, 0x1, R7 ;  /* 0x0000000103037824 */ /* 0x000fe200078e0207 */
[----:B------:R-:W-:Y:S01]  /*8290*/  LOP3.LUT R15, R15, 0xf, RZ, 0xc0, !PT ;  /* 0x0000000f0f0f7812 */ /* 0x000fe200078ec0ff */
[----:B------:R-:W-:Y:S01]  /*82a0*/  IMAD.SHL.U32 R10, R10, 0x100, RZ ;  /* 0x000001000a0a7824 */ /* 0x000fe200078e00ff */
[----:B------:R-:W-:-:S02]  /*82b0*/  LOP3.LUT R11, R11, 0xf00, RZ, 0xe2, !PT ;  /* 0x00000f000b0b7812 */ /* 0x000fc400078ee2ff */
[----:B------:R-:W-:Y:S01]  /*82c0*/  LOP3.LUT R16, R3, 0xffff, RZ, 0xc0, !PT ;  /* 0x0000ffff03107812 */ /* 0x000fe200078ec0ff */
[----:B------:R-:W-:Y:S01]  /*82d0*/  IMAD R14, R14, 0x10, R15 ;  /* 0x000000100e0e7824 */ /* 0x000fe200078e020f */
[----:B------:R-:W-:Y:S01]  /*82e0*/  LOP3.LUT R6, R6, 0xff, RZ, 0xc0, !PT ;  /* 0x000000ff06067812 */ /* 0x000fe200078ec0ff */
[----:B------:R-:W-:Y:S01]  /*82f0*/  IMAD R9, R9, 0x1000, R11 ;  /* 0x0000100009097824 */ /* 0x000fe200078e020b */
[----:B------:R-:W-:Y:S02]  /*8300*/  LOP3.LUT R10, R10, 0xf00, RZ, 0xe2, !PT ;  /* 0x00000f000a0a7812 */ /* 0x000fe400078ee2ff */
[----:B------:R-:W-:Y:S01]  /*8310*/  SHF.R.U32.HI R3, RZ, 0x2, R16 ;  /* 0x00000002ff037819 */ /* 0x000fe20000011610 */
[----:B------:R-:W-:Y:S01]  /*8320*/  IMAD.IADD R17, R9, 0x1, R6 ;  /* 0x0000000109117824 */ /* 0x000fe200078e0206 */
[----:B------:R-:W-:Y:S01]  /*8330*/  LOP3.LUT R14, R14, 0xff, RZ, 0xc0, !PT ;  /* 0x000000ff0e0e7812 */ /* 0x000fe200078ec0ff */
[----:B------:R-:W-:Y:S01]  /*8340*/  IMAD R8, R8, 0x1000, R10 ;  /* 0x0000100008087824 */ /* 0x000fe200078e020a */
[----:B------:R-:W-:-:S02]  /*8350*/  SHF.R.U32.HI R6, RZ, 0x3, R16 ;  /* 0x00000003ff067819 */ /* 0x000fc40000011610 */
[----:B------:R-:W-:Y:S01]  /*8360*/  LOP3.LUT P3, RZ, R3, 0x1, RZ, 0xc0, !PT ;  /* 0x0000000103ff7812 */ /* 0x000fe2000786c0ff */
[----:B------:R-:W-:Y:S01]  /*8370*/  IMAD R3, R0, R5, RZ ;  /* 0x0000000500037224 */ /* 0x000fe200078e02ff */
[----:B------:R-:W-:Y:S01]  /*8380*/  LOP3.LUT P1, RZ, R6, 0x1, RZ, 0xc0, !PT ;  /* 0x0000000106ff7812 */ /* 0x000fe2000782c0ff */
[----:B------:R-:W-:Y:S01]  /*8390*/  IMAD.IADD R18, R8, 0x1, R14 ;  /* 0x0000000108127824 */ /* 0x000fe200078e020e */
[----:B------:R-:W-:Y:S01]  /*83a0*/  PRMT R64, RZ, 0x7610, R64 ;  /* 0x00007610ff407816 */ /* 0x000fe20000000040 */
[----:B0-----:R-:W-:Y:S01]  /*83b0*/  IMAD R5, R38, 0x1d, RZ ;  /* 0x0000001d26057824 */ /* 0x001fe200078e02ff */
[----:B------:R-:W-:Y:S02]  /*83c0*/  UIADD3 UR6, UPT, UPT, UR9, 0x10000, URZ ;  /* 0x0001000009067890 */ /* 0x000fe4000fffe0ff */
[----:B------:R-:W-:Y:S01]  /*83d0*/  UIADD3 UR10, UPT, UPT, UR8, UR10, URZ ;  /* 0x0000000a080a7290 */ /* 0x000fe2000fffe0ff */
[----:B------:R-:W-:Y:S01]  /*83e0*/  UMOV UR7, 0x1 ;  /* 0x0000000100077882 */ /* 0x000fe20000000000 */
[----:B-1----:R-:W-:Y:S10]  /*83f0*/  BRA.U UP0, `(.L_x_5) ;  /* 0x0000000100187547 */ /* 0x002ff4000b800000 */
[----:B------:R-:W-:Y:S01]  /*8400*/  ELECT P6, URZ, PT ;  /* 0x0000000000ff782f */ /* 0x000fe200038c0000 */
[----:B------:R-:W-:Y:S01]  /*8410*/  IMAD.MOV.U32 R0, RZ, RZ, 0x1 ;  /* 0x00000001ff007424 */ /* 0x000fe200078e00ff */
[----:B------:R-:W-:Y:S01]  /*8420*/  UMOV UR5, 0x40 ;  /* 0x0000004000057882 */ /* 0x000fe20000000000 */
[----:B------:R-:W-:Y:S01]  /*8430*/  UVIRTCOUNT.DEALLOC.SMPOOL 0x80 ;  /* 0x000000800000784c */ /* 0x000fe20000000000 */
[----:B------:R-:W-:-:S09]  /*8440*/  ULEA UR5, UR4, UR5, 0x18 ;  /* 0x0000000504057291 */ /* 0x000fd2000f8ec0ff */
[----:B------:R0:W-:Y:S03]  /*8450*/  @P6 STS.U8 [UR5], R0 ;  /* 0x00000000ff006988 */ /* 0x0001e60008000005 */
.L_x_5:
[----:B------:R-:W-:Y:S01]  /*8460*/  STTM.x64 tmem[UR10], RZ ;  /* 0x000000ff000079ed */ /* 0x000fe2000834000a */
[----:B------:R-:W-:Y:S01]  /*8470*/  STTM.x64 tmem[UR10+0x40], RZ ;  /* 0x000040ff000079ed */ /* 0x000fe2000834000a */
[----:B------:R-:W-:Y:S01]  /*8480*/  STTM.x64 tmem[UR10+0x80], RZ ;  /* 0x000080ff000079ed */ /* 0x000fe2000834000a */
[----:B------:R-:W-:Y:S01]  /*8490*/  STTM.x64 tmem[UR10+0xc0], RZ ;  /* 0x0000c0ff000079ed */ /* 0x000fe2000834000a */
[----:B------:R-:W1:Y:S02]  /*84a0*/  FENCE.VIEW.ASYNC.T ;  /* 0x00000000000073c6 */ /* 0x000e640000000200 */
[----:B-1----:R-:W-:Y:S01]  /*84b0*/  VOTEU.ALL UP1, P2 ;  /* 0x0000000000ff7886 */ /* 0x002fe20001020000 */
[----:B------:R-:W-:Y:S01]  /*84c0*/  VOTEU.ALL UP2, P2 ;  /* 0x0000000000ff7886 */ /* 0x000fe20001040000 */
[C---:B------:R-:W-:Y:S01]  /*84d0*/  IMAD R15, R38.reuse, 0x3a, RZ ;  /* 0x0000003a260f7824 */ /* 0x040fe200078e02ff */
[----:B0-----:R-:W-:Y:S01]  /*84e0*/  LEA R0, P6, R3, UR12, 0x1 ;  /* 0x0000000c03007c11 */ /* 0x001fe2000f8c08ff */
[----:B------:R-:W-:Y:S01]  /*84f0*/  IMAD R13, R38, 0x38, RZ ;  /* 0x00000038260d7824 */ /* 0x000fe200078e02ff */
[----:B------:R-:W-:-:S04]  /*8500*/  @!UP1 UIADD3 UR4, UPT, UPT, -UR7, 0x100000, URZ ;  /* 0x0010000007049890 */ /* 0x000fc8000fffe1ff */
[----:B------:R-:W-:Y:S02]  /*8510*/  @!UP1 USHF.L.U32 UR5, UR4, 0xb, URZ ;  /* 0x0000000b04059899 */ /* 0x000fe400080006ff */
[----:B------:R-:W-:Y:S01]  /*8520*/  @!UP1 USHF.L.U32 UR4, UR4, 0x1, URZ ;  /* 0x0000000104049899 */ /* 0x000fe200080006ff */
[----:B------:R-:W-:Y:S01]  /*8530*/  BAR.SYNC.DEFER_BLOCKING 0x0 ;  /* 0x0000000000007b1d */ /* 0x000fe20000010000 */
[----:B------:R-:W-:Y:S01]  /*8540*/  LEA.HI.X.SX32 R3, R3, UR13, 0x1, P6 ;  /* 0x0000000d03037c11 */ /* 0x000fe2000b0f0eff */
[C---:B------:R-:W-:Y:S01]  /*8550*/  IMAD R20, R38.reuse, 0x1c, RZ ;  /* 0x0000001c26147824 */ /* 0x040fe200078e02ff */
[-C--:B------:R-:W-:Y:S01]  /*8560*/  IADD3 R6, P6, PT, R15, R0.reuse, RZ ;  /* 0x000000000f067210 */ /* 0x080fe20007fde0ff */
[C---:B------:R-:W-:Y:S01]  /*8570*/  IMAD R12, R38.reuse, 0x36, RZ ;  /* 0x00000036260c7824 */ /* 0x040fe200078e02ff */
[----:B------:R-:W-:Y:S02]  /*8580*/  PRMT R65, RZ, 0x7610, R65 ;  /* 0x00007610ff417816 */ /* 0x000fe40000000041 */
[----:B------:R-:W-:Y:S01]  /*8590*/  SHF.R.U32.HI R8, RZ, 0x5, R16 ;  /* 0x00000005ff087819 */ /* 0x000fe20000011610 */
[----:B------:R0:W-:Y:S01]  /*85a0*/  STL [R1+0x520], R6 ;  /* 0x0005200601007387 */ /* 0x0001e20000100800 */
[----:B------:R-:W-:Y:S01]  /*85b0*/  LEA.HI.X.SX32 R7, R5, R3, 0x1, P6 ;  /* 0x0000000305077211 */ /* 0x000fe200030f0eff */
[----:B------:R-:W-:Y:S01]  /*85c0*/  IMAD R36, R38, 0x1a, RZ ;  /* 0x0000001a26247824 */ /* 0x000fe200078e02ff */
[----:B------:R-:W-:-:S02]  /*85d0*/  IADD3 R9, P6, PT, R13, R0, RZ ;  /* 0x000000000d097210 */ /* 0x000fc40007fde0ff */
[----:B------:R-:W-:Y:S01]  /*85e0*/  PRMT R60, RZ, 0x7610, R60 ;  /* 0x00007610ff3c7816 */ /* 0x000fe2000000003c */
[----:B------:R1:W-:Y:S01]  /*85f0*/  STL [R1+0x518], R7 ;  /* 0x0005180701007387 */ /* 0x0003e20000100800 */
[----:B------:R-:W-:Y:S01]  /*8600*/  PRMT R62, RZ, 0x7610, R62 ;  /* 0x00007610ff3e7816 */ /* 0x000fe2000000003e */
[C---:B------:R-:W-:Y:S01]  /*8610*/  IMAD R40, R38.reuse, 0x18, RZ ;  /* 0x0000001826287824 */ /* 0x040fe200078e02ff */
[----:B------:R-:W-:Y:S02]  /*8620*/  PRMT R57, RZ, 0x7610, R57 ;  /* 0x00007610ff397816 */ /* 0x000fe40000000039 */
[----:B------:R-:W-:Y:S01]  /*8630*/  PRMT R58, RZ, 0x7610, R58 ;  /* 0x00007610ff3a7816 */ /* 0x000fe2000000003a */
[----:B------:R-:W-:Y:S01]  /*8640*/  IMAD R37, R38, 0x16, RZ ;  /* 0x0000001626257824 */ /* 0x000fe200078e02ff */
[----:B------:R-:W-:Y:S02]  /*8650*/  PRMT R52, RZ, 0x7610, R52 ;  /* 0x00007610ff347816 */ /* 0x000fe40000000034 */
[----:B------:R-:W-:Y:S01]  /*8660*/  PRMT R56, RZ, 0x7610, R56 ;  /* 0x00007610ff387816 */ /* 0x000fe20000000038 */
[----:B------:R-:W2:Y:S02]  /*8670*/  FENCE.VIEW.ASYNC.S ;  /* 0x00000000000073c6 */ /* 0x000ea40000000000 */
[----:B--2---:R2:W3:Y:S02]  /*8680*/  @!UP2 SYNCS.EXCH.64 URZ, [UR6], UR4 ;  /* 0x0000000406ffa5b2 */ /* 0x0044e40008000100 */
[----:B---3--:R-:W-:Y:S01]  /*8690*/  BAR.SYNC.DEFER_BLOCKING 0x0 ;  /* 0x0000000000007b1d */ /* 0x008fe20000010000 */
[----:B------:R-:W-:-:S02]  /*86a0*/  LEA.HI.X.SX32 R11, R20, R3, 0x1, P6 ;  /* 0x00000003140b7211 */ /* 0x000fc400030f0eff */
[----:B------:R-:W-:Y:S02]  /*86b0*/  SHF.R.U32.HI R5, RZ, 0x4, R16 ;  /* 0x00000004ff057819 */ /* 0x000fe40000011610 */
[----:B------:R-:W-:Y:S01]  /*86c0*/  IADD3 R10, P6, PT, R12, R0, RZ ;  /* 0x000000000c0a7210 */ /* 0x000fe20007fde0ff */
[C---:B------:R-:W-:Y:S01]  /*86d0*/  IMAD R84, R38.reuse, 0x14, RZ ;  /* 0x0000001426547824 */ /* 0x040fe200078e02ff */
[----:B------:R-:W-:Y:S01]  /*86e0*/  PRMT R26, RZ, 0x7610, R26 ;  /* 0x00007610ff1a7816 */ /* 0x000fe2000000001a */
[----:B------:R-:W-:Y:S01]  /*86f0*/  STL [R1+0x514], R9 ;  /* 0x0005140901007387 */ /* 0x000fe20000100800 */
[----:B------:R-:W-:Y:S01]  /*8700*/  PRMT R50, RZ, 0x7610, R50 ;  /* 0x00007610ff327816 */ /* 0x000fe20000000032 */
[C---:B------:R-:W-:Y:S01]  /*8710*/  IMAD R41, R38.reuse, 0x12, RZ ;  /* 0x0000001226297824 */ /* 0x040fe200078e02ff */
[----:B------:R-:W-:Y:S01]  /*8720*/  PRMT R24, RZ, 0x7610, R24 ;  /* 0x00007610ff187816 */ /* 0x000fe20000000018 */
[----:B------:R3:W-:Y:S01]  /*8730*/  STL [R1+0x510], R11 ;  /* 0x0005100b01007387 */ /* 0x0007e20000100800 */
[----:B------:R-:W-:Y:S01]  /*8740*/  PRMT R25, RZ, 0x7610, R25 ;  /* 0x00007610ff197816 */ /* 0x000fe20000000019 */
[----:B------:R-:W4:Y:S02]  /*8750*/  LDCU UR11, c[0x0][0x3b0] ;  /* 0x00007600ff0b77ac */ /* 0x000f240008000800 */
[----:B------:R0:W5:Y:S01]  /*8760*/  @P3 LDG.E.U16 R64, desc[UR20][R6.64] ;  /* 0x0000001406403981 */ /* 0x000162000c1e1500 */
[----:B------:R-:W-:Y:S01]  /*8770*/  LOP3.LUT P3, RZ, R5, 0x1, RZ, 0xc0, !PT ;  /* 0x0000000105ff7812 */ /* 0x000fe2000786c0ff */
[----:B------:R-:W-:-:S02]  /*8780*/  IMAD R5, R38, 0x1b, RZ ;  /* 0x0000001b26057824 */ /* 0x000fc400078e02ff */
[----:B0-----:R-:W-:Y:S02]  /*8790*/  @P1 IMAD.MOV.U32 R6, RZ, RZ, R9 ;  /* 0x000000ffff061224 */ /* 0x001fe400078e0009 */
[----:B-1----:R-:W-:Y:S02]  /*87a0*/  @P1 IMAD.MOV.U32 R7, RZ, RZ, R11 ;  /* 0x000000ffff071224 */ /* 0x002fe400078e000b */
[----:B---3--:R-:W-:-:S03]  /*87b0*/  IMAD R11, R38, 0x34, RZ ;  /* 0x00000034260b7824 */ /* 0x008fc600078e02ff */
[----:B------:R0:W5:Y:S01]  /*87c0*/  @P1 LDG.E.U16 R65, desc[UR20][R6.64] ;  /* 0x0000001406411981 */ /* 0x000162000c1e1500 */
[----:B------:R-:W-:Y:S02]  /*87d0*/  LOP3.LUT P1, RZ, R8, 0x1, RZ, 0xc0, !PT ;  /* 0x0000000108ff7812 */ /* 0x000fe4000782c0ff */
[-C--:B------:R-:W-:Y:S01]  /*87e0*/  LEA.HI.X.SX32 R14, R5, R3.reuse, 0x1, P6 ;  /* 0x00000003050e7211 */ /* 0x080fe200030f0eff */
[----:B------:R1:W-:Y:S01]  /*87f0*/  STL [R1+0x50c], R10 ;  /* 0x00050c0a01007387 */ /* 0x0003e20000100800 */
[----:B------:R-:W-:Y:S02]  /*8800*/  IADD3 R9, P6, PT, R11, R0, RZ ;  /* 0x000000000b097210 */ /* 0x000fe40007fde0ff */
[----:B------:R-:W-:Y:S01]  /*8810*/  SHF.R.U32.HI R5, RZ, 0x6, R16 ;  /* 0x00000006ff057819 */ /* 0x000fe20000011610 */
[----:B------:R3:W-:Y:S01]  /*8820*/  STL [R1+0x508], R14 ;  /* 0x0005080e01007387 */ /* 0x0007e20000100800 */
[----:B------:R-:W-:Y:S01]  /*8830*/  LEA.HI.X.SX32 R19, R36, R3, 0x1, P6 ;  /* 0x0000000324137211 */ /* 0x000fe200030f0eff */
[----:B0-----:R-:W-:-:S02]  /*8840*/  @P3 IMAD.MOV.U32 R6, RZ, RZ, R10 ;  /* 0x000000ffff063224 */ /* 0x001fc400078e000a */
[----:B------:R-:W-:Y:S02]  /*8850*/  @P3 IMAD.MOV.U32 R7, RZ, RZ, R14 ;  /* 0x000000ffff073224 */ /* 0x000fe400078e000e */
[----:B-1----:R-:W-:-:S03]  /*8860*/  IMAD R10, R38, 0x32, RZ ;  /* 0x00000032260a7824 */ /* 0x002fc600078e02ff */
[----:B------:R0:W5:Y:S01]  /*8870*/  @P3 LDG.E.U16 R60, desc[UR20][R6.64] ;  /* 0x00000014063c3981 */ /* 0x000162000c1e1500 */
[----:B------:R-:W-:Y:S01]  /*8880*/  LOP3.LUT P3, RZ, R5, 0x1, RZ, 0xc0, !PT ;  /* 0x0000000105ff7812 */ /* 0x000fe2000786c0ff */
[----:B------:R-:W-:Y:S01]  /*8890*/  IMAD R5, R38, 0x19, RZ ;  /* 0x0000001926057824 */ /* 0x000fe200078e02ff */
[----:B------:R-:W-:Y:S01]  /*88a0*/  SHF.R.U32.HI R8, RZ, 0x7, R16 ;  /* 0x00000007ff087819 */ /* 0x000fe20000011610 */
[----:B------:R1:W-:Y:S01]  /*88b0*/  STL [R1+0x504], R9 ;  /* 0x0005040901007387 */ /* 0x0003e20000100800 */
[----:B---3--:R-:W-:-:S03]  /*88c0*/  IADD3 R14, P6, PT, R10, R0, RZ ;  /* 0x000000000a0e7210 */ /* 0x008fc60007fde0ff */
[----:B------:R3:W-:Y:S01]  /*88d0*/  STL [R1+0x500], R19 ;  /* 0x0005001301007387 */ /* 0x0007e20000100800 */
[----:B0-----:R-:W-:Y:S02]  /*88e0*/  @P1 IMAD.MOV.U32 R6, RZ, RZ, R9 ;  /* 0x000000ffff061224 */ /* 0x001fe400078e0009 */
[----:B------:R-:W-:Y:S02]  /*88f0*/  @P1 IMAD.MOV.U32 R7, RZ, RZ, R19 ;  /* 0x000000ffff071224 */ /* 0x000fe400078e0013 */
[----:B-1----:R-:W-:-:S03]  /*8900*/  IMAD R9, R38, 0x30, RZ ;  /* 0x0000003026097824 */ /* 0x002fc600078e02ff */
[----:B------:R0:W5:Y:S01]  /*8910*/  @P1 LDG.E.U16 R62, desc[UR20][R6.64] ;  /* 0x00000014063e1981 */ /* 0x000162000c1e1500 */
[----:B------:R-:W-:Y:S02]  /*8920*/  LOP3.LUT P1, RZ, R8, 0x1, RZ, 0xc0, !PT ;  /* 0x0000000108ff7812 */ /* 0x000fe4000782c0ff */
[-C--:B---3--:R-:W-:Y:S01]  /*8930*/  LEA.HI.X.SX32 R19, R5, R3.reuse, 0x1, P6 ;  /* 0x0000000305137211 */ /* 0x088fe200030f0eff */
[----:B------:R1:W-:Y:S01]  /*8940*/  STL [R1+0x4fc], R14 ;  /* 0x0004fc0e01007387 */ /* 0x0003e20000100800 */
[----:B------:R-:W-:Y:S02]  /*8950*/  IADD3 R21, P6, PT, R9, R0, RZ ;  /* 0x0000000009157210 */ /* 0x000fe40007fde0ff */
[----:B------:R-:W-:Y:S01]  /*8960*/  SHF.R.U32.HI R5, RZ, 0x8, R16 ;  /* 0x00000008ff057819 */ /* 0x000fe20000011610 */
[----:B0-----:R-:W-:Y:S01]  /*8970*/  @P3 IMAD.MOV.U32 R6, RZ, RZ, R14 ;  /* 0x000000ffff063224 */ /* 0x001fe200078e000e */
[----:B------:R-:W-:Y:S01]  /*8980*/  LEA.HI.X.SX32 R22, R40, R3, 0x1, P6 ;  /* 0x0000000328167211 */ /* 0x000fe200030f0eff */
[----:B------:R-:W-:Y:S01]  /*8990*/  @P3 IMAD.MOV.U32 R7, RZ, RZ, R19 ;  /* 0x000000ffff073224 */ /* 0x000fe200078e0013 */
[----:B------:R0:W-:Y:S01]  /*89a0*/  STL [R1+0x4f8], R19 ;  /* 0x0004f81301007387 */ /* 0x0001e20000100800 */
[----:B------:R-:W-:-:S03]  /*89b0*/  IMAD R8, R38, 0x2e, RZ ;  /* 0x0000002e26087824 */ /* 0x000fc600078e02ff */
[----:B------:R3:W5:Y:S01]  /*89c0*/  @P3 LDG.E.U16 R57, desc[UR20][R6.64] ;  /* 0x0000001406393981 */ /* 0x000762000c1e1500 */
[----:B------:R-:W-:Y:S01]  /*89d0*/  LOP3.LUT P3, RZ, R5, 0x1, RZ, 0xc0, !PT ;  /* 0x0000000105ff7812 */ /* 0x000fe2000786c0ff */
[----:B------:R-:W-:Y:S01]  /*89e0*/  IMAD R5, R38, 0x17, RZ ;  /* 0x0000001726057824 */ /* 0x000fe200078e02ff */
[----:B-1----:R-:W-:Y:S01]  /*89f0*/  SHF.R.U32.HI R14, RZ, 0x9, R16 ;  /* 0x00000009ff0e7819 */ /* 0x002fe20000011610 */
[----:B------:R1:W-:Y:S01]  /*8a00*/  STL [R1+0x4f4], R21 ;  /* 0x0004f41501007387 */ /* 0x0003e20000100800 */
[----:B0-----:R-:W-:-:S03]  /*8a10*/  IADD3 R19, P6, PT, R8, R0, RZ ;  /* 0x0000000008137210 */ /* 0x001fc60007fde0ff */
[----:B------:R-:W-:Y:S01]  /*8a20*/  STL [R1+0x4f0], R22 ;  /* 0x0004f01601007387 */ /* 0x000fe20000100800 */
[----:B---3--:R-:W-:Y:S02]  /*8a30*/  @P1 IMAD.MOV.U32 R6, RZ, RZ, R21 ;  /* 0x000000ffff061224 */ /* 0x008fe400078e0015 */
[----:B------:R-:W-:-:S05]  /*8a40*/  @P1 IMAD.MOV.U32 R7, RZ, RZ, R22 ;  /* 0x000000ffff071224 */ /* 0x000fca00078e0016 */
[----:B------:R0:W5:Y:S01]  /*8a50*/  @P1 LDG.E.U16 R58, desc[UR20][R6.64] ;  /* 0x00000014063a1981 */ /* 0x000162000c1e1500 */
[----:B------:R-:W-:Y:S01]  /*8a60*/  LOP3.LUT P1, RZ, R14, 0x1, RZ, 0xc0, !PT ;  /* 0x000000010eff7812 */ /* 0x000fe2000782c0ff */
[----:B------:R-:W-:Y:S01]  /*8a70*/  IMAD R14, R38, 0x2c, RZ ;  /* 0x0000002c260e7824 */ /* 0x000fe200078e02ff */
[-C--:B-1----:R-:W-:Y:S01]  /*8a80*/  LEA.HI.X.SX32 R21, R5, R3.reuse, 0x1, P6 ;  /* 0x0000000305157211 */ /* 0x082fe200030f0eff */
[----:B------:R1:W-:Y:S01]  /*8a90*/  STL [R1+0x4ec], R19 ;  /* 0x0004ec1301007387 */ /* 0x0003e20000100800 */
[----:B------:R-:W-:Y:S02]  /*8aa0*/  SHF.R.U32.HI R5, RZ, 0xa, R16 ;  /* 0x0000000aff057819 */ /* 0x000fe40000011610 */
[----:B------:R-:W-:Y:S01]  /*8ab0*/  IADD3 R27, P6, PT, R14, R0, RZ ;  /* 0x000000000e1b7210 */ /* 0x000fe20007fde0ff */
[----:B------:R3:W-:Y:S01]  /*8ac0*/  STL [R1+0x4e8], R21 ;  /* 0x0004e81501007387 */ /* 0x0007e20000100800 */
[----:B0-----:R-:W-:Y:S02]  /*8ad0*/  @P3 IMAD.MOV.U32 R6, RZ, RZ, R19 ;  /* 0x000000ffff063224 */ /* 0x001fe400078e0013 */
[----:B------:R-:W-:Y:S01]  /*8ae0*/  LEA.HI.X.SX32 R28, R37, R3, 0x1, P6 ;  /* 0x00000003251c7211 */ /* 0x000fe200030f0eff */
[----:B------:R-:W-:-:S02]  /*8af0*/  @P3 IMAD.MOV.U32 R7, RZ, RZ, R21 ;  /* 0x000000ffff073224 */ /* 0x000fc400078e0015 */
[----:B-1----:R-:W-:-:S03]  /*8b00*/  IMAD R19, R38, 0x2a, RZ ;  /* 0x0000002a26137824 */ /* 0x002fc600078e02ff */
[----:B------:R0:W5:Y:S01]  /*8b10*/  @P3 LDG.E.U16 R52, desc[UR20][R6.64] ;  /* 0x0000001406343981 */ /* 0x000162000c1e1500 */
[----:B------:R-:W-:Y:S01]  /*8b20*/  LOP3.LUT P3, RZ, R5, 0x1, RZ, 0xc0, !PT ;  /* 0x0000000105ff7812 */ /* 0x000fe2000786c0ff */
[----:B------:R-:W-:Y:S01]  /*8b30*/  IMAD R5, R38, 0x15, RZ ;  /* 0x0000001526057824 */ /* 0x000fe200078e02ff */
[----:B---3--:R-:W-:Y:S01]  /*8b40*/  SHF.R.U32.HI R21, RZ, 0xb, R16 ;  /* 0x0000000bff157819 */ /* 0x008fe20000011610 */
[----:B------:R1:W-:Y:S01]  /*8b50*/  STL [R1+0x4e4], R27 ;  /* 0x0004e41b01007387 */ /* 0x0003e20000100800 */
[----:B------:R-:W-:-:S03]  /*8b60*/  IADD3 R22, P6, PT, R19, R0, RZ ;  /* 0x0000000013167210 */ /* 0x000fc60007fde0ff */
[----:B------:R3:W-:Y:S01]  /*8b70*/  STL [R1+0x4e0], R28 ;  /* 0x0004e01c01007387 */ /* 0x0007e20000100800 */
[----:B0-----:R-:W-:Y:S02]  /*8b80*/  @P1 IMAD.MOV.U32 R6, RZ, RZ, R27 ;  /* 0x000000ffff061224 */ /* 0x001fe400078e001b */
[----:B------:R-:W-:-:S05]  /*8b90*/  @P1 IMAD.MOV.U32 R7, RZ, RZ, R28 ;  /* 0x000000ffff071224 */ /* 0x000fca00078e001c */
[----:B------:R0:W5:Y:S01]  /*8ba0*/  @P1 LDG.E.U16 R56, desc[UR20][R6.64] ;  /* 0x0000001406381981 */ /* 0x000162000c1e1500 */
[----:B------:R-:W-:Y:S01]  /*8bb0*/  LOP3.LUT P1, RZ, R21, 0x1, RZ, 0xc0, !PT ;  /* 0x0000000115ff7812 */ /* 0x000fe2000782c0ff */
[----:B------:R-:W-:Y:S01]  /*8bc0*/  IMAD R21, R38, 0x28, RZ ;  /* 0x0000002826157824 */ /* 0x000fe200078e02ff */
[-C--:B-1----:R-:W-:Y:S01]  /*8bd0*/  LEA.HI.X.SX32 R27, R5, R3.reuse, 0x1, P6 ;  /* 0x00000003051b7211 */ /* 0x082fe200030f0eff */
[----:B------:R1:W-:Y:S01]  /*8be0*/  STL [R1+0x4dc], R22 ;  /* 0x0004dc1601007387 */ /* 0x0003e20000100800 */
[----:B------:R-:W-:Y:S02]  /*8bf0*/  SHF.R.U32.HI R5, RZ, 0xc, R16 ;  /* 0x0000000cff057819 */ /* 0x000fe40000011610 */
[----:B---3--:R-:W-:Y:S01]  /*8c00*/  IADD3 R28, P6, PT, R21, R0, RZ ;  /* 0x00000000151c7210 */ /* 0x008fe20007fde0ff */
[----:B------:R3:W-:Y:S01]  /*8c10*/  STL [R1+0x4d8], R27 ;  /* 0x0004d81b01007387 */ /* 0x0007e20000100800 */
[----:B0-----:R-:W-:Y:S02]  /*8c20*/  @P3 IMAD.MOV.U32 R6, RZ, RZ, R22 ;  /* 0x000000ffff063224 */ /* 0x001fe400078e0016 */
[----:B------:R-:W-:Y:S01]  /*8c30*/  LEA.HI.X.SX32 R30, R84, R3, 0x1, P6 ;  /* 0x00000003541e7211 */ /* 0x000fe200030f0eff */
[----:B------:R-:W-:Y:S01]  /*8c40*/  @P3 IMAD.MOV.U32 R7, RZ, RZ, R27 ;  /* 0x000000ffff073224 */ /* 0x000fe200078e001b */
[----:B-1----:R-:W-:-:S04]  /*8c50*/  SHF.R.U32.HI R22, RZ, 0xd, R16 ;  /* 0x0000000dff167819 */ /* 0x002fc80000011610 */
[----:B------:R0:W5:Y:S01]  /*8c60*/  @P3 LDG.E.U16 R26, desc[UR20][R6.64] ;  /* 0x00000014061a3981 */ /* 0x000162000c1e1500 */
[C---:B---3--:R-:W-:Y:S01]  /*8c70*/  IMAD R27, R38.reuse, 0x26, RZ ;  /* 0x00000026261b7824 */ /* 0x048fe200078e02ff */
[----:B------:R-:W-:Y:S01]  /*8c80*/  LOP3.LUT P3, RZ, R5, 0x1, RZ, 0xc0, !PT ;  /* 0x0000000105ff7812 */ /* 0x000fe2000786c0ff */
[----:B------:R-:W-:Y:S01]  /*8c90*/  IMAD R5, R38, 0x13, RZ ;  /* 0x0000001326057824 */ /* 0x000fe200078e02ff */
[----:B------:R1:W-:Y:S02]  /*8ca0*/  STL [R1+0x4d4], R28 ;  /* 0x0004d41c01007387 */ /* 0x0003e40000100800 */
[----:B------:R-:W-:Y:S02]  /*8cb0*/  IADD3 R29, P6, PT, R27, R0, RZ ;  /* 0x000000001b1d7210 */ /* 0x000fe40007fde0ff */
[----:B------:R3:W-:Y:S01]  /*8cc0*/  STL [R1+0x4d0], R30 ;  /* 0x0004d01e01007387 */ /* 0x0007e20000100800 */
[----:B0-----:R-:W-:Y:S02]  /*8cd0*/  @P1 IMAD.MOV.U32 R6, RZ, RZ, R28 ;  /* 0x000000ffff061224 */ /* 0x001fe400078e001c */
[----:B------:R-:W-:-:S02]  /*8ce0*/  @P1 IMAD.MOV.U32 R7, RZ, RZ, R30 ;  /* 0x000000ffff071224 */ /* 0x000fc400078e001e */
[----:B-1----:R-:W-:-:S03]  /*8cf0*/  IMAD R28, R38, 0x24, RZ ;  /* 0x00000024261c7824 */ /* 0x002fc600078e02ff */
[----:B------:R0:W5:Y:S01]  /*8d00*/  @P1 LDG.E.U16 R50, desc[UR20][R6.64] ;  /* 0x0000001406321981 */ /* 0x000162000c1e1500 */
[----:B------:R-:W-:Y:S02]  /*8d10*/  LOP3.LUT P1, RZ, R22, 0x1, RZ, 0xc0, !PT ;  /* 0x0000000116ff7812 */ /* 0x000fe4000782c0ff */
[----:B------:R-:W-:Y:S01]  /*8d20*/  LEA.HI.X.SX32 R31, R5, R3, 0x1, P6 ;  /* 0x00000003051f7211 */ /* 0x000fe200030f0eff */
[----:B------:R1:W-:Y:S01]  /*8d30*/  STL [R1+0x4cc], R29 ;  /* 0x0004cc1d01007387 */ /* 0x0003e20000100800 */
[----:B---3--:R-:W-:Y:S02]  /*8d40*/  IADD3 R30, P6, PT, R28, R0, RZ ;  /* 0x000000001c1e7210 */ /* 0x008fe40007fde0ff */
[----:B------:R-:W-:Y:S01]  /*8d50*/  SHF.R.U32.HI R5, RZ, 0xe, R16 ;  /* 0x0000000eff057819 */ /* 0x000fe20000011610 */
[----:B------:R3:W-:Y:S01]  /*8d60*/  STL [R1+0x4c8], R31 ;  /* 0x0004c81f01007387 */ /* 0x0007e20000100800 */
[----:B0-----:R-:W-:Y:S02]  /*8d70*/  @P3 IMAD.MOV.U32 R6, RZ, RZ, R29 ;  /* 0x000000ffff063224 */ /* 0x001fe400078e001d */
[----:B------:R-:W-:-:S02]  /*8d80*/  @P3 IMAD.MOV.U32 R7, RZ, RZ, R31 ;  /* 0x000000ffff073224 */ /* 0x000fc400078e001f */
[----:B-1----:R-:W-:-:S03]  /*8d90*/  IMAD R29, R38, 0x22, RZ ;  /* 0x00000022261d7824 */ /* 0x002fc600078e02ff */
[----:B------:R0:W5:Y:S01]  /*8da0*/  @P3 LDG.E.U16 R24, desc[UR20][R6.64] ;  /* 0x0000001406183981 */ /* 0x000162000c1e1500 */
[----:B---3--:R-:W-:Y:S02]  /*8db0*/  LEA.HI.X.SX32 R31, R41, R3, 0x1, P6 ;  /* 0x00000003291f7211 */ /* 0x008fe400030f0eff */
[----:B------:R-:W-:Y:S01]  /*8dc0*/  LOP3.LUT P6, RZ, R5, 0x1, RZ, 0xc0, !PT ;  /* 0x0000000105ff7812 */ /* 0x000fe200078cc0ff */
[----:B------:R1:W-:Y:S01]  /*8dd0*/  STL [R1+0x4c4], R30 ;  /* 0x0004c41e01007387 */ /* 0x0003e20000100800 */
[----:B------:R-:W-:Y:S02]  /*8de0*/  SHF.R.U32.HI R5, RZ, 0xf, R16 ;  /* 0x0000000fff057819 */ /* 0x000fe40000011610 */
[----:B------:R-:W-:Y:S01]  /*8df0*/  PRMT R22, RZ, 0x7610, R22 ;  /* 0x00007610ff167816 */ /* 0x000fe20000000016 */
[----:B------:R3:W-:Y:S01]  /*8e00*/  STL [R1+0x4c0], R31 ;  /* 0x0004c01f01007387 */ /* 0x0007e20000100800 */
[----:B0-----:R-:W-:Y:S02]  /*8e10*/  @P1 IMAD.MOV.U32 R6, RZ, RZ, R30 ;  /* 0x000000ffff061224 */ /* 0x001fe400078e001e */
[----:B------:R-:W-:-:S05]  /*8e20*/  @P1 IMAD.MOV.U32 R7, RZ, RZ, R31 ;  /* 0x000000ffff071224 */ /* 0x000fca00078e001f */
[----:B------:R0:W5:Y:S01]  /*8e30*/  @P1 LDG.E.U16 R25, desc[UR20][R6.64] ;  /* 0x0000001406191981 */ /* 0x000162000c1e1500 */
[----:B------:R-:W-:Y:S02]  /*8e40*/  IADD3 R85, P1, PT, R29, R0, RZ ;  /* 0x000000001d557210 */ /* 0x000fe40007f3e0ff */
[----:B------:R-:W-:Y:S02]  /*8e50*/  LOP3.LUT P3, RZ, R5, 0x1, RZ, 0xc0, !PT ;  /* 0x0000000105ff7812 */ /* 0x000fe4000786c0ff */
[----:B------:R-:W-:Y:S01]  /*8e60*/  SHF.R.U32.HI R16, RZ, 0x1, R16 ;  /* 0x00000001ff107819 */ /* 0x000fe20000011610 */
[----:B------:R-:W-:Y:S01]  /*8e70*/  STL [R1+0x4bc], R85 ;  /* 0x0004bc5501007387 */ /* 0x000fe20000100800 */
[----:B------:R-:W-:Y:S02]  /*8e80*/  PRMT R23, RZ, 0x7610, R23 ;  /* 0x00007610ff177816 */ /* 0x000fe40000000017 */
[----:B------:R-:W-:Y:S01]  /*8e90*/  PRMT R5, R17, 0x5410, R18 ;  /* 0x0000541011057816 */ /* 0x000fe20000000012 */
[----:B0-----:R-:W-:-:S02]  /*8ea0*/  IMAD R7, R38, 0x11, RZ ;  /* 0x0000001126077824 */ /* 0x001fc400078e02ff */
[----:B------:R-:W-:-:S03]  /*8eb0*/  IMAD.SHL.U32 R6, R38, 0x10, RZ ;  /* 0x0000001026067824 */ /* 0x000fc600078e00ff */
[----:B------:R-:W-:Y:S02]  /*8ec0*/  LEA.HI.X.SX32 R87, R7, R3, 0x1, P1 ;  /* 0x0000000307577211 */ /* 0x000fe400008f0eff */
[----:B-1----:R-:W-:-:S03]  /*8ed0*/  LEA R30, P1, R38, R0, 0x5 ;  /* 0x00000000261e7211 */ /* 0x002fc600078228ff */
[----:B------:R-:W-:Y:S01]  /*8ee0*/  @P6 IMAD.MOV.U32 R7, RZ, RZ, R87 ;  /* 0x000000ffff076224 */ /* 0x000fe200078e0057 */
[----:B---3--:R-:W-:Y:S01]  /*8ef0*/  LEA.HI.X.SX32 R31, R6, R3, 0x1, P1 ;  /* 0x00000003061f7211 */ /* 0x008fe200008f0eff */
[----:B------:R-:W-:Y:S01]  /*8f00*/  @P6 IMAD.MOV.U32 R6, RZ, RZ, R85 ;  /* 0x000000ffff066224 */ /* 0x000fe200078e0055 */
[----:B------:R-:W-:Y:S01]  /*8f10*/  LOP3.LUT P1, RZ, R16, 0x1, RZ, 0xc0, !PT ;  /* 0x0000000110ff7812 */ /* 0x000fe2000782c0ff */
[C---:B------:R-:W-:Y:S01]  /*8f20*/  IMAD R16, R38.reuse, 0x3c, RZ ;  /* 0x0000003c26107824 */ /* 0x040fe200078e02ff */
[----:B------:R0:W-:Y:S01]  /*8f30*/  STL [R1+0x4b8], R87 ;  /* 0x0004b85701007387 */ /* 0x0001e20000100800 */
[----:B------:R-:W-:-:S03]  /*8f40*/  IMAD R17, R38, 0x3e, RZ ;  /* 0x0000003e26117824 */ /* 0x000fc600078e02ff */
[----:B------:R1:W5:Y:S01]  /*8f50*/  @P6 LDG.E.U16 R22, desc[UR20][R6.64] ;  /* 0x0000001406166981 */ /* 0x000362000c1e1500 */
[----:B------:R-:W-:-:S03]  /*8f60*/  IMAD R18, R38, 0x1e, RZ ;  /* 0x0000001e26127824 */ /* 0x000fc600078e02ff */
[----:B------:R-:W-:Y:S01]  /*8f70*/  STL [R1+0x4b4], R30 ;  /* 0x0004b41e01007387 */ /* 0x000fe20000100800 */
[----:B0-----:R-:W-:Y:S01]  /*8f80*/  IADD3 R87, P6, PT, R16, R0, RZ ;  /* 0x0000000010577210 */ /* 0x001fe20007fde0ff */
[----:B-1----:R-:W-:Y:S02]  /*8f90*/  @P3 IMAD.MOV.U32 R6, RZ, RZ, R30 ;  /* 0x000000ffff063224 */ /* 0x002fe400078e001e */
[----:B------:R-:W-:Y:S01]  /*8fa0*/  @P3 IMAD.MOV.U32 R7, RZ, RZ, R31 ;  /* 0x000000ffff073224 */ /* 0x000fe200078e001f */
[----:B------:R0:W-:Y:S01]  /*8fb0*/  STL [R1+0x4b0], R31 ;  /* 0x0004b01f01007387 */ /* 0x0001e20000100800 */
[----:B------:R-:W-:-:S03]  /*8fc0*/  LEA.HI.X.SX32 R88, R18, R3, 0x1, P6 ;  /* 0x0000000312587211 */ /* 0x000fc600030f0eff */
[----:B------:R1:W5:Y:S01]  /*8fd0*/  @P3 LDG.E.U16 R23, desc[UR20][R6.64] ;  /* 0x0000001406173981 */ /* 0x000362000c1e1500 */
[----:B------:R-:W-:Y:S02]  /*8fe0*/  PRMT R70, RZ, 0x7610, R70 ;  /* 0x00007610ff467816 */ /* 0x000fe40000000046 */
[----:B0-----:R-:W-:Y:S01]  /*8ff0*/  IADD3 R31, P3, PT, R17, R0, RZ ;  /* 0x00000000111f7210 */ /* 0x001fe20007f7e0ff */
[----:B-1----:R-:W-:Y:S01]  /*9000*/  IMAD R6, R38, 0x1f, RZ ;  /* 0x0000001f26067824 */ /* 0x002fe200078e02ff */
[----:B------:R-:W-:-:S04]  /*9010*/  SHF.R.U64 R7, R5, 0x1f, RZ ;  /* 0x0000001f05077819 */ /* 0x000fc800000012ff */
[----:B------:R-:W-:Y:S01]  /*9020*/  LOP3.LUT P6, RZ, R7, 0x1, RZ, 0xc0, !PT ;  /* 0x0000000107ff7812 */ /* 0x000fe200078cc0ff */
[----:B------:R-:W-:Y:S01]  /*9030*/  @P1 IMAD.MOV.U32 R7, RZ, RZ, R88 ;  /* 0x000000ffff071224 */ /* 0x000fe200078e0058 */
[----:B------:R-:W-:Y:S01]  /*9040*/  LEA.HI.X.SX32 R85, R6, R3, 0x1, P3 ;  /* 0x0000000306557211 */ /* 0x000fe200018f0eff */
[----:B------:R-:W-:Y:S01]  /*9050*/  @P1 IMAD.MOV.U32 R6, RZ, RZ, R87 ;  /* 0x000000ffff061224 */ /* 0x000fe200078e0057 */
[----:B------:R-:W-:Y:S02]  /*9060*/  PRMT R69, RZ, 0x7610, R69 ;  /* 0x00007610ff457816 */ /* 0x000fe40000000045 */
[----:B------:R-:W-:Y:S02]  /*9070*/  SHF.R.U64 R30, R5, 0x1e, RZ ;  /* 0x0000001e051e7819 */ /* 0x000fe400000012ff */
[----:B------:R0:W5:Y:S02]  /*9080*/  @P1 LDG.E.U16 R70, desc[UR20][R6.64] ;  /* 0x0000001406461981 */ /* 0x000164000c1e1500 */
[----:B------:R-:W-:Y:S01]  /*9090*/  LOP3.LUT P1, RZ, R30, 0x1, RZ, 0xc0, !PT ;  /* 0x000000011eff7812 */ /* 0x000fe2000782c0ff */
[----:B------:R-:W-:Y:S01]  /*90a0*/  IMAD.SHL.U32 R30, R38, 0x20, RZ ;  /* 0x00000020261e7824 */ /* 0x000fe200078e00ff */
[----:B------:R1:W-:Y:S01]  /*90b0*/  STL [R1+0x528], R87 ;  /* 0x0005285701007387 */ /* 0x0003e20000100800 */
[----:B0-----:R-:W-:-:S02]  /*90c0*/  @!P0 IMAD.MOV.U32 R6, RZ, RZ, R31 ;  /* 0x000000ffff068224 */ /* 0x001fc400078e001f */
[----:B------:R-:W-:Y:S01]  /*90d0*/  @!P0 IMAD.MOV.U32 R7, RZ, RZ, R85 ;  /* 0x000000ffff078224 */ /* 0x000fe200078e0055 */
[----:B------:R-:W-:Y:S04]  /*90e0*/  STL [R1+0x530], R31 ;  /* 0x0005301f01007387 */ /* 0x000fe80000100800 */
[----:B------:R0:W5:Y:S01]  /*90f0*/  @!P0 LDG.E.U16 R69, desc[UR20][R6.64] ;  /* 0x0000001406458981 */ /* 0x000162000c1e1500 */
[----:B-1----:R-:W-:-:S03]  /*9100*/  LEA R87, P0, R38, R0, 0x6 ;  /* 0x0000000026577211 */ /* 0x002fc600078030ff */
[----:B------:R-:W-:Y:S01]  /*9110*/  STL [R1+0x524], R88 ;  /* 0x0005245801007387 */ /* 0x000fe20000100800 */
[----:B------:R-:W-:Y:S02]  /*9120*/  LEA.HI.X.SX32 R89, R30, R3, 0x1, P0 ;  /* 0x000000031e597211 */ /* 0x000fe400000f0eff */
[----:B0-----:R-:W-:Y:S01]  /*9130*/  SHF.R.U64 R6, R5, 0x1d, RZ ;  /* 0x0000001d05067819 */ /* 0x001fe200000012ff */
[----:B------:R-:W-:Y:S01]  /*9140*/  IMAD R7, R38, 0x42, RZ ;  /* 0x0000004226077824 */ /* 0x000fe200078e02ff */
[----:B------:R0:W-:Y:S02]  /*9150*/  STL [R1+0x52c], R85 ;  /* 0x00052c5501007387 */ /* 0x0001e40000100800 */
[----:B------:R-:W-:Y:S01]  /*9160*/  LOP3.LUT P3, RZ, R6, 0x1, RZ, 0xc0, !PT ;  /* 0x0000000106ff7812 */ /* 0x000fe2000786c0ff */
[----:B------:R-:W-:Y:S01]  /*9170*/  IMAD R6, R38, 0x21, RZ ;  /* 0x0000002126067824 */ /* 0x000fe200078e02ff */
[----:B------:R-:W-:Y:S02]  /*9180*/  PRMT R74, RZ, 0x7610, R74 ;  /* 0x00007610ff4a7816 */ /* 0x000fe4000000004a */
[----:B0-----:R-:W-:Y:S01]  /*9190*/  IADD3 R85, P0, PT, R7, R0, RZ ;  /* 0x0000000007557210 */ /* 0x001fe20007f1e0ff */
[----:B------:R-:W-:-:S03]  /*91a0*/  @P6 IMAD.MOV.U32 R7, RZ, RZ, R89 ;  /* 0x000000ffff076224 */ /* 0x000fc600078e0059 */
[----:B------:R-:W-:Y:S01]  /*91b0*/  LEA.HI.X.SX32 R88, R6, R3, 0x1, P0 ;  /* 0x0000000306587211 */ /* 0x000fe200000f0eff */
[----:B------:R-:W-:Y:S01]  /*91c0*/  @P6 IMAD.MOV.U32 R6, RZ, RZ, R87 ;  /* 0x000000ffff066224 */ /* 0x000fe200078e0057 */
[----:B------:R-:W-:Y:S01]  /*91d0*/  PRMT R73, RZ, 0x7610, R73 ;  /* 0x00007610ff497816 */ /* 0x000fe20000000049 */
[----:B------:R-:W-:-:S03]  /*91e0*/  IMAD R30, R38, 0x44, RZ ;  /* 0x00000044261e7824 */ /* 0x000fc600078e02ff */
[----:B------:R0:W5:Y:S04]  /*91f0*/  @P6 LDG.E.U16 R74, desc[UR20][R6.64] ;  /* 0x00000014064a6981 */ /* 0x000168000c1e1500 */
[----:B------:R1:W-:Y:S01]  /*9200*/  STL [R1+0x538], R87 ;  /* 0x0005385701007387 */ /* 0x0003e20000100800 */
[----:B0-----:R-:W-:Y:S02]  /*9210*/  @P1 IMAD.MOV.U32 R6, RZ, RZ, R85 ;  /* 0x000000ffff061224 */ /* 0x001fe400078e0055 */
[----:B------:R-:W-:Y:S01]  /*9220*/  @P1 IMAD.MOV.U32 R7, RZ, RZ, R88 ;  /* 0x000000ffff071224 */ /* 0x000fe200078e0058 */
[----:B------:R-:W-:Y:S01]  /*9230*/  STL [R1+0x534], R89 ;  /* 0x0005345901007387 */ /* 0x000fe20000100800 */
[----:B-1----:R-:W-:-:S03]  /*9240*/  IADD3 R87, P6, PT, R30, R0, RZ ;  /* 0x000000001e577210 */ /* 0x002fc60007fde0ff */
[----:B------:R-:W-:Y:S01]  /*9250*/  STL [R1+0x540], R85 ;  /* 0x0005405501007387 */ /* 0x000fe20000100800 */
[----:B------:R-:W-:-:S03]  /*9260*/  SHF.R.U64 R31, R5, 0x1c, RZ ;  /* 0x0000001c051f7819 */ /* 0x000fc600000012ff */
[----:B------:R0:W5:Y:S04]  /*9270*/  @P1 LDG.E.U16 R73, desc[UR20][R6.64] ;  /* 0x0000001406491981 */ /* 0x000168000c1e1500 */
[----:B------:R1:W-:Y:S01]  /*9280*/  STL [R1+0x53c], R88 ;  /* 0x00053c5801007387 */ /* 0x0003e20000100800 */
[----:B------:R-:W-:Y:S01]  /*9290*/  LOP3.LUT P0, RZ, R31, 0x1, RZ, 0xc0, !PT ;  /* 0x000000011fff7812 */ /* 0x000fe2000780c0ff */
[----:B0-----:R-:W-:Y:S01]  /*92a0*/  IMAD R6, R38, 0x46, RZ ;  /* 0x0000004626067824 */ /* 0x001fe200078e02ff */
[----:B------:R-:W-:Y:S02]  /*92b0*/  SHF.R.U64 R7, R5, 0x1b, RZ ;  /* 0x0000001b05077819 */ /* 0x000fe400000012ff */
[----:B-1----:R-:W-:Y:S02]  /*92c0*/  LEA.HI.X.SX32 R88, R29, R3, 0x1, P6 ;  /* 0x000000031d587211 */ /* 0x002fe400030f0eff */
[----:B------:R-:W-:-:S02]  /*92d0*/  PRMT R75, RZ, 0x7610, R75 ;  /* 0x00007610ff4b7816 */ /* 0x000fc4000000004b */
[----:B------:R-:W-:Y:S01]  /*92e0*/  LOP3.LUT P1, RZ, R7, 0x1, RZ, 0xc0, !PT ;  /* 0x0000000107ff7812 */ /* 0x000fe2000782c0ff */
[----:B------:R-:W-:Y:S01]  /*92f0*/  @P3 IMAD.MOV.U32 R7, RZ, RZ, R88 ;  /* 0x000000ffff073224 */ /* 0x000fe200078e0058 */
[----:B------:R-:W-:Y:S01]  /*9300*/  IADD3 R85, P6, PT, R6, R0, RZ ;  /* 0x0000000006557210 */ /* 0x000fe20007fde0ff */
[----:B------:R-:W-:Y:S02]  /*9310*/  @P3 IMAD.MOV.U32 R6, RZ, RZ, R87 ;  /* 0x000000ffff063224 */ /* 0x000fe400078e0057 */
[C---:B------:R-:W-:Y:S01]  /*9320*/  IMAD R29, R38.reuse, 0x23, RZ ;  /* 0x00000023261d7824 */ /* 0x040fe200078e02ff */
[----:B------:R-:W-:Y:S04]  /*9330*/  STL [R1+0x548], R87 ;  /* 0x0005485701007387 */ /* 0x000fe80000100800 */
[----:B------:R0:W5:Y:S04]  /*9340*/  @P3 LDG.E.U16 R75, desc[UR20][R6.64] ;  /* 0x00000014064b3981 */ /* 0x000168000c1e1500 */
[----:B------:R1:W-:Y:S01]  /*9350*/  STL [R1+0x544], R88 ;  /* 0x0005445801007387 */ /* 0x0003e20000100800 */
[----:B------:R-:W-:Y:S01]  /*9360*/  PRMT R72, RZ, 0x7610, R72 ;  /* 0x00007610ff487816 */ /* 0x000fe20000000048 */
[----:B0-----:R-:W-:Y:S01]  /*9370*/  IMAD R6, R38, 0x48, RZ ;  /* 0x0000004826067824 */ /* 0x001fe200078e02ff */
[----:B------:R-:W-:-:S02]  /*9380*/  SHF.R.U64 R7, R5, 0x1a, RZ ;  /* 0x0000001a05077819 */ /* 0x000fc400000012ff */
[----:B-1----:R-:W-:Y:S02]  /*9390*/  LEA.HI.X.SX32 R88, R29, R3, 0x1, P6 ;  /* 0x000000031d587211 */ /* 0x002fe400030f0eff */
[----:B------:R-:W-:Y:S02]  /*93a0*/  LOP3.LUT P3, RZ, R7, 0x1, RZ, 0xc0, !PT ;  /* 0x0000000107ff7812 */ /* 0x000fe4000786c0ff */
[----:B------:R-:W-:Y:S01]  /*93b0*/  IADD3 R87, P6, PT, R6, R0, RZ ;  /* 0x0000000006577210 */ /* 0x000fe20007fde0ff */
[----:B------:R-:W-:Y:S02]  /*93c0*/  @P0 IMAD.MOV.U32 R6, RZ, RZ, R85 ;  /* 0x000000ffff060224 */ /* 0x000fe400078e0055 */
[----:B------:R-:W-:Y:S01]  /*93d0*/  @P0 IMAD.MOV.U32 R7, RZ, RZ, R88 ;  /* 0x000000ffff070224 */ /* 0x000fe200078e0058 */
[----:B------:R-:W-:Y:S01]  /*93e0*/  SHF.R.U64 R29, R5, 0x19, RZ ;  /* 0x00000019051d7819 */ /* 0x000fe200000012ff */
[----:B------:R-:W-:Y:S04]  /*93f0*/  STL [R1+0x550], R85 ;  /* 0x0005505501007387 */ /* 0x000fe80000100800 */
[----:B------:R0:W5:Y:S01]  /*9400*/  @P0 LDG.E.U16 R72, desc[UR20][R6.64] ;  /* 0x0000001406480981 */ /* 0x000162000c1e1500 */
[----:B------:R-:W-:Y:S01]  /*9410*/  LOP3.LUT P0, RZ, R29, 0x1, RZ, 0xc0, !PT ;  /* 0x000000011dff7812 */ /* 0x000fe2000780c0ff */
[----:B------:R-:W-:-:S02]  /*9420*/  IMAD R29, R38, 0x25, RZ ;  /* 0x00000025261d7824 */ /* 0x000fc400078e02ff */
[----:B------:R1:W-:Y:S01]  /*9430*/  STL [R1+0x54c], R88 ;  /* 0x00054c5801007387 */ /* 0x0003e20000100800 */
[----:B0-----:R-:W-:Y:S01]  /*9440*/  IMAD R6, R38, 0x4a, RZ ;  /* 0x0000004a26067824 */ /* 0x001fe200078e02ff */
[----:B-1----:R-:W-:-:S04]  /*9450*/  LEA.HI.X.SX32 R88, R28, R3, 0x1, P6 ;  /* 0x000000031c587211 */ /* 0x002fc800030f0eff */
[----:B------:R-:W-:Y:S01]  /*9460*/  IADD3 R85, P6, PT, R6, R0, RZ ;  /* 0x0000000006557210 */ /* 0x000fe20007fde0ff */
[----:B------:R0:W-:Y:S01]  /*9470*/  STL [R1+0x558], R87 ;  /* 0x0005585701007387 */ /* 0x0001e20000100800 */
[----:B------:R-:W-:Y:S01]  /*9480*/  PRMT R71, RZ, 0x7610, R71 ;  /* 0x00007610ff477816 */ /* 0x000fe20000000047 */
[----:B------:R-:W-:Y:S02]  /*9490*/  @P1 IMAD.MOV.U32 R6, RZ, RZ, R87 ;  /* 0x000000ffff061224 */ /* 0x000fe400078e0057 */
[----:B------:R-:W-:Y:S01]  /*94a0*/  @P1 IMAD.MOV.U32 R7, RZ, RZ, R88 ;  /* 0x000000ffff071224 */ /* 0x000fe200078e0058 */
[----:B------:R-:W-:-:S04]  /*94b0*/  PRMT R68, RZ, 0x7610, R68 ;  /* 0x00007610ff447816 */ /* 0x000fc80000000044 */
[----:B------:R1:W5:Y:S01]  /*94c0*/  @P1 LDG.E.U16 R71, desc[UR20][R6.64] ;  /* 0x0000001406471981 */ /* 0x000362000c1e1500 */
[----:B0-----:R-:W-:Y:S01]  /*94d0*/  LEA.HI.X.SX32 R87, R29, R3, 0x1, P6 ;  /* 0x000000031d577211 */ /* 0x001fe200030f0eff */
[----:B------:R-:W-:Y:S02]  /*94e0*/  IMAD R29, R38, 0x4c, RZ ;  /* 0x0000004c261d7824 */ /* 0x000fe400078e02ff */
[----:B------:R-:W-:Y:S01]  /*94f0*/  STL [R1+0x554], R88 ;  /* 0x0005545801007387 */ /* 0x000fe20000100800 */
[----:B------:R-:W-:Y:S01]  /*9500*/  SHF.R.U64 R28, R5, 0x18, RZ ;  /* 0x00000018051c7819 */ /* 0x000fe200000012ff */
[----:B-1----:R-:W-:Y:S02]  /*9510*/  @P3 IMAD.MOV.U32 R6, RZ, RZ, R85 ;  /* 0x000000ffff063224 */ /* 0x002fe400078e0055 */
[----:B------:R-:W-:Y:S01]  /*9520*/  @P3 IMAD.MOV.U32 R7, RZ, RZ, R87 ;  /* 0x000000ffff073224 */ /* 0x000fe200078e0057 */
[----:B------:R-:W-:Y:S04]  /*9530*/  STL [R1+0x560], R85 ;  /* 0x0005605501007387 */ /* 0x000fe80000100800 */
[----:B------:R0:W-:Y:S04]  /*9540*/  STL [R1+0x55c], R87 ;  /* 0x00055c5701007387 */ /* 0x0001e80000100800 */
[----:B------:R1:W5:Y:S01]  /*9550*/  @P3 LDG.E.U16 R68, desc[UR20][R6.64] ;  /* 0x0000001406443981 */ /* 0x000362000c1e1500 */
[----:B------:R-:W-:-:S02]  /*9560*/  LOP3.LUT P1, RZ, R28, 0x1, RZ, 0xc0, !PT ;  /* 0x000000011cff7812 */ /* 0x000fc4000782c0ff */
[----:B0-----:R-:W-:Y:S01]  /*9570*/  IADD3 R87, P6, PT, R29, R0, RZ ;  /* 0x000000001d577210 */ /* 0x001fe20007fde0ff */
[----:B-1----:R-:W-:-:S03]  /*9580*/  IMAD R7, R38, 0x4e, RZ ;  /* 0x0000004e26077824 */ /* 0x002fc600078e02ff */
[----:B------:R-:W-:Y:S01]  /*9590*/  LEA.HI.X.SX32 R89, R27, R3, 0x1, P6 ;  /* 0x000000031b597211 */ /* 0x000fe200030f0eff */
[----:B------:R-:W-:Y:S01]  /*95a0*/  IMAD R6, R38, 0x27, RZ ;  /* 0x0000002726067824 */ /* 0x000fe200078e02ff */
[----:B------:R-:W-:-:S03]  /*95b0*/  IADD3 R85, P6, PT, R7, R0, RZ ;  /* 0x0000000007557210 */ /* 0x000fc60007fde0ff */
[----:B------:R-:W-:Y:S01]  /*95c0*/  @P0 IMAD.MOV.U32 R7, RZ, RZ, R89 ;  /* 0x000000ffff070224 */ /* 0x000fe200078e0059 */
[----:B------:R-:W-:Y:S02]  /*95d0*/  PRMT R67, RZ, 0x7610, R67 ;  /* 0x00007610ff437816 */ /* 0x000fe40000000043 */
[----:B------:R-:W-:Y:S01]  /*95e0*/  LEA.HI.X.SX32 R88, R6, R3, 0x1, P6 ;  /* 0x0000000306587211 */ /* 0x000fe200030f0eff */
[----:B------:R-:W-:Y:S01]  /*95f0*/  @P0 IMAD.MOV.U32 R6, RZ, RZ, R87 ;  /* 0x000000ffff060224 */ /* 0x000fe200078e0057 */
[----:B------:R-:W-:Y:S01]  /*9600*/  SHF.R.U64 R28, R5, 0x17, RZ ;  /* 0x00000017051c7819 */ /* 0x000fe200000012ff */
[----:B------:R-:W-:Y:S01]  /*9610*/  IMAD R27, R38, 0x50, RZ ;  /* 0x00000050261b7824 */ /* 0x000fe200078e02ff */
[----:B------:R-:W-:Y:S02]  /*9620*/  PRMT R66, RZ, 0x7610, R66 ;  /* 0x00007610ff427816 */ /* 0x000fe40000000042 */
[----:B------:R-:W-:Y:S01]  /*9630*/  LOP3.LUT P3, RZ, R28, 0x1, RZ, 0xc0, !PT ;  /* 0x000000011cff7812 */ /* 0x000fe2000786c0ff */
[----:B------:R0:W5:Y:S04]  /*9640*/  @P0 LDG.E.U16 R67, desc[UR20][R6.64] ;  /* 0x0000001406430981 */ /* 0x000168000c1e1500 */
[----:B------:R1:W-:Y:S01]  /*9650*/  STL [R1+0x568], R87 ;  /* 0x0005685701007387 */ /* 0x0003e20000100800 */
[----:B0-----:R-:W-:-:S02]  /*9660*/  @P1 IMAD.MOV.U32 R6, RZ, RZ, R85 ;  /* 0x000000ffff061224 */ /* 0x001fc400078e0055 */
        /* <DEDUP_REMOVED lines=44> */
[----:B------:R-:W-:Y:S01]  /*9930*/  IMAD R21, R38, 0x58, RZ ;  /* 0x0000005826157824 */ /* 0x000fe200078e02ff */
[----:B------:R-:W-:Y:S01]  /*9940*/  SHF.R.U64 R19, R5, 0x12, RZ ;  /* 0x0000001205137819 */ /* 0x000fe200000012ff */
[----:B-1----:R-:W-:Y:S02]  /*9950*/  @P3 IMAD.MOV.U32 R6, RZ, RZ, R85 ;  /* 0x000000ffff063224 */ /* 0x002fe400078e0055 */
[----:B------:R-:W-:Y:S01]  /*9960*/  @P3 IMAD.MOV.U32 R7, RZ, RZ, R87 ;  /* 0x000000ffff073224 */ /* 0x000fe200078e0057 */
[----:B------:R-:W-:Y:S01]  /*9970*/  IADD3 R21, P6, PT, R21, R0, RZ ;  /* 0x0000000015157210 */ /* 0x000fe20007fde0ff */
[----:B------:R-:W-:Y:S04]  /*9980*/  STL [R1+0x584], R88 ;  /* 0x0005845801007387 */ /* 0x000fe80000100800 */
[----:B------:R0:W5:Y:S01]  /*9990*/  @P3 LDG.E.U16 R55, desc[UR20][R6.64] ;  /* 0x0000001406373981 */ /* 0x000162000c1e1500 */
[----:B------:R-:W-:-:S03]  /*99a0*/  LOP3.LUT P1, RZ, R19, 0x1, RZ, 0xc0, !PT ;  /* 0x0000000113ff7812 */ /* 0x000fc6000782c0ff */
[----:B------:R1:W-:Y:S01]  /*99b0*/  STL [R1+0x590], R85 ;  /* 0x0005905501007387 */ /* 0x0003e20000100800 */
[----:B0-----:R-:W-:-:S03]  /*99c0*/  IMAD R7, R38, 0x5a, RZ ;  /* 0x0000005a26077824 */ /* 0x001fc600078e02ff */
[----:B------:R0:W-:Y:S01]  /*99d0*/  STL [R1+0x58c], R87 ;  /* 0x00058c5701007387 */ /* 0x0001e20000100800 */
[----:B------:R-:W-:Y:S01]  /*99e0*/  IMAD R6, R38, 0x2d, RZ ;  /* 0x0000002d26067824 */ /* 0x000fe200078e02ff */
[-C--:B-1----:R-:W-:Y:S02]  /*99f0*/  LEA.HI.X.SX32 R85, R14, R3.reuse, 0x1, P6 ;  /* 0x000000030e557211 */ /* 0x082fe400030f0eff */
[----:B------:R-:W-:Y:S02]  /*9a00*/  PRMT R54, RZ, 0x7610, R54 ;  /* 0x00007610ff367816 */ /* 0x000fe40000000036 */
[----:B0-----:R-:W-:Y:S01]  /*9a10*/  IADD3 R87, P6, PT, R7, R0, RZ ;  /* 0x0000000007577210 */ /* 0x001fe20007fde0ff */
[----:B------:R-:W-:Y:S01]  /*9a20*/  @P0 IMAD.MOV.U32 R7, RZ, RZ, R85 ;  /* 0x000000ffff070224 */ /* 0x000fe200078e0055 */
[----:B------:R-:W-:Y:S02]  /*9a30*/  SHF.R.U64 R19, R5, 0x11, RZ ;  /* 0x0000001105137819 */ /* 0x000fe400000012ff */
[----:B------:R-:W-:Y:S01]  /*9a40*/  LEA.HI.X.SX32 R88, R6, R3, 0x1, P6 ;  /* 0x0000000306587211 */ /* 0x000fe200030f0eff */
[----:B------:R-:W-:Y:S01]  /*9a50*/  @P0 IMAD.MOV.U32 R6, RZ, RZ, R21 ;  /* 0x000000ffff060224 */ /* 0x000fe200078e0015 */
[----:B------:R-:W-:Y:S01]  /*9a60*/  LOP3.LUT P3, RZ, R19, 0x1, RZ, 0xc0, !PT ;  /* 0x0000000113ff7812 */ /* 0x000fe2000786c0ff */
[----:B------:R-:W-:Y:S01]  /*9a70*/  IMAD R14, R38, 0x5c, RZ ;  /* 0x0000005c260e7824 */ /* 0x000fe200078e02ff */
[----:B------:R-:W-:-:S02]  /*9a80*/  PRMT R53, RZ, 0x7610, R53 ;  /* 0x00007610ff357816 */ /* 0x000fc40000000035 */
[----:B------:R0:W5:Y:S04]  /*9a90*/  @P0 LDG.E.U16 R54, desc[UR20][R6.64] ;  /* 0x0000001406360981 */ /* 0x000168000c1e1500 */
[----:B------:R-:W-:Y:S04]  /*9aa0*/  STL [R1+0x598], R21 ;  /* 0x0005981501007387 */ /* 0x000fe80000100800 */
[----:B------:R1:W-:Y:S01]  /*9ab0*/  STL [R1+0x594], R85 ;  /* 0x0005945501007387 */ /* 0x0003e20000100800 */
[----:B0-----:R-:W-:Y:S02]  /*9ac0*/  @P1 IMAD.MOV.U32 R6, RZ, RZ, R87 ;  /* 0x000000ffff061224 */ /* 0x001fe400078e0057 */
[----:B------:R-:W-:Y:S01]  /*9ad0*/  @P1 IMAD.MOV.U32 R7, RZ, RZ, R88 ;  /* 0x000000ffff071224 */ /* 0x000fe200078e0058 */
[----:B------:R0:W-:Y:S01]  /*9ae0*/  STL [R1+0x5a0], R87 ;  /* 0x0005a05701007387 */ /* 0x0001e20000100800 */
[----:B------:R-:W-:-:S03]  /*9af0*/  SHF.R.U64 R19, R5, 0x10, RZ ;  /* 0x0000001005137819 */ /* 0x000fc600000012ff */
[----:B------:R3:W5:Y:S01]  /*9b00*/  @P1 LDG.E.U16 R53, desc[UR20][R6.64] ;  /* 0x0000001406351981 */ /* 0x000762000c1e1500 */
[----:B-1----:R-:W-:-:S04]  /*9b10*/  IADD3 R85, P6, PT, R14, R0, RZ ;  /* 0x000000000e557210 */ /* 0x002fc80007fde0ff */
[----:B0-----:R-:W-:Y:S01]  /*9b20*/  LEA.HI.X.SX32 R87, R8, R3, 0x1, P6 ;  /* 0x0000000308577211 */ /* 0x001fe200030f0eff */
[----:B---3--:R-:W-:Y:S01]  /*9b30*/  IMAD R6, R38, 0x5e, RZ ;  /* 0x0000005e26067824 */ /* 0x008fe200078e02ff */
[----:B------:R-:W-:Y:S02]  /*9b40*/  SHF.R.U64 R7, R5, 0xf, RZ ;  /* 0x0000000f05077819 */ /* 0x000fe400000012ff */
[----:B------:R-:W-:Y:S02]  /*9b50*/  LOP3.LUT P0, RZ, R19, 0x1, RZ, 0xc0, !PT ;  /* 0x0000000113ff7812 */ /* 0x000fe4000780c0ff */
[----:B------:R-:W-:Y:S02]  /*9b60*/  PRMT R51, RZ, 0x7610, R51 ;  /* 0x00007610ff337816 */ /* 0x000fe40000000033 */
[----:B------:R-:W-:Y:S01]  /*9b70*/  LOP3.LUT P1, RZ, R7, 0x1, RZ, 0xc0, !PT ;  /* 0x0000000107ff7812 */ /* 0x000fe2000782c0ff */
[----:B------:R-:W-:Y:S01]  /*9b80*/  @P3 IMAD.MOV.U32 R7, RZ, RZ, R87 ;  /* 0x000000ffff073224 */ /* 0x000fe200078e0057 */
[----:B------:R-:W-:Y:S01]  /*9b90*/  IADD3 R21, P6, PT, R6, R0, RZ ;  /* 0x0000000006157210 */ /* 0x000fe20007fde0ff */
[----:B------:R-:W-:-:S02]  /*9ba0*/  @P3 IMAD.MOV.U32 R6, RZ, RZ, R85 ;  /* 0x000000ffff063224 */ /* 0x000fc400078e0055 */
[C---:B------:R-:W-:Y:S01]  /*9bb0*/  IMAD R8, R38.reuse, 0x2f, RZ ;  /* 0x0000002f26087824 */ /* 0x040fe200078e02ff */
[----:B------:R-:W-:Y:S04]  /*9bc0*/  STL [R1+0x59c], R88 ;  /* 0x00059c5801007387 */ /* 0x000fe80000100800 */
[----:B------:R-:W-:Y:S04]  /*9bd0*/  STL [R1+0x5a8], R85 ;  /* 0x0005a85501007387 */ /* 0x000fe80000100800 */
[----:B------:R0:W5:Y:S04]  /*9be0*/  @P3 LDG.E.U16 R51, desc[UR20][R6.64] ;  /* 0x0000001406333981 */ /* 0x000168000c1e1500 */
[----:B------:R1:W-:Y:S01]  /*9bf0*/  STL [R1+0x5a4], R87 ;  /* 0x0005a45701007387 */ /* 0x0003e20000100800 */
[----:B------:R-:W-:Y:S01]  /*9c00*/  PRMT R27, RZ, 0x7610, R27 ;  /* 0x00007610ff1b7816 */ /* 0x000fe2000000001b */
[----:B0-----:R-:W-:Y:S01]  /*9c10*/  IMAD R6, R38, 0x60, RZ ;  /* 0x0000006026067824 */ /* 0x001fe200078e02ff */
[----:B------:R-:W-:-:S02]  /*9c20*/  SHF.R.U64 R7, R5, 0xe, RZ ;  /* 0x0000000e05077819 */ /* 0x000fc400000012ff */
[-C--:B-1----:R-:W-:Y:S02]  /*9c30*/  LEA.HI.X.SX32 R87, R8, R3.reuse, 0x1, P6 ;  /* 0x0000000308577211 */ /* 0x082fe400030f0eff */
[----:B------:R-:W-:Y:S02]  /*9c40*/  LOP3.LUT P3, RZ, R7, 0x1, RZ, 0xc0, !PT ;  /* 0x0000000107ff7812 */ /* 0x000fe4000786c0ff */
[----:B------:R-:W-:Y:S01]  /*9c50*/  IADD3 R85, P6, PT, R6, R0, RZ ;  /* 0x0000000006557210 */ /* 0x000fe20007fde0ff */
[----:B------:R-:W-:Y:S02]  /*9c60*/  @P0 IMAD.MOV.U32 R6, RZ, RZ, R21 ;  /* 0x000000ffff060224 */ /* 0x000fe400078e0015 */
[----:B------:R-:W-:Y:S01]  /*9c70*/  @P0 IMAD.MOV.U32 R7, RZ, RZ, R87 ;  /* 0x000000ffff070224 */ /* 0x000fe200078e0057 */
[----:B------:R-:W-:Y:S04]  /*9c80*/  STL [R1+0x5b0], R21 ;  /* 0x0005b01501007387 */ /* 0x000fe80000100800 */
[----:B------:R0:W5:Y:S04]  /*9c90*/  @P0 LDG.E.U16 R27, desc[UR20][R6.64] ;  /* 0x00000014061b0981 */ /* 0x000168000c1e1500 */
[----:B------:R1:W-:Y:S01]  /*9ca0*/  STL [R1+0x5ac], R87 ;  /* 0x0005ac5701007387 */ /* 0x0003e20000100800 */
[C---:B0-----:R-:W-:Y:S01]  /*9cb0*/  IMAD R6, R38.reuse, 0x62, RZ ;  /* 0x0000006226067824 */ /* 0x041fe200078e02ff */
[----:B-1----:R-:W-:Y:S01]  /*9cc0*/  LEA.HI.X.SX32 R87, R9, R3, 0x1, P6 ;  /* 0x0000000309577211 */ /* 0x002fe200030f0eff */
[----:B------:R-:W-:-:S03]  /*9cd0*/  IMAD R9, R38, 0x31, RZ ;  /* 0x0000003126097824 */ /* 0x000fc600078e02ff */
[----:B------:R-:W-:Y:S01]  /*9ce0*/  IADD3 R21, P6, PT, R6, R0, RZ ;  /* 0x0000000006157210 */ /* 0x000fe20007fde0ff */
[----:B------:R0:W-:Y:S01]  /*9cf0*/  STL [R1+0x5b8], R85 ;  /* 0x0005b85501007387 */ /* 0x0001e20000100800 */
[----:B------:R-:W-:Y:S01]  /*9d00*/  PRMT R49, RZ, 0x7610, R49 ;  /* 0x00007610ff317816 */ /* 0x000fe20000000031 */
[----:B------:R-:W-:Y:S02]  /*9d10*/  @P1 IMAD.MOV.U32 R6, RZ, RZ, R85 ;  /* 0x000000ffff061224 */ /* 0x000fe400078e0055 */
[----:B------:R-:W-:Y:S01]  /*9d20*/  @P1 IMAD.MOV.U32 R7, RZ, RZ, R87 ;  /* 0x000000ffff071224 */ /* 0x000fe200078e0057 */
[----:B------:R-:W-:Y:S02]  /*9d30*/  SHF.R.U64 R8, R5, 0xd, RZ ;  /* 0x0000000d05087819 */ /* 0x000fe400000012ff */
[----:B------:R-:W-:Y:S02]  /*9d40*/  PRMT R28, RZ, 0x7610, R28 ;  /* 0x00007610ff1c7816 */ /* 0x000fe4000000001c */
[----:B------:R1:W5:Y:S01]  /*9d50*/  @P1 LDG.E.U16 R49, desc[UR20][R6.64] ;  /* 0x0000001406311981 */ /* 0x000362000c1e1500 */
[----:B0-----:R-:W-:Y:S01]  /*9d60*/  LEA.HI.X.SX32 R85, R9, R3, 0x1, P6 ;  /* 0x0000000309557211 */ /* 0x001fe200030f0eff */
[----:B------:R-:W-:Y:S01]  /*9d70*/  IMAD R9, R38, 0x64, RZ ;  /* 0x0000006426097824 */ /* 0x000fe200078e02ff */
[----:B------:R-:W-:Y:S01]  /*9d80*/  LOP3.LUT P0, RZ, R8, 0x1, RZ, 0xc0, !PT ;  /* 0x0000000108ff7812 */ /* 0x000fe2000780c0ff */
[----:B------:R0:W-:Y:S01]  /*9d90*/  STL [R1+0x5b4], R87 ;  /* 0x0005b45701007387 */ /* 0x0001e20000100800 */
[----:B------:R-:W-:Y:S01]  /*9da0*/  SHF.R.U64 R8, R5, 0xc, RZ ;  /* 0x0000000c05087819 */ /* 0x000fe200000012ff */
[----:B-1----:R-:W-:-:S02]  /*9db0*/  @P3 IMAD.MOV.U32 R6, RZ, RZ, R21 ;  /* 0x000000ffff063224 */ /* 0x002fc400078e0015 */
[----:B------:R-:W-:Y:S01]  /*9dc0*/  @P3 IMAD.MOV.U32 R7, RZ, RZ, R85 ;  /* 0x000000ffff073224 */ /* 0x000fe200078e0055 */
[----:B0-----:R-:W-:-:S04]  /*9dd0*/  IADD3 R87, P6, PT, R9, R0, RZ ;  /* 0x0000000009577210 */ /* 0x001fc80007fde0ff */
[----:B------:R0:W5:Y:S01]  /*9de0*/  @P3 LDG.E.U16 R28, desc[UR20][R6.64] ;  /* 0x00000014061c3981 */ /* 0x000162000c1e1500 */
[----:B------:R-:W-:Y:S02]  /*9df0*/  LOP3.LUT P1, RZ, R8, 0x1, RZ, 0xc0, !PT ;  /* 0x0000000108ff7812 */ /* 0x000fe4000782c0ff */
[----:B------:R-:W-:Y:S01]  /*9e00*/  LEA.HI.X.SX32 R10, R10, R3, 0x1, P6 ;  /* 0x000000030a0a7211 */ /* 0x000fe200030f0eff */
[----:B------:R1:W-:Y:S01]  /*9e10*/  STL [R1+0x5c0], R21 ;  /* 0x0005c01501007387 */ /* 0x0003e20000100800 */
[C---:B0-----:R-:W-:Y:S02]  /*9e20*/  IMAD R7, R38.reuse, 0x66, RZ ;  /* 0x0000006626077824 */ /* 0x041fe400078e02ff */
[----:B------:R-:W-:-:S03]  /*9e30*/  IMAD R6, R38, 0x33, RZ ;  /* 0x0000003326067824 */ /* 0x000fc600078e02ff */
[----:B-1----:R-:W-:Y:S01]  /*9e40*/  IADD3 R21, P6, PT, R7, R0, RZ ;  /* 0x0000000007157210 */ /* 0x002fe20007fde0ff */
[----:B------:R0:W-:Y:S01]  /*9e50*/  STL [R1+0x5bc], R85 ;  /* 0x0005bc5501007387 */ /* 0x0001e20000100800 */
[----:B------:R-:W-:Y:S01]  /*9e60*/  SHF.R.U64 R8, R5, 0xb, RZ ;  /* 0x0000000b05087819 */ /* 0x000fe200000012ff */
[----:B------:R-:W-:Y:S01]  /*9e70*/  @P0 IMAD.MOV.U32 R7, RZ, RZ, R10 ;  /* 0x000000ffff070224 */ /* 0x000fe200078e000a */
[----:B------:R-:W-:Y:S02]  /*9e80*/  PRMT R48, RZ, 0x7610, R48 ;  /* 0x00007610ff307816 */ /* 0x000fe40000000030 */
[----:B------:R-:W-:Y:S02]  /*9e90*/  LOP3.LUT P3, RZ, R8, 0x1, RZ, 0xc0, !PT ;  /* 0x0000000108ff7812 */ /* 0x000fe4000786c0ff */
[----:B0-----:R-:W-:Y:S01]  /*9ea0*/  LEA.HI.X.SX32 R85, R6, R3, 0x1, P6 ;  /* 0x0000000306557211 */ /* 0x001fe200030f0eff */
[----:B------:R-:W-:Y:S01]  /*9eb0*/  @P0 IMAD.MOV.U32 R6, RZ, RZ, R87 ;  /* 0x000000ffff060224 */ /* 0x000fe200078e0057 */
[----:B------:R-:W-:Y:S01]  /*9ec0*/  PRMT R29, RZ, 0x7610, R29 ;  /* 0x00007610ff1d7816 */ /* 0x000fe2000000001d */
[----:B------:R-:W-:Y:S01]  /*9ed0*/  IMAD R8, R38, 0x68, RZ ;  /* 0x0000006826087824 */ /* 0x000fe200078e02ff */
[----:B------:R-:W-:Y:S04]  /*9ee0*/  STL [R1+0x5c8], R87 ;  /* 0x0005c85701007387 */ /* 0x000fe80000100800 */
[----:B------:R0:W5:Y:S04]  /*9ef0*/  @P0 LDG.E.U16 R48, desc[UR20][R6.64] ;  /* 0x0000001406300981 */ /* 0x000168000c1e1500 */
[----:B------:R1:W-:Y:S01]  /*9f00*/  STL [R1+0x5c4], R10 ;  /* 0x0005c40a01007387 */ /* 0x0003e20000100800 */
[----:B0-----:R-:W-:-:S02]  /*9f10*/  @P1 IMAD.MOV.U32 R6, RZ, RZ, R21 ;  /* 0x000000ffff061224 */ /* 0x001fc400078e0015 */
[----:B------:R-:W-:Y:S01]  /*9f20*/  @P1 IMAD.MOV.U32 R7, RZ, RZ, R85 ;  /* 0x000000ffff071224 */ /* 0x000fe200078e0055 */
[----:B-1----:R-:W-:Y:S02]  /*9f30*/  IADD3 R10, P6, PT, R8, R0, RZ ;  /* 0x00000000080a7210 */ /* 0x002fe40007fde0ff */
[----:B------:R-:W-:Y:S02]  /*9f40*/  SHF.R.U64 R9, R5, 0xa, RZ ;  /* 0x0000000a05097819 */ /* 0x000fe400000012ff */
[----:B------:R0:W5:Y:S01]  /*9f50*/  @P1 LDG.E.U16 R29, desc[UR20][R6.64] ;  /* 0x00000014061d1981 */ /* 0x000162000c1e1500 */
[----:B------:R-:W-:Y:S02]  /*9f60*/  LEA.HI.X.SX32 R11, R11, R3, 0x1, P6 ;  /* 0x000000030b0b7211 */ /* 0x000fe400030f0eff */
[----:B------:R-:W-:Y:S02]  /*9f70*/  LOP3.LUT P0, RZ, R9, 0x1, RZ, 0xc0, !PT ;  /* 0x0000000109ff7812 */ /* 0x000fe4000780c0ff */
[----:B------:R-:W-:Y:S01]  /*9f80*/  PRMT R47, RZ, 0x7610, R47 ;  /* 0x00007610ff2f7816 */ /* 0x000fe2000000002f */
[C---:B0-----:R-:W-:Y:S01]  /*9f90*/  IMAD R6, R38.reuse, 0x6a, RZ ;  /* 0x0000006a26067824 */ /* 0x041fe200078e02ff */
[----:B------:R-:W-:Y:S01]  /*9fa0*/  SHF.R.U64 R7, R5, 0x9, RZ ;  /* 0x0000000905077819 */ /* 0x000fe200000012ff */
[----:B------:R-:W-:-:S03]  /*9fb0*/  IMAD R8, R38, 0x35, RZ ;  /* 0x0000003526087824 */ /* 0x000fc600078e02ff */
[----:B------:R-:W-:Y:S01]  /*9fc0*/  LOP3.LUT P1, RZ, R7, 0x1, RZ, 0xc0, !PT ;  /* 0x0000000107ff7812 */ /* 0x000fe2000782c0ff */
[----:B------:R-:W-:Y:S01]  /*9fd0*/  @P3 IMAD.MOV.U32 R7, RZ, RZ, R11 ;  /* 0x000000ffff073224 */ /* 0x000fe200078e000b */
[----:B------:R-:W-:Y:S01]  /*9fe0*/  IADD3 R9, P6, PT, R6, R0, RZ ;  /* 0x0000000006097210 */ /* 0x000fe20007fde0ff */
[----:B------:R-:W-:Y:S01]  /*9ff0*/  @P3 IMAD.MOV.U32 R6, RZ, RZ, R10 ;  /* 0x000000ffff063224 */ /* 0x000fe200078e000a */
[----:B------:R-:W-:Y:S04]  /*a000*/  STL [R1+0x5d0], R21 ;  /* 0x0005d01501007387 */ /* 0x000fe80000100800 */
[----:B------:R-:W-:Y:S04]  /*a010*/  STL [R1+0x5cc], R85 ;  /* 0x0005cc5501007387 */ /* 0x000fe80000100800 */
[----:B------:R0:W5:Y:S04]  /*a020*/  @P3 LDG.E.U16 R47, desc[UR20][R6.64] ;  /* 0x00000014062f3981 */ /* 0x000168000c1e1500 */
[----:B------:R1:W-:Y:S01]  /*a030*/  STL [R1+0x5d8], R10 ;  /* 0x0005d80a01007387 */ /* 0x0003e20000100800 */
[----:B------:R-:W-:Y:S01]  /*a040*/  PRMT R30, RZ, 0x7610, R30 ;  /* 0x00007610ff1e7816 */ /* 0x000fe2000000001e */
[----:B0-----:R-:W-:Y:S01]  /*a050*/  IMAD R6, R38, 0x6c, RZ ;  /* 0x0000006c26067824 */ /* 0x001fe200078e02ff */
[----:B------:R-:W-:-:S02]  /*a060*/  SHF.R.U64 R7, R5, 0x8, RZ ;  /* 0x0000000805077819 */ /* 0x000fc400000012ff */
[----:B-1----:R-:W-:Y:S01]  /*a070*/  LEA.HI.X.SX32 R10, R8, R3, 0x1, P6 ;  /* 0x00000003080a7211 */ /* 0x002fe200030f0eff */
[----:B------:R0:W-:Y:S01]  /*a080*/  STL [R1+0x5d4], R11 ;  /* 0x0005d40b01007387 */ /* 0x0001e20000100800 */
[----:B------:R-:W-:-:S03]  /*a090*/  LOP3.LUT P3, RZ, R7, 0x1, RZ, 0xc0, !PT ;  /* 0x0000000107ff7812 */ /* 0x000fc6000786c0ff */
[----:B------:R-:W-:Y:S01]  /*a0a0*/  @P0 IMAD.MOV.U32 R7, RZ, RZ, R10 ;  /* 0x000000ffff070224 */ /* 0x000fe200078e000a */
[----:B0-----:R-:W-:Y:S01]  /*a0b0*/  IADD3 R11, P6, PT, R6, R0, RZ ;  /* 0x00000000060b7210 */ /* 0x001fe20007fde0ff */
[----:B------:R-:W-:Y:S01]  /*a0c0*/  @P0 IMAD.MOV.U32 R6, RZ, RZ, R9 ;  /* 0x000000ffff060224 */ /* 0x000fe200078e0009 */
[----:B------:R0:W-:Y:S04]  /*a0d0*/  STL [R1+0x5e0], R9 ;  /* 0x0005e00901007387 */ /* 0x0001e80000100800 */
[----:B------:R1:W5:Y:S01]  /*a0e0*/  @P0 LDG.E.U16 R30, desc[UR20][R6.64] ;  /* 0x00000014061e0981 */ /* 0x000362000c1e1500 */
[----:B------:R-:W-:-:S03]  /*a0f0*/  LEA.HI.X.SX32 R21, R12, R3, 0x1, P6 ;  /* 0x000000030c157211 */ /* 0x000fc600030f0eff */
[----:B------:R3:W-:Y:S01]  /*a100*/  STL [R1+0x5dc], R10 ;  /* 0x0005dc0a01007387 */ /* 0x0007e20000100800 */
[C---:B0-----:R-:W-:Y:S02]  /*a110*/  IMAD R9, R38.reuse, 0x37, RZ ;  /* 0x0000003726097824 */ /* 0x041fe400078e02ff */
[----:B-1----:R-:W-:Y:S01]  /*a120*/  IMAD R6, R38, 0x6e, RZ ;  /* 0x0000006e26067824 */ /* 0x002fe200078e02ff */
[----:B------:R-:W-:Y:S01]  /*a130*/  PRMT R46, RZ, 0x7610, R46 ;  /* 0x00007610ff2e7816 */ /* 0x000fe2000000002e */
[----:B------:R0:W-:Y:S03]  /*a140*/  STL [R1+0x5e8], R11 ;  /* 0x0005e80b01007387 */ /* 0x0001e60000100800 */
[----:B---3--:R-:W-:Y:S01]  /*a150*/  IADD3 R10, P6, PT, R6, R0, RZ ;  /* 0x00000000060a7210 */ /* 0x008fe20007fde0ff */
[----:B------:R-:W-:Y:S02]  /*a160*/  @P1 IMAD.MOV.U32 R6, RZ, RZ, R11 ;  /* 0x000000ffff061224 */ /* 0x000fe400078e000b */
[----:B------:R-:W-:Y:S01]  /*a170*/  @P1 IMAD.MOV.U32 R7, RZ, RZ, R21 ;  /* 0x000000ffff071224 */ /* 0x000fe200078e0015 */
[----:B0-----:R-:W-:-:S04]  /*a180*/  LEA.HI.X.SX32 R11, R9, R3, 0x1, P6 ;  /* 0x00000003090b7211 */ /* 0x001fc800030f0eff */
[----:B------:R0:W5:Y:S01]  /*a190*/  @P1 LDG.E.U16 R46, desc[UR20][R6.64] ;  /* 0x00000014062e1981 */ /* 0x000162000c1e1500 */
[C---:B------:R-:W-:Y:S02]  /*a1a0*/  SHF.R.U64 R8, R5.reuse, 0x7, RZ ;  /* 0x0000000705087819 */ /* 0x040fe400000012ff */
[----:B------:R-:W-:Y:S01]  /*a1b0*/  PRMT R31, RZ, 0x7610, R31 ;  /* 0x00007610ff1f7816 */ /* 0x000fe2000000001f */
[----:B------:R-:W-:Y:S01]  /*a1c0*/  IMAD R9, R38, 0x70, RZ ;  /* 0x0000007026097824 */ /* 0x000fe200078e02ff */
[----:B------:R-:W-:Y:S01]  /*a1d0*/  LOP3.LUT P0, RZ, R8, 0x1, RZ, 0xc0, !PT ;  /* 0x0000000108ff7812 */ /* 0x000fe2000780c0ff */
[----:B------:R-:W-:Y:S01]  /*a1e0*/  STL [R1+0x5e4], R21 ;  /* 0x0005e41501007387 */ /* 0x000fe20000100800 */
[----:B0-----:R-:W-:Y:S02]  /*a1f0*/  @P3 IMAD.MOV.U32 R6, RZ, RZ, R10 ;  /* 0x000000ffff063224 */ /* 0x001fe400078e000a */
[----:B------:R-:W-:Y:S01]  /*a200*/  @P3 IMAD.MOV.U32 R7, RZ, RZ, R11 ;  /* 0x000000ffff073224 */ /* 0x000fe200078e000b */
[----:B------:R-:W-:Y:S01]  /*a210*/  SHF.R.U64 R8, R5, 0x6, RZ ;  /* 0x0000000605087819 */ /* 0x000fe200000012ff */
[----:B------:R0:W-:Y:S04]  /*a220*/  STL [R1+0x5f0], R10 ;  /* 0x0005f00a01007387 */ /* 0x0001e80000100800 */
[----:B------:R1:W5:Y:S01]  /*a230*/  @P3 LDG.E.U16 R31, desc[UR20][R6.64] ;  /* 0x00000014061f3981 */ /* 0x000362000c1e1500 */
[----:B------:R-:W-:-:S02]  /*a240*/  LOP3.LUT P1, RZ, R8, 0x1, RZ, 0xc0, !PT ;  /* 0x0000000108ff7812 */ /* 0x000fc4000782c0ff */
[-C--:B0-----:R-:W-:Y:S01]  /*a250*/  IADD3 R10, P6, PT, R9, R0.reuse, RZ ;  /* 0x00000000090a7210 */ /* 0x081fe20007fde0ff */
[C---:B-1----:R-:W-:Y:S01]  /*a260*/  IMAD R6, R38.reuse, 0x72, RZ ;  /* 0x0000007226067824 */ /* 0x042fe200078e02ff */
[----:B------:R0:W-:Y:S01]  /*a270*/  STL [R1+0x5ec], R11 ;  /* 0x0005ec0b01007387 */ /* 0x0001e20000100800 */
[----:B------:R-:W-:Y:S01]  /*a280*/  IMAD R7, R38, 0x39, RZ ;  /* 0x0000003926077824 */ /* 0x000fe200078e02ff */
[----:B------:R-:W-:Y:S02]  /*a290*/  LEA.HI.X.SX32 R85, R13, R3, 0x1, P6 ;  /* 0x000000030d557211 */ /* 0x000fe400030f0eff */
[----:B------:R-:W-:Y:S02]  /*a2a0*/  PRMT R45, RZ, 0x7610, R45 ;  /* 0x00007610ff2d7816 */ /* 0x000fe4000000002d */
[----:B0-----:R-:W-:Y:S01]  /*a2b0*/  IADD3 R11, P6, PT, R6, R0, RZ ;  /* 0x00000000060b7210 */ /* 0x001fe20007fde0ff */
[----:B------:R-:W-:Y:S01]  /*a2c0*/  @P0 IMAD.MOV.U32 R6, RZ, RZ, R10 ;  /* 0x000000ffff060224 */ /* 0x000fe200078e000a */
[----:B------:R-:W-:-:S02]  /*a2d0*/  SHF.R.U64 R8, R5, 0x5, RZ ;  /* 0x0000000505087819 */ /* 0x000fc400000012ff */
[----:B------:R-:W-:Y:S01]  /*a2e0*/  LEA.HI.X.SX32 R21, R7, R3, 0x1, P6 ;  /* 0x0000000307157211 */ /* 0x000fe200030f0eff */
[----:B------:R-:W-:Y:S01]  /*a2f0*/  @P0 IMAD.MOV.U32 R7, RZ, RZ, R85 ;  /* 0x000000ffff070224 */ /* 0x000fe200078e0055 */
[----:B------:R-:W-:Y:S01]  /*a300*/  LOP3.LUT P3, RZ, R8, 0x1, RZ, 0xc0, !PT ;  /* 0x0000000108ff7812 */ /* 0x000fe2000786c0ff */
[----:B------:R-:W-:Y:S01]  /*a310*/  IMAD R9, R38, 0x74, RZ ;  /* 0x0000007426097824 */ /* 0x000fe200078e02ff */
[----:B------:R-:W-:Y:S02]  /*a320*/  PRMT R32, RZ, 0x7610, R32 ;  /* 0x00007610ff207816 */ /* 0x000fe40000000020 */
[----:B------:R0:W5:Y:S04]  /*a330*/  @P0 LDG.E.U16 R45, desc[UR20][R6.64] ;  /* 0x00000014062d0981 */ /* 0x000168000c1e1500 */
[----:B------:R1:W-:Y:S01]  /*a340*/  STL [R1+0x5f8], R10 ;  /* 0x0005f80a01007387 */ /* 0x0003e20000100800 */
[----:B0-----:R-:W-:-:S02]  /*a350*/  @P1 IMAD.MOV.U32 R6, RZ, RZ, R11 ;  /* 0x000000ffff061224 */ /* 0x001fc400078e000b */
[----:B------:R-:W-:Y:S01]  /*a360*/  @P1 IMAD.MOV.U32 R7, RZ, RZ, R21 ;  /* 0x000000ffff071224 */ /* 0x000fe200078e0015 */
[----:B-1----:R-:W-:Y:S01]  /*a370*/  IADD3 R10, P6, PT, R9, R0, RZ ;  /* 0x00000000090a7210 */ /* 0x002fe20007fde0ff */
        /* <DEDUP_REMOVED lines=13> */
[----:B------:R-:W-:Y:S01]  /*a450*/  IMAD R8, R38, 0x3b, RZ ;  /* 0x0000003b26087824 */ /* 0x000fe200078e02ff */
[----:B------:R-:W-:Y:S04]  /*a460*/  STL [R1+0x5fc], R21 ;  /* 0x0005fc1501007387 */ /* 0x000fe80000100800 */
[----:B------:R0:W-:Y:S04]  /*a470*/  STL [R1+0x608], R10 ;  /* 0x0006080a01007387 */ /* 0x0001e80000100800 */
[----:B------:R1:W5:Y:S01]  /*a480*/  @P3 LDG.E.U16 R44, desc[UR20][R6.64] ;  /* 0x00000014062c3981 */ /* 0x000362000c1e1500 */
[----:B------:R-:W-:-:S02]  /*a490*/  PRMT R33, RZ, 0x7610, R33 ;  /* 0x00007610ff217816 */ /* 0x000fc40000000021 */
[----:B0-----:R-:W-:Y:S02]  /*a4a0*/  LEA.HI.X.SX32 R10, R8, R3, 0x1, P6 ;  /* 0x00000003080a7211 */ /* 0x001fe400030f0eff */
[----:B-1----:R-:W-:-:S03]  /*a4b0*/  SHF.R.U64 R6, R5, 0x2, RZ ;  /* 0x0000000205067819 */ /* 0x002fc600000012ff */
[----:B------:R-:W-:Y:S01]  /*a4c0*/  @P0 IMAD.MOV.U32 R7, RZ, RZ, R10 ;  /* 0x000000ffff070224 */ /* 0x000fe200078e000a */
[----:B------:R-:W-:Y:S01]  /*a4d0*/  LOP3.LUT P3, RZ, R6, 0x1, RZ, 0xc0, !PT ;  /* 0x0000000106ff7812 */ /* 0x000fe2000786c0ff */
[----:B------:R-:W-:Y:S01]  /*a4e0*/  @P0 IMAD.MOV.U32 R6, RZ, RZ, R9 ;  /* 0x000000ffff060224 */ /* 0x000fe200078e0009 */
[----:B------:R-:W-:Y:S01]  /*a4f0*/  SHF.R.U64 R5, R5, 0x1, RZ ;  /* 0x0000000105057819 */ /* 0x000fe200000012ff */
[C---:B------:R-:W-:Y:S01]  /*a500*/  IMAD R8, R38.reuse, 0x78, RZ ;  /* 0x0000007826087824 */ /* 0x040fe200078e02ff */
[----:B------:R0:W-:Y:S04]  /*a510*/  STL [R1+0x604], R11 ;  /* 0x0006040b01007387 */ /* 0x0001e80000100800 */
[----:B------:R1:W5:Y:S01]  /*a520*/  @P0 LDG.E.U16 R33, desc[UR20][R6.64] ;  /* 0x0000001406210981 */ /* 0x000362000c1e1500 */
[----:B------:R-:W-:Y:S01]  /*a530*/  LOP3.LUT P0, RZ, R5, 0x1, RZ, 0xc0, !PT ;  /* 0x0000000105ff7812 */ /* 0x000fe2000780c0ff */
[----:B------:R-:W-:Y:S01]  /*a540*/  IMAD R5, R38, 0x7a, RZ ;  /* 0x0000007a26057824 */ /* 0x000fe200078e02ff */
[-C--:B0-----:R-:W-:Y:S01]  /*a550*/  IADD3 R11, P6, PT, R8, R0.reuse, RZ ;  /* 0x00000000080b7210 */ /* 0x081fe20007fde0ff */
[----:B------:R0:W-:Y:S03]  /*a560*/  STL [R1+0x610], R9 ;  /* 0x0006100901007387 */ /* 0x0001e60000100800 */
[----:B------:R-:W-:Y:S01]  /*a570*/  LEA.HI.X.SX32 R21, R16, R3, 0x1, P6 ;  /* 0x0000000310157211 */ /* 0x000fe200030f0eff */
[----:B------:R3:W-:Y:S01]  /*a580*/  STL [R1+0x60c], R10 ;  /* 0x00060c0a01007387 */ /* 0x0007e20000100800 */
[----:B------:R-:W-:Y:S01]  /*a590*/  IADD3 R85, P6, PT, R5, R0, RZ ;  /* 0x0000000005557210 */ /* 0x000fe20007fde0ff */
[----:B-1----:R-:W-:Y:S01]  /*a5a0*/  @P1 IMAD.MOV.U32 R6, RZ, RZ, R11 ;  /* 0x000000ffff061224 */ /* 0x002fe200078e000b */
[----:B------:R-:W-:Y:S01]  /*a5b0*/  PRMT R43, RZ, 0x7610, R43 ;  /* 0x00007610ff2b7816 */ /* 0x000fe2000000002b */
[----:B0-----:R-:W-:-:S02]  /*a5c0*/  IMAD R9, R38, 0x3d, RZ ;  /* 0x0000003d26097824 */ /* 0x001fc400078e02ff */
[----:B------:R-:W-:Y:S02]  /*a5d0*/  @P1 IMAD.MOV.U32 R7, RZ, RZ, R21 ;  /* 0x000000ffff071224 */ /* 0x000fe400078e0015 */
[----:B---3--:R-:W-:Y:S01]  /*a5e0*/  IMAD R10, R38, 0x7c, RZ ;  /* 0x0000007c260a7824 */ /* 0x008fe200078e02ff */
[----:B------:R-:W-:Y:S01]  /*a5f0*/  LEA.HI.X.SX32 R5, R9, R3, 0x1, P6 ;  /* 0x0000000309057211 */ /* 0x000fe200030f0eff */
[----:B------:R0:W-:Y:S01]  /*a600*/  STL [R1+0x618], R11 ;  /* 0x0006180b01007387 */ /* 0x0001e20000100800 */
[----:B------:R-:W-:-:S03]  /*a610*/  PRMT R34, RZ, 0x7610, R34 ;  /* 0x00007610ff227816 */ /* 0x000fc60000000022 */
[----:B------:R1:W5:Y:S01]  /*a620*/  @P1 LDG.E.U16 R43, desc[UR20][R6.64] ;  /* 0x00000014062b1981 */ /* 0x000362000c1e1500 */
[----:B0-----:R-:W-:-:S03]  /*a630*/  IADD3 R11, P6, PT, R10, R0, RZ ;  /* 0x000000000a0b7210 */ /* 0x001fc60007fde0ff */
[----:B------:R0:W-:Y:S01]  /*a640*/  STL [R1+0x614], R21 ;  /* 0x0006141501007387 */ /* 0x0001e20000100800 */
[----:B-1----:R-:W-:Y:S02]  /*a650*/  @P3 IMAD.MOV.U32 R6, RZ, RZ, R85 ;  /* 0x000000ffff063224 */ /* 0x002fe400078e0055 */
[----:B------:R-:W-:Y:S01]  /*a660*/  @P3 IMAD.MOV.U32 R7, RZ, RZ, R5 ;  /* 0x000000ffff073224 */ /* 0x000fe200078e0005 */
[----:B------:R-:W-:Y:S02]  /*a670*/  PRMT R42, RZ, 0x7610, R42 ;  /* 0x00007610ff2a7816 */ /* 0x000fe4000000002a */
[----:B0-----:R-:W-:Y:S01]  /*a680*/  LEA.HI.X.SX32 R21, R17, R3, 0x1, P6 ;  /* 0x0000000311157211 */ /* 0x001fe200030f0eff */
[----:B------:R-:W-:Y:S01]  /*a690*/  VIADD R8, R4, 0xfffffff0 ;  /* 0xfffffff004087836 */ /* 0x000fe20000000000 */
[----:B------:R0:W5:Y:S04]  /*a6a0*/  @P3 LDG.E.U16 R34, desc[UR20][R6.64] ;  /* 0x0000001406223981 */ /* 0x000168000c1e1500 */
[----:B------:R-:W-:Y:S01]  /*a6b0*/  STL [R1+0x620], R85 ;  /* 0x0006205501007387 */ /* 0x000fe20000100800 */
[----:B------:R-:W-:-:S03]  /*a6c0*/  ISETP.GE.U32.AND P1, PT, R8, 0x7fffffb1, PT ;  /* 0x7fffffb10800780c */ /* 0x000fc60003f26070 */
[----:B------:R1:W-:Y:S01]  /*a6d0*/  STL [R1+0x61c], R5 ;  /* 0x00061c0501007387 */ /* 0x0003e20000100800 */
[----:B0-----:R-:W-:Y:S02]  /*a6e0*/  @P0 IMAD.MOV.U32 R6, RZ, RZ, R11 ;  /* 0x000000ffff060224 */ /* 0x001fe400078e000b */
[----:B------:R-:W-:Y:S01]  /*a6f0*/  @P0 IMAD.MOV.U32 R7, RZ, RZ, R21 ;  /* 0x000000ffff070224 */ /* 0x000fe200078e0015 */
[----:B------:R0:W-:Y:S01]  /*a700*/  STL [R1+0x628], R11 ;  /* 0x0006280b01007387 */ /* 0x0001e20000100800 */
[----:B------:R-:W-:-:S03]  /*a710*/  VIADD R8, R4, 0xfffffff1 ;  /* 0xfffffff104087836 */ /* 0x000fc60000000000 */
[----:B------:R3:W5:Y:S01]  /*a720*/  @P0 LDG.E.U16 R42, desc[UR20][R6.64] ;  /* 0x00000014062a0981 */ /* 0x000762000c1e1500 */
[----:B-1----:R-:W-:Y:S01]  /*a730*/  IMAD R5, R38, 0x7e, RZ ;  /* 0x0000007e26057824 */ /* 0x002fe200078e02ff */
[----:B------:R-:W-:-:S04]  /*a740*/  ISETP.GE.U32.AND P3, PT, R8, 0x7fffffb2, PT ;  /* 0x7fffffb20800780c */ /* 0x000fc80003f66070 */
[-C--:B0-----:R-:W-:Y:S01]  /*a750*/  IADD3 R11, P0, PT, R5, R0.reuse, RZ ;  /* 0x00000000050b7210 */ /* 0x081fe20007f1e0ff */
[C---:B---3--:R-:W-:Y:S01]  /*a760*/  IMAD R6, R38.reuse, 0x3f, RZ ;  /* 0x0000003f26067824 */ /* 0x048fe200078e02ff */
[----:B------:R0:W-:Y:S01]  /*a770*/  STL [R1+0x624], R21 ;  /* 0x0006241501007387 */ /* 0x0001e20000100800 */
[----:B------:R-:W-:Y:S01]  /*a780*/  IMAD R7, R38, 0xf, RZ ;  /* 0x0000000f26077824 */ /* 0x000fe200078e02ff */
[----:B------:R-:W-:Y:S02]  /*a790*/  IADD3 R8, P6, PT, R18, R0, RZ ;  /* 0x0000000012087210 */ /* 0x000fe40007fde0ff */
[----:B------:R-:W-:Y:S02]  /*a7a0*/  PRMT R35, RZ, 0x7610, R35 ;  /* 0x00007610ff237816 */ /* 0x000fe40000000023 */
[-C--:B------:R-:W-:Y:S02]  /*a7b0*/  LEA.HI.X.SX32 R9, R7, R3.reuse, 0x1, P6 ;  /* 0x0000000307097211 */ /* 0x080fe400030f0eff */
[----:B0-----:R-:W-:Y:S01]  /*a7c0*/  LEA.HI.X.SX32 R21, R6, R3, 0x1, P0 ;  /* 0x0000000306157211 */ /* 0x001fe200000f0eff */
[----:B------:R-:W-:-:S04]  /*a7d0*/  @!P4 IMAD.MOV.U32 R6, RZ, RZ, R11 ;  /* 0x000000ffff06c224 */ /* 0x000fc800078e000b */
[----:B------:R-:W-:Y:S01]  /*a7e0*/  @!P4 IMAD.MOV.U32 R7, RZ, RZ, R21 ;  /* 0x000000ffff07c224 */ /* 0x000fe200078e0015 */
[----:B------:R-:W-:-:S04]  /*a7f0*/  PRMT R19, RZ, 0x7610, R19 ;  /* 0x00007610ff137816 */ /* 0x000fc80000000013 */
[----:B------:R0:W5:Y:S01]  /*a800*/  @!P4 LDG.E.U16 R35, desc[UR20][R6.64] ;  /* 0x000000140623c981 */ /* 0x000162000c1e1500 */
[----:B------:R-:W-:-:S03]  /*a810*/  VIADD R5, R4, 0xfffffff2 ;  /* 0xfffffff204057836 */ /* 0x000fc60000000000 */
[----:B------:R-:W-:Y:S01]  /*a820*/  STL [R1+0x630], R11 ;  /* 0x0006300b01007387 */ /* 0x000fe20000100800 */
[----:B0-----:R-:W-:Y:S02]  /*a830*/  @!P1 IMAD.MOV.U32 R6, RZ, RZ, R8 ;  /* 0x000000ffff069224 */ /* 0x001fe400078e0008 */
[----:B------:R-:W-:Y:S01]  /*a840*/  @!P1 IMAD.MOV.U32 R7, RZ, RZ, R9 ;  /* 0x000000ffff079224 */ /* 0x000fe200078e0009 */
[----:B------:R0:W-:Y:S01]  /*a850*/  STL [R1+0x4ac], R8 ;  /* 0x0004ac0801007387 */ /* 0x0001e20000100800 */
[----:B------:R-:W-:-:S03]  /*a860*/  ISETP.GE.U32.AND P0, PT, R5, 0x7fffffb3, PT ;  /* 0x7fffffb30500780c */ /* 0x000fc60003f06070 */
[----:B------:R1:W5:Y:S01]  /*a870*/  @!P1 LDG.E.U16 R19, desc[UR20][R6.64] ;  /* 0x0000001406139981 */ /* 0x000362000c1e1500 */
[----:B------:R-:W-:Y:S01]  /*a880*/  IADD3 R20, P1, PT, R20, R0, RZ ;  /* 0x0000000014147210 */ /* 0x000fe20007f3e0ff */
[C---:B0-----:R-:W-:Y:S02]  /*a890*/  IMAD R8, R38.reuse, 0xe, RZ ;  /* 0x0000000e26087824 */ /* 0x041fe400078e02ff */
[----:B------:R0:W-:Y:S01]  /*a8a0*/  STL [R1+0x62c], R21 ;  /* 0x00062c1501007387 */ /* 0x0001e20000100800 */
[----:B-1----:R-:W-:-:S03]  /*a8b0*/  IMAD R6, R38, 0xd, RZ ;  /* 0x0000000d26067824 */ /* 0x002fc600078e02ff */
[----:B------:R1:W-:Y:S01]  /*a8c0*/  STL [R1+0x4a8], R9 ;  /* 0x0004a80901007387 */ /* 0x0003e20000100800 */
[----:B------:R-:W-:Y:S02]  /*a8d0*/  PRMT R18, RZ, 0x7610, R18 ;  /* 0x00007610ff127816 */ /* 0x000fe40000000012 */
[----:B0-----:R-:W-:Y:S02]  /*a8e0*/  LEA.HI.X.SX32 R21, R8, R3, 0x1, P1 ;  /* 0x0000000308157211 */ /* 0x001fe400008f0eff */
[----:B-1----:R-:W-:-:S03]  /*a8f0*/  IADD3 R9, P6, PT, R36, R0, RZ ;  /* 0x0000000024097210 */ /* 0x002fc60007fde0ff */
[----:B------:R-:W-:Y:S01]  /*a900*/  @!P3 IMAD.MOV.U32 R7, RZ, RZ, R21 ;  /* 0x000000ffff07b224 */ /* 0x000fe200078e0015 */
[----:B------:R-:W-:Y:S01]  /*a910*/  LEA.HI.X.SX32 R11, R6, R3, 0x1, P6 ;  /* 0x00000003060b7211 */ /* 0x000fe200030f0eff */
[----:B------:R-:W-:Y:S02]  /*a920*/  @!P3 IMAD.MOV.U32 R6, RZ, RZ, R20 ;  /* 0x000000ffff06b224 */ /* 0x000fe400078e0014 */
[C---:B------:R-:W-:Y:S01]  /*a930*/  VIADD R5, R4.reuse, 0xfffffff3 ;  /* 0xfffffff304057836 */ /* 0x040fe20000000000 */
[----:B------:R-:W-:Y:S02]  /*a940*/  PRMT R16, RZ, 0x7610, R16 ;  /* 0x00007610ff107816 */ /* 0x000fe40000000010 */
[----:B------:R0:W5:Y:S02]  /*a950*/  @!P3 LDG.E.U16 R18, desc[UR20][R6.64] ;  /* 0x000000140612b981 */ /* 0x000164000c1e1500 */
[----:B------:R-:W-:Y:S01]  /*a960*/  ISETP.GE.U32.AND P4, PT, R5, 0x7fffffb4, PT ;  /* 0x7fffffb40500780c */ /* 0x000fe20003f86070 */
[----:B------:R-:W-:Y:S01]  /*a970*/  VIADD R5, R4, 0xfffffff4 ;  /* 0xfffffff404057836 */ /* 0x000fe20000000000 */
[----:B------:R1:W-:Y:S01]  /*a980*/  STL [R1+0x4a4], R20 ;  /* 0x0004a41401007387 */ /* 0x0003e20000100800 */
[----:B0-----:R-:W-:-:S02]  /*a990*/  @!P0 IMAD.MOV.U32 R6, RZ, RZ, R9 ;  /* 0x000000ffff068224 */ /* 0x001fc400078e0009 */
[----:B------:R-:W-:Y:S01]  /*a9a0*/  @!P0 IMAD.MOV.U32 R7, RZ, RZ, R11 ;  /* 0x000000ffff078224 */ /* 0x000fe200078e000b */
[----:B------:R0:W-:Y:S01]  /*a9b0*/  STL [R1+0x49c], R9 ;  /* 0x00049c0901007387 */ /* 0x0001e20000100800 */
[----:B-1----:R-:W-:-:S03]  /*a9c0*/  IMAD R20, R38, 0xc, RZ ;  /* 0x0000000c26147824 */ /* 0x002fc600078e02ff */
[----:B------:R1:W-:Y:S01]  /*a9d0*/  STL [R1+0x4a0], R21 ;  /* 0x0004a01501007387 */ /* 0x0003e20000100800 */
[----:B------:R-:W-:-:S03]  /*a9e0*/  ISETP.GE.U32.AND P1, PT, R5, 0x7fffffb5, PT ;  /* 0x7fffffb50500780c */ /* 0x000fc60003f26070 */
[----:B------:R3:W5:Y:S01]  /*a9f0*/  @!P0 LDG.E.U16 R16, desc[UR20][R6.64] ;  /* 0x0000001406108981 */ /* 0x000762000c1e1500 */
[-C--:B0-----:R-:W-:Y:S02]  /*aa00*/  IADD3 R9, P6, PT, R37, R0.reuse, RZ ;  /* 0x0000000025097210 */ /* 0x081fe40007fde0ff */
[----:B-1----:R-:W-:Y:S01]  /*aa10*/  IADD3 R21, P0, PT, R40, R0, RZ ;  /* 0x0000000028157210 */ /* 0x002fe20007f1e0ff */
[----:B---3--:R-:W-:-:S03]  /*aa20*/  IMAD R6, R38, 0xb, RZ ;  /* 0x0000000b26067824 */ /* 0x008fc600078e02ff */
[-C--:B------:R-:W-:Y:S01]  /*aa30*/  LEA.HI.X.SX32 R36, R20, R3.reuse, 0x1, P0 ;  /* 0x0000000314247211 */ /* 0x080fe200000f0eff */
[----:B------:R0:W-:Y:S01]  /*aa40*/  STL [R1+0x498], R11 ;  /* 0x0004980b01007387 */ /* 0x0001e20000100800 */
[----:B------:R-:W-:Y:S01]  /*aa50*/  PRMT R17, RZ, 0x7610, R17 ;  /* 0x00007610ff117816 */ /* 0x000fe20000000011 */
[----:B------:R-:W-:Y:S02]  /*aa60*/  VIADD R5, R4, 0xfffffff5 ;  /* 0xfffffff504057836 */ /* 0x000fe40000000000 */
[----:B------:R-:W-:Y:S01]  /*aa70*/  @!P4 IMAD.MOV.U32 R7, RZ, RZ, R36 ;  /* 0x000000ffff07c224 */ /* 0x000fe200078e0024 */
[----:B0-----:R-:W-:Y:S01]  /*aa80*/  LEA.HI.X.SX32 R11, R6, R3, 0x1, P6 ;  /* 0x00000003060b7211 */ /* 0x001fe200030f0eff */
[----:B------:R-:W-:Y:S01]  /*aa90*/  @!P4 IMAD.MOV.U32 R6, RZ, RZ, R21 ;  /* 0x000000ffff06c224 */ /* 0x000fe200078e0015 */
[----:B------:R-:W-:Y:S01]  /*aaa0*/  PRMT R14, RZ, 0x7610, R14 ;  /* 0x00007610ff0e7816 */ /* 0x000fe2000000000e */
[----:B------:R-:W-:Y:S01]  /*aab0*/  STL [R1+0x494], R21 ;  /* 0x0004941501007387 */ /* 0x000fe20000100800 */
[----:B------:R-:W-:-:S03]  /*aac0*/  ISETP.GE.U32.AND P3, PT, R5, 0x7fffffb6, PT ;  /* 0x7fffffb60500780c */ /* 0x000fc60003f66070 */
[----:B------:R0:W5:Y:S01]  /*aad0*/  @!P4 LDG.E.U16 R17, desc[UR20][R6.64] ;  /* 0x000000140611c981 */ /* 0x000162000c1e1500 */
[----:B------:R-:W-:-:S03]  /*aae0*/  VIADD R5, R4, 0xfffffff6 ;  /* 0xfffffff604057836 */ /* 0x000fc60000000000 */
[----:B------:R-:W-:Y:S01]  /*aaf0*/  STL [R1+0x48c], R9 ;  /* 0x00048c0901007387 */ /* 0x000fe20000100800 */
[----:B0-----:R-:W-:Y:S02]  /*ab00*/  @!P1 IMAD.MOV.U32 R6, RZ, RZ, R9 ;  /* 0x000000ffff069224 */ /* 0x001fe400078e0009 */
[----:B------:R-:W-:Y:S01]  /*ab10*/  @!P1 IMAD.MOV.U32 R7, RZ, RZ, R11 ;  /* 0x000000ffff079224 */ /* 0x000fe200078e000b */
[----:B------:R0:W-:Y:S01]  /*ab20*/  STL [R1+0x490], R36 ;  /* 0x0004902401007387 */ /* 0x0001e20000100800 */
[----:B------:R-:W-:-:S03]  /*ab30*/  ISETP.GE.U32.AND P0, PT, R5, 0x7fffffb7, PT ;  /* 0x7fffffb70500780c */ /* 0x000fc60003f06070 */
[----:B------:R1:W-:Y:S01]  /*ab40*/  STL [R1+0x488], R11 ;  /* 0x0004880b01007387 */ /* 0x0003e20000100800 */
[----:B------:R-:W-:-:S03]  /*ab50*/  VIADD R5, R4, 0xfffffff7 ;  /* 0xfffffff704057836 */ /* 0x000fc60000000000 */
[----:B------:R3:W5:Y:S01]  /*ab60*/  @!P1 LDG.E.U16 R14, desc[UR20][R6.64] ;  /* 0x00000014060e9981 */ /* 0x000762000c1e1500 */
[-C--:B0-----:R-:W-:Y:S01]  /*ab70*/  IADD3 R36, P1, PT, R84, R0.reuse, RZ ;  /* 0x0000000054247210 */ /* 0x081fe20007f3e0ff */
[C---:B-1----:R-:W-:Y:S01]  /*ab80*/  IMAD R11, R38.reuse, 0xa, RZ ;  /* 0x0000000a260b7824 */ /* 0x042fe200078e02ff */
[----:B------:R-:W-:Y:S01]  /*ab90*/  IADD3 R9, P6, PT, R41, R0, RZ ;  /* 0x0000000029097210 */ /* 0x000fe20007fde0ff */
[----:B---3--:R-:W-:-:S03]  /*aba0*/  IMAD R6, R38, 0x9, RZ ;  /* 0x0000000926067824 */ /* 0x008fc600078e02ff */
[-C--:B------:R-:W-:Y:S02]  /*abb0*/  LEA.HI.X.SX32 R37, R11, R3.reuse, 0x1, P1 ;  /* 0x000000030b257211 */ /* 0x080fe400008f0eff */
[----:B------:R-:W-:Y:S01]  /*abc0*/  ISETP.GE.U32.AND P4, PT, R5, 0x7fffffb8, PT ;  /* 0x7fffffb80500780c */ /* 0x000fe20003f86070 */
[----:B------:R-:W-:Y:S01]  /*abd0*/  VIADD R5, R4, 0xfffffff8 ;  /* 0xfffffff804057836 */ /* 0x000fe20000000000 */
[----:B------:R-:W-:Y:S01]  /*abe0*/  PRMT R15, RZ, 0x7610, R15 ;  /* 0x00007610ff0f7816 */ /* 0x000fe2000000000f */
[----:B------:R-:W-:Y:S01]  /*abf0*/  @!P3 IMAD.MOV.U32 R7, RZ, RZ, R37 ;  /* 0x000000ffff07b224 */ /* 0x000fe200078e0025 */
[----:B------:R-:W-:Y:S01]  /*ac00*/  LEA.HI.X.SX32 R21, R6, R3, 0x1, P6 ;  /* 0x0000000306157211 */ /* 0x000fe200030f0eff */
[----:B------:R-:W-:Y:S01]  /*ac10*/  @!P3 IMAD.MOV.U32 R6, RZ, RZ, R36 ;  /* 0x000000ffff06b224 */ /* 0x000fe200078e0024 */
[----:B------:R-:W-:Y:S01]  /*ac20*/  ISETP.GE.U32.AND P1, PT, R5, 0x7fffffb9, PT ;  /* 0x7fffffb90500780c */ /* 0x000fe20003f26070 */
[----:B------:R-:W-:Y:S01]  /*ac30*/  VIADD R5, R4, 0xfffffff9 ;  /* 0xfffffff904057836 */ /* 0x000fe20000000000 */
[----:B------:R-:W-:-:S02]  /*ac40*/  PRMT R12, RZ, 0x7610, R12 ;  /* 0x00007610ff0c7816 */ /* 0x000fc4000000000c */
[----:B------:R0:W5:Y:S02]  /*ac50*/  @!P3 LDG.E.U16 R15, desc[UR20][R6.64] ;  /* 0x00000014060fb981 */ /* 0x000164000c1e1500 */
[----:B------:R-:W-:Y:S01]  /*ac60*/  ISETP.GE.U32.AND P3, PT, R5, 0x7fffffba, PT ;  /* 0x7fffffba0500780c */ /* 0x000fe20003f66070 */
[C---:B------:R-:W-:Y:S01]  /*ac70*/  IMAD.SHL.U32 R5, R38.reuse, 0x8, RZ ;  /* 0x0000000826057824 */ /* 0x040fe200078e00ff */
[----:B------:R1:W-:Y:S01]  /*ac80*/  STL [R1+0x484], R36 ;  /* 0x0004842401007387 */ /* 0x0003e20000100800 */
[----:B0-----:R-:W-:Y:S02]  /*ac90*/  @!P0 IMAD.MOV.U32 R6, RZ, RZ, R9 ;  /* 0x000000ffff068224 */ /* 0x001fe400078e0009 */
[----:B------:R-:W-:Y:S01]  /*aca0*/  @!P0 IMAD.MOV.U32 R7, RZ, RZ, R21 ;  /* 0x000000ffff078224 */ /* 0x000fe200078e0015 */
[----:B------:R0:W-:Y:S04]  /*acb0*/  STL [R1+0x47c], R9 ;  /* 0x00047c0901007387 */ /* 0x0001e80000100800 */
[----:B------:R3:W5:Y:S01]  /*acc0*/  @!P0 LDG.E.U16 R12, desc[UR20][R6.64] ;  /* 0x00000014060c8981 */ /* 0x000762000c1e1500 */
[----:B-1----:R-:W-:-:S03]  /*acd0*/  LEA R36, P0, R38, R0, 0x4 ;  /* 0x0000000026247211 */ /* 0x002fc600078020ff */
[----:B------:R1:W-:Y:S01]  /*ace0*/  STL [R1+0x480], R37 ;  /* 0x0004802501007387 */ /* 0x0003e20000100800 */
[-C--:B0-----:R-:W-:Y:S01]  /*acf0*/  IADD3 R9, P6, PT, R8, R0.reuse, RZ ;  /* 0x0000000008097210 */ /* 0x081fe20007fde0ff */
[----:B---3--:R-:W-:Y:S02]  /*ad00*/  VIADD R6, R4, 0xfffffffa ;  /* 0xfffffffa04067836 */ /* 0x008fe40000000000 */
[----:B------:R-:W-:Y:S01]  /*ad10*/  IMAD R7, R38, 0x7, RZ ;  /* 0x0000000726077824 */ /* 0x000fe200078e02ff */
[-C--:B-1----:R-:W-:Y:S01]  /*ad20*/  LEA.HI.X.SX32 R37, R5, R3.reuse, 0x1, P0 ;  /* 0x0000000305257211 */ /* 0x082fe200000f0eff */
[----:B------:R0:W-:Y:S01]  /*ad30*/  STL [R1+0x478], R21 ;  /* 0x0004781501007387 */ /* 0x0001e20000100800 */
[----:B------:R-:W-:Y:S01]  /*ad40*/  ISETP.GE.U32.AND P0, PT, R6, 0x7fffffbb, PT ;  /* 0x7fffffbb0600780c */ /* 0x000fe20003f06070 */
[----:B------:R-:W-:Y:S01]  /*ad50*/  @!P4 IMAD.MOV.U32 R6, RZ, RZ, R36 ;  /* 0x000000ffff06c224 */ /* 0x000fe200078e0024 */
[----:B------:R-:W-:Y:S02]  /*ad60*/  PRMT R13, RZ, 0x7610, R13 ;  /* 0x00007610ff0d7816 */ /* 0x000fe4000000000d */
[----:B0-----:R-:W-:Y:S01]  /*ad70*/  LEA.HI.X.SX32 R21, R7, R3, 0x1, P6 ;  /* 0x0000000307157211 */ /* 0x001fe200030f0eff */
[----:B------:R-:W-:Y:S01]  /*ad80*/  @!P4 IMAD.MOV.U32 R7, RZ, RZ, R37 ;  /* 0x000000ffff07c224 */ /* 0x000fe200078e0025 */
[----:B------:R-:W-:Y:S01]  /*ad90*/  PRMT R10, RZ, 0x7610, R10 ;  /* 0x00007610ff0a7816 */ /* 0x000fe2000000000a */
[----:B------:R-:W-:Y:S04]  /*ada0*/  STL [R1+0x474], R36 ;  /* 0x0004742401007387 */ /* 0x000fe80000100800 */
[----:B------:R0:W5:Y:S01]  /*adb0*/  @!P4 LDG.E.U16 R13, desc[UR20][R6.64] ;  /* 0x00000014060dc981 */ /* 0x000162000c1e1500 */
[----:B------:R-:W-:-:S03]  /*adc0*/  IADD3 R20, P6, PT, R20, R0, RZ ;  /* 0x0000000014147210 */ /* 0x000fc60007fde0ff */
[----:B------:R1:W-:Y:S01]  /*add0*/  STL [R1+0x46c], R9 ;  /* 0x00046c0901007387 */ /* 0x0003e20000100800 */
[----:B------:R-:W-:Y:S02]  /*ade0*/  VIADD R5, R4, 0xfffffffb ;  /* 0xfffffffb04057836 */ /* 0x000fe40000000000 */
[----:B0-----:R-:W-:Y:S02]  /*adf0*/  @!P1 IMAD.MOV.U32 R6, RZ, RZ, R9 ;  /* 0x000000ffff069224 */ /* 0x001fe400078e0009 */
[----:B------:R-:W-:Y:S02]  /*ae00*/  @!P1 IMAD.MOV.U32 R7, RZ, RZ, R21 ;  /* 0x000000ffff079224 */ /* 0x000fe400078e0015 */
[C---:B-1----:R-:W-:Y:S01]  /*ae10*/  IMAD R9, R38.reuse, 0x6, RZ ;  /* 0x0000000626097824 */ /* 0x042fe200078e02ff */
[----:B------:R0:W-:Y:S04]  /*ae20*/  STL [R1+0x470], R37 ;  /* 0x0004702501007387 */ /* 0x0001e80000100800 */
[----:B------:R1:W5:Y:S04]  /*ae30*/  @!P1 LDG.E.U16 R10, desc[UR20][R6.64] ;  /* 0x00000014060a9981 */ /* 0x000368000c1e1500 */
[----:B------:R3:W-:Y:S01]  /*ae40*/  STL [R1+0x468], R21 ;  /* 0x0004681501007387 */ /* 0x0007e20000100800 */
[----:B0-----:R-:W-:Y:S01]  /*ae50*/  LEA.HI.X.SX32 R37, R9, R3, 0x1, P6 ;  /* 0x0000000309257211 */ /* 0x001fe200030f0eff */
[----:B-1----:R-:W-:Y:S01]  /*ae60*/  IMAD R6, R38, 0x5, RZ ;  /* 0x0000000526067824 */ /* 0x002fe200078e02ff */
[----:B------:R-:W-:-:S02]  /*ae70*/  ISETP.GE.U32.AND P4, PT, R5, 0x7fffffbc, PT ;  /* 0x7fffffbc0500780c */ /* 0x000fc40003f86070 */
[----:B---3--:R-:W-:Y:S01]  /*ae80*/  IADD3 R21, P1, PT, R11, R0, RZ ;  /* 0x000000000b157210 */ /* 0x008fe20007f3e0ff */
[----:B------:R-:W-:Y:S01]  /*ae90*/  VIADD R5, R4, 0xfffffffc ;  /* 0xfffffffc04057836 */ /* 0x000fe20000000000 */
[----:B------:R-:W-:Y:S01]  /*aea0*/  PRMT R11, RZ, 0x7610, R11 ;  /* 0x00007610ff0b7816 */ /* 0x000fe2000000000b */
[----:B------:R-:W-:Y:S01]  /*aeb0*/  @!P3 IMAD.MOV.U32 R7, RZ, RZ, R37 ;  /* 0x000000ffff07b224 */ /* 0x000fe200078e0025 */
[----:B------:R-:W-:Y:S01]  /*aec0*/  LEA.HI.X.SX32 R36, R6, R3, 0x1, P1 ;  /* 0x0000000306247211 */ /* 0x000fe200008f0eff */
[----:B------:R-:W-:Y:S01]  /*aed0*/  @!P3 IMAD.MOV.U32 R6, RZ, RZ, R20 ;  /* 0x000000ffff06b224 */ /* 0x000fe200078e0014 */
[----:B------:R0:W-:Y:S01]  /*aee0*/  STL [R1+0x464], R20 ;  /* 0x0004641401007387 */ /* 0x0001e20000100800 */
[----:B------:R-:W-:Y:S01]  /*aef0*/  ISETP.GE.U32.AND P6, PT, R5, 0x7fffffbd, PT ;  /* 0x7fffffbd0500780c */ /* 0x000fe20003fc6070 */
[----:B------:R-:W-:Y:S01]  /*af00*/  VIADD R5, R4, 0xfffffffd ;  /* 0xfffffffd04057836 */ /* 0x000fe20000000000 */
[----:B------:R-:W-:Y:S01]  /*af10*/  PRMT R8, RZ, 0x7610, R8 ;  /* 0x00007610ff087816 */ /* 0x000fe20000000008 */
[----:B------:R-:W-:Y:S04]  /*af20*/  STL [R1+0x45c], R21 ;  /* 0x00045c1501007387 */ /* 0x000fe80000100800 */
[----:B------:R-:W-:Y:S04]  /*af30*/  STL [R1+0x460], R37 ;  /* 0x0004602501007387 */ /* 0x000fe80000100800 */
[----:B------:R1:W5:Y:S04]  /*af40*/  @!P3 LDG.E.U16 R11, desc[UR20][R6.64] ;  /* 0x00000014060bb981 */ /* 0x000368000c1e1500 */
[----:B------:R3:W-:Y:S01]  /*af50*/  STL [R1+0x458], R36 ;  /* 0x0004582401007387 */ /* 0x0007e20000100800 */
[----:B------:R-:W-:-:S03]  /*af60*/  ISETP.GE.U32.AND P1, PT, R5, 0x7fffffbe, PT ;  /* 0x7fffffbe0500780c */ /* 0x000fc60003f26070 */
[----:B------:R-:W4:Y:S01]  /*af70*/  LDL.LU R87, [R1+0x24] ;  /* 0x0000240001577983 */ /* 0x000f220000300800 */
[----:B-1----:R-:W-:Y:S02]  /*af80*/  @!P0 IMAD.MOV.U32 R6, RZ, RZ, R21 ;  /* 0x000000ffff068224 */ /* 0x002fe400078e0015 */
[----:B------:R-:W-:Y:S01]  /*af90*/  @!P0 IMAD.MOV.U32 R7, RZ, RZ, R36 ;  /* 0x000000ffff078224 */ /* 0x000fe200078e0024 */
[C---:B0-----:R-:W-:Y:S01]  /*afa0*/  LEA R20, P3, R38.reuse, R0, 0x3 ;  /* 0x0000000026147211 */ /* 0x041fe200078618ff */
[----:B------:R-:W-:-:S03]  /*afb0*/  IMAD.SHL.U32 R5, R38, 0x4, RZ ;  /* 0x0000000426057824 */ /* 0x000fc600078e00ff */
[----:B------:R0:W5:Y:S01]  /*afc0*/  @!P0 LDG.E.U16 R8, desc[UR20][R6.64] ;  /* 0x0000001406088981 */ /* 0x000162000c1e1500 */
[----:B---3--:R-:W-:Y:S02]  /*afd0*/  IADD3 R36, P0, PT, R9, R0, RZ ;  /* 0x0000000009247210 */ /* 0x008fe40007f1e0ff */
[-C--:B------:R-:W-:Y:S01]  /*afe0*/  LEA.HI.X.SX32 R21, R5, R3.reuse, 0x1, P3 ;  /* 0x0000000305157211 */ /* 0x080fe200018f0eff */
[----:B0-----:R-:W-:Y:S01]  /*aff0*/  IMAD R6, R38, 0x3, RZ ;  /* 0x0000000326067824 */ /* 0x001fe200078e02ff */
[----:B------:R0:W-:Y:S04]  /*b000*/  STL [R1+0x454], R20 ;  /* 0x0004541401007387 */ /* 0x0001e80000100800 */
[----:B------:R-:W-:Y:S01]  /*b010*/  LEA.HI.X.SX32 R37, R6, R3, 0x1, P0 ;  /* 0x0000000306257211 */ /* 0x000fe200000f0eff */
[----:B------:R-:W-:Y:S04]  /*b020*/  STL [R1+0x44c], R36 ;  /* 0x00044c2401007387 */ /* 0x000fe80000100800 */
[----:B------:R1:W-:Y:S04]  /*b030*/  STL [R1+0x450], R21 ;  /* 0x0004501501007387 */ /* 0x0003e80000100800 */
[----:B------:R3:W-:Y:S04]  /*b040*/  STL [R1+0x448], R37 ;  /* 0x0004482501007387 */ /* 0x0007e80000100800 */
[----:B------:R-:W4:Y:S01]  /*b050*/  LDL.LU R85, [R1+0x14] ;  /* 0x0000140001557983 */ /* 0x000f220000300800 */
[----:B------:R-:W2:Y:S01]  /*b060*/  S2R R88, SR_TID.X ;  /* 0x0000000000587919 */ /* 0x000ea20000002100 */
[----:B------:R-:W-:Y:S01]  /*b070*/  PRMT R9, RZ, 0x7610, R9 ;  /* 0x00007610ff097816 */ /* 0x000fe20000000009 */
[----:B------:R-:W-:Y:S01]  /*b080*/  VIADD R7, R4, 0xffffffff ;  /* 0xffffffff04077836 */ /* 0x000fe20000000000 */
[----:B------:R-:W-:Y:S01]  /*b090*/  PRMT R6, RZ, 0x7610, R6 ;  /* 0x00007610ff067816 */ /* 0x000fe20000000006 */
[----:B------:R-:W-:-:S03]  /*b0a0*/  IMAD.SHL.U32 R5, R38, 0x2, RZ ;  /* 0x0000000226057824 */ /* 0x000fc600078e00ff */
[----:B------:R0:W5:Y:S01]  /*b0b0*/  @!P4 LDG.E.U16 R9, desc[UR20][R20.64] ;  /* 0x000000141409c981 */ /* 0x000162000c1e1500 */
[----:B------:R-:W-:Y:S02]  /*b0c0*/  ISETP.GE.U32.AND P3, PT, R7, 0x7fffffc0, PT ;  /* 0x7fffffc00700780c */ /* 0x000fe40003f66070 */
[----:B------:R-:W-:Y:S01]  /*b0d0*/  IADD3 R41, P0, PT, R5, R0, RZ ;  /* 0x0000000005297210 */ /* 0x000fe20007f1e0ff */
[----:B0-----:R-:W-:Y:S02]  /*b0e0*/  @!P6 IMAD.MOV.U32 R20, RZ, RZ, R36 ;  /* 0x000000ffff14e224 */ /* 0x001fe400078e0024 */
[----:B-1----:R-:W-:Y:S02]  /*b0f0*/  @!P6 IMAD.MOV.U32 R21, RZ, RZ, R37 ;  /* 0x000000ffff15e224 */ /* 0x002fe400078e0025 */
[----:B---3--:R-:W-:-:S03]  /*b100*/  VIADD R37, R4, 0x3f ;  /* 0x0000003f04257836 */ /* 0x008fc60000000000 */
[----:B------:R0:W5:Y:S02]  /*b110*/  @!P6 LDG.E.U16 R6, desc[UR20][R20.64] ;  /* 0x000000141406e981 */ /* 0x000164000c1e1500 */
[----:B------:R-:W-:Y:S02]  /*b120*/  ISETP.GT.AND P4, PT, R37, 0x3f, PT ;  /* 0x0000003f2500780c */ /* 0x000fe40003f84270 */
[----:B------:R-:W-:Y:S02]  /*b130*/  LEA.HI.X.SX32 R84, R38, R3, 0x1, P0 ;  /* 0x0000000326547211 */ /* 0x000fe400000f0eff */
[----:B--2---:R-:W-:Y:S02]  /*b140*/  LOP3.LUT R36, R88, 0x3f, RZ, 0xc0, !PT ;  /* 0x0000003f58247812 */ /* 0x004fe400078ec0ff */
[----:B0-----:R-:W-:Y:S01]  /*b150*/  LEA R21, P6, R38, R0, 0x2 ;  /* 0x0000000026157211 */ /* 0x001fe200078c10ff */
[----:B------:R-:W-:Y:S01]  /*b160*/  VIADD R20, R4, 0xfffffffe ;  /* 0xfffffffe04147836 */ /* 0x000fe20000000000 */
[----:B------:R-:W-:-:S02]  /*b170*/  PRMT R7, RZ, 0x7610, R7 ;  /* 0x00007610ff077816 */ /* 0x000fc40000000007 */
[C---:B------:R-:W-:Y:S01]  /*b180*/  ISETP.LT.AND P0, PT, R36.reuse, R4, P4 ;  /* 0x000000042400720c */ /* 0x040fe20002701270 */
[----:B------:R-:W-:Y:S01]  /*b190*/  @!P1 IMAD.MOV.U32 R4, RZ, RZ, R21 ;  /* 0x000000ffff049224 */ /* 0x000fe200078e0015 */
[----:B------:R-:W-:Y:S01]  /*b1a0*/  LEA.HI.X.SX32 R5, R5, R3, 0x1, P6 ;  /* 0x0000000305057211 */ /* 0x000fe200030f0eff */
[----:B------:R-:W-:Y:S01]  /*b1b0*/  STL [R1+0x640], R37 ;  /* 0x0006402501007387 */ /* 0x000fe20000100800 */
[----:B------:R-:W-:-:S03]  /*b1c0*/  IMAD R36, R36, R39, RZ ;  /* 0x0000002724247224 */ /* 0x000fc600078e02ff */
[----:B------:R0:W-:Y:S01]  /*b1d0*/  STL [R1+0x444], R21 ;  /* 0x0004441501007387 */ /* 0x0001e20000100800 */
[----:B------:R-:W-:-:S03]  /*b1e0*/  ISETP.GE.U32.AND P6, PT, R20, 0x7fffffbf, PT ;  /* 0x7fffffbf1400780c */ /* 0x000fc60003fc6070 */
[----:B------:R-:W-:Y:S01]  /*b1f0*/  STL [R1+0x43c], R41 ;  /* 0x00043c2901007387 */ /* 0x000fe20000100800 */
[----:B------:R-:W-:-:S03]  /*b200*/  @!P3 IMAD.MOV.U32 R20, RZ, RZ, R0 ;  /* 0x000000ffff14b224 */ /* 0x000fc600078e0000 */
[----:B------:R1:W-:Y:S01]  /*b210*/  STL [R1+0x440], R5 ;  /* 0x0004400501007387 */ /* 0x0003e20000100800 */
[----:B0-----:R-:W-:-:S03]  /*b220*/  @!P3 IMAD.MOV.U32 R21, RZ, RZ, R3 ;  /* 0x000000ffff15b224 */ /* 0x001fc600078e0003 */
[----:B------:R1:W5:Y:S01]  /*b230*/  @!P1 LDG.E.U16 R7, desc[UR20][R4.64] ;  /* 0x0000001404079981 */ /* 0x000362000c1e1500 */
[----:B------:R-:W-:Y:S01]  /*b240*/  LEA R37, P1, R36, UR14, 0x1 ;  /* 0x0000000e24257c11 */ /* 0x000fe2000f8208ff */
[----:B------:R-:W-:-:S04]  /*b250*/  @!UP1 UIADD3 UR4, UPT, UPT, -UR7, 0x100000, URZ ;  /* 0x0010000007049890 */ /* 0x000fc8000fffe1ff */
[----:B------:R-:W-:Y:S02]  /*b260*/  @!UP1 USHF.L.U32 UR5, UR4, 0xb, URZ ;  /* 0x0000000b04059899 */ /* 0x000fe400080006ff */
[----:B------:R-:W-:Y:S01]  /*b270*/  @!UP1 USHF.L.U32 UR4, UR4, 0x1, URZ ;  /* 0x0000000104049899 */ /* 0x000fe200080006ff */
[----:B-1----:R-:W-:Y:S01]  /*b280*/  PRMT R5, RZ, 0x7610, R5 ;  /* 0x00007610ff057816 */ /* 0x002fe20000000005 */
[----:B------:R-:W-:Y:S05]  /*b290*/  STL [R1+0x438], R84 ;  /* 0x0004385401007387 */ /* 0x000fea0000100800 */
[----:B------:R0:W5:Y:S01]  /*b2a0*/  @!P3 LDG.E.U16 R5, desc[UR20][R20.64] ;  /* 0x000000141405b981 */ /* 0x000162000c1e1500 */
[----:B------:R-:W-:Y:S01]  /*b2b0*/  PRMT R4, RZ, 0x7610, R4 ;  /* 0x00007610ff047816 */ /* 0x000fe20000000004 */
[----:B------:R-:W-:Y:S01]  /*b2c0*/  VOTEU.ALL UP1, P2 ;  /* 0x0000000000ff7886 */ /* 0x000fe20001020000 */
[----:B------:R-:W-:-:S04]  /*b2d0*/  LEA.HI.X.SX32 R36, R36, UR15, 0x1, P1 ;  /* 0x0000000f24247c11 */ /* 0x000fc800088f0eff */
[----:B------:R1:W2:Y:S01]  /*b2e0*/  @!UP1 SYNCS.EXCH.64 URZ, [UR9+0x10008], UR4 ;  /* 0x0100080409ff95b2 */ /* 0x0002a20008000100 */
[----:B0-----:R-:W-:Y:S02]  /*b2f0*/  @!P6 IMAD.MOV.U32 R21, RZ, RZ, R84 ;  /* 0x000000ffff15e224 */ /* 0x001fe400078e0054 */
[----:B----4-:R-:W-:-:S05]  /*b300*/  IMAD R40, R87, UR11, RZ ;  /* 0x0000000b57287c24 */ /* 0x010fca000f8e02ff */
[----:B------:R-:W-:-:S05]  /*b310*/  LEA R20, P3, R40, R37, 0x1 ;  /* 0x0000002528147211 */ /* 0x000fca00078608ff */
[----:B------:R0:W-:Y:S02]  /*b320*/  STL [R1+0x51c], R20 ;  /* 0x00051c1401007387 */ /* 0x0001e40000100800 */
[----:B0-----:R-:W-:-:S05]  /*b330*/  @!P6 IMAD.MOV.U32 R20, RZ, RZ, R41 ;  /* 0x000000ffff14e224 */ /* 0x001fca00078e0029 */
[----:B------:R1:W5:Y:S01]  /*b340*/  @!P6 LDG.E.U16 R4, desc[UR20][R20.64] ;  /* 0x000000141404e981 */ /* 0x000362000c1e1500 */
[----:B------:R-:W-:Y:S01]  /*b350*/  IMAD R41, R85, UR11, RZ ;  /* 0x0000000b55297c24 */ /* 0x000fe2000f8e02ff */
[----:B-12---:R-:W-:Y:S06]  /*b360*/  @!P4 BRA `(.L_x_6) ;  /* 0x000000000084c947 */ /* 0x006fec0003800000 */
[----:B-----5:R-:W-:Y:S02]  /*b370*/  PRMT R4, R5, 0x5410, R4 ;  /* 0x0000541005047816 */ /* 0x020fe40000000004 */
[----:B------:R-:W-:Y:S02]  /*b380*/  PRMT R5, R7, 0x5410, R6 ;  /* 0x0000541007057816 */ /* 0x000fe40000000006 */
[----:B------:R-:W-:Y:S02]  /*b390*/  PRMT R6, R9, 0x5410, R8 ;  /* 0x0000541009067816 */ /* 0x000fe40000000008 */
[----:B------:R-:W-:Y:S02]  /*b3a0*/  PRMT R7, R11, 0x5410, R10 ;  /* 0x000054100b077816 */ /* 0x000fe4000000000a */
[----:B------:R-:W-:Y:S02]  /*b3b0*/  PRMT R8, R13, 0x5410, R12 ;  /* 0x000054100d087816 */ /* 0x000fe4000000000c */
[----:B------:R-:W-:-:S02]  /*b3c0*/  PRMT R9, R15, 0x5410, R14 ;  /* 0x000054100f097816 */ /* 0x000fc4000000000e */
[----:B------:R-:W-:Y:S02]  /*b3d0*/  PRMT R10, R17, 0x5410, R16 ;  /* 0x00005410110a7816 */ /* 0x000fe40000000010 */
        /* <DEDUP_REMOVED lines=24> */
[----:B------:R-:W-:-:S04]  /*b560*/  PRMT R35, R42, 0x5410, R35 ;  /* 0x000054102a237816 */ /* 0x000fc80000000023 */
[----:B------:R0:W-:Y:S03]  /*b570*/  STTM.x32 tmem[UR10+0x100], R4 ;  /* 0x00010004000079ed */ /* 0x0001e600082c000a */
.L_x_6:
[----:B0----5:R-:W2:Y:S04]  /*b580*/  LDL.LU R4, [R1+0x4] ;  /* 0x0000040001047983 */ /* 0x021ea80000300800 */
[----:B------:R-:W3:Y:S04]  /*b590*/  LDL.LU R5, [R1] ;  /* 0x0000000001057983 */ /* 0x000ee80000300800 */
[----:B------:R-:W4:Y:S01]  /*b5a0*/  LDL R6, [R1+0x51c] ;  /* 0x00051c0001067983 */ /* 0x000f220000100800 */
[----:B------:R-:W0:Y:S01]  /*b5b0*/  FENCE.VIEW.ASYNC.T ;  /* 0x00000000000073c6 */ /* 0x000e220000000200 */
[----:B------:R-:W-:-:S02]  /*b5c0*/  LEA R16, P1, R41, R37, 0x1 ;  /* 0x0000002529107211 */ /* 0x000fc400078208ff */
[----:B------:R-:W4:Y:S01]  /*b5d0*/  LDL.LU R10, [R1+0xc] ;  /* 0x00000c00010a7983 */ /* 0x000f220000300800 */
[----:B------:R-:W-:Y:S02]  /*b5e0*/  PRMT R118, RZ, 0x7610, R118 ;  /* 0x00007610ff767816 */ /* 0x000fe40000000076 */
[-C--:B------:R-:W-:Y:S01]  /*b5f0*/  LEA.HI.X.SX32 R7, R40, R36.reuse, 0x1, P3 ;  /* 0x0000002428077211 */ /* 0x080fe200018f0eff */
[----:B0-----:R-:W-:Y:S01]  /*b600*/  BAR.SYNC.DEFER_BLOCKING 0x0 ;  /* 0x0000000000007b1d */ /* 0x001fe20000010000 */
[----:B------:R-:W-:-:S05]  /*b610*/  LEA.HI.X.SX32 R17, R41, R36, 0x1, P1 ;  /* 0x0000002429117211 */ /* 0x000fca00008f0eff */
[----:B------:R-:W4:Y:S01]  /*b620*/  LDL.LU R9, [R1+0x8] ;  /* 0x0000080001097983 */ /* 0x000f220000300800 */
[----:B------:R-:W-:-:S03]  /*b630*/  PRMT R8, RZ, 0x7610, R8 ;  /* 0x00007610ff087816 */ /* 0x000fc60000000008 */
[----:B------:R-:W-:Y:S04]  /*b640*/  STL [R1+0x658], R39 ;  /* 0x0006582701007387 */ /* 0x000fe80000100800 */
[----:B------:R-:W-:Y:S04]  /*b650*/  STL [R1+0x654], R38 ;  /* 0x0006542601007387 */ /* 0x000fe80000100800 */
[----:B------:R-:W-:Y:S04]  /*b660*/  STL [R1+0x650], R3 ;  /* 0x0006500301007387 */ /* 0x000fe80000100800 */
[----:B------:R-:W-:Y:S04]  /*b670*/  STL [R1+0x64c], R2 ;  /* 0x00064c0201007387 */ /* 0x000fe80000100800 */
[----:B------:R-:W-:Y:S04]  /*b680*/  STL [R1+0x648], R0 ;  /* 0x0006480001007387 */ /* 0x000fe80000100800 */
[----:B------:R0:W-:Y:S04]  /*b690*/  STL [R1+0x38], R7 ;  /* 0x0000380701007387 */ /* 0x0001e80000100800 */
[----:B------:R-:W-:Y:S04]  /*b6a0*/  STL [R1+0x58], R16 ;  /* 0x0000581001007387 */ /* 0x000fe80000100800 */
[----:B------:R-:W4:Y:S04]  /*b6b0*/  LDL.LU R19, [R1+0x18] ;  /* 0x0000180001137983 */ /* 0x000f280000300800 */
[----:B------:R-:W4:Y:S01]  /*b6c0*/  LDL.LU R18, [R1+0x10] ;  /* 0x0000100001127983 */ /* 0x000f220000300800 */
[----:B------:R-:W-:-:S02]  /*b6d0*/  PRMT R98, RZ, 0x7610, R98 ;  /* 0x00007610ff627816 */ /* 0x000fc40000000062 */
[----:B------:R-:W-:Y:S01]  /*b6e0*/  PRMT R14, RZ, 0x7610, R14 ;  /* 0x00007610ff0e7816 */ /* 0x000fe2000000000e */
[----:B--2---:R-:W-:Y:S02]  /*b6f0*/  IMAD R4, R4, UR11, RZ ;  /* 0x0000000b04047c24 */ /* 0x004fe4000f8e02ff */
[----:B---3--:R-:W-:Y:S01]  /*b700*/  IMAD R5, R5, UR11, RZ ;  /* 0x0000000b05057c24 */ /* 0x008fe2000f8e02ff */
[----:B----4-:R1:W2:Y:S02]  /*b710*/  @P0 LDG.E.U16 R118, desc[UR20][R6.64] ;  /* 0x0000001406760981 */ /* 0x0102a4000c1e1500 */
[----:B-1----:R-:W-:Y:S02]  /*b720*/  @P0 IMAD.MOV.U32 R6, RZ, RZ, R16 ;  /* 0x000000ffff060224 */ /* 0x002fe400078e0010 */
[----:B0-----:R-:W-:-:S05]  /*b730*/  @P0 IMAD.MOV.U32 R7, RZ, RZ, R17 ;  /* 0x000000ffff070224 */ /* 0x001fca00078e0011 */
[----:B------:R-:W3:Y:S01]  /*b740*/  @P0 LDG.E.U16 R8, desc[UR20][R6.64] ;  /* 0x0000001406080981 */ /* 0x000ee2000c1e1500 */
[----:B------:R-:W-:-:S03]  /*b750*/  LEA R3, P1, R4, R37, 0x1 ;  /* 0x0000002504037211 */ /* 0x000fc600078208ff */
[----:B------:R-:W-:Y:S01]  /*b760*/  STL [R1+0x54], R17 ;  /* 0x0000541101007387 */ /* 0x000fe20000100800 */
[----:B------:R-:W-:-:S03]  /*b770*/  LEA.HI.X.SX32 R4, R4, R36, 0x1, P1 ;  /* 0x0000002404047211 */ /* 0x000fc600008f0eff */
[----:B---3--:R0:W-:Y:S04]  /*b780*/  STL [R1+0x24], R8 ;  /* 0x0000240801007387 */ /* 0x0081e80000100800 */
[----:B------:R-:W-:Y:S01]  /*b790*/  STL [R1+0x78], R3 ;  /* 0x0000780301007387 */ /* 0x000fe20000100800 */
[----:B0-----:R-:W-:-:S04]  /*b7a0*/  LEA R8, P3, R5, R37, 0x1 ;  /* 0x0000002505087211 */ /* 0x001fc800078608ff */
[----:B------:R-:W-:Y:S01]  /*b7b0*/  LEA.HI.X.SX32 R7, R5, R36, 0x1, P3 ;  /* 0x0000002405077211 */ /* 0x000fe200018f0eff */
[----:B------:R-:W-:Y:S01]  /*b7c0*/  STL [R1+0x98], R8 ;  /* 0x0000980801007387 */ /* 0x000fe20000100800 */
[----:B------:R-:W-:-:S03]  /*b7d0*/  @P0 IMAD.MOV.U32 R5, RZ, RZ, R4 ;  /* 0x000000ffff050224 */ /* 0x000fc600078e0004 */
[----:B------:R0:W-:Y:S02]  /*b7e0*/  STL [R1+0x74], R4 ;  /* 0x0000740401007387 */ /* 0x0001e40000100800 */
[----:B0-----:R-:W-:-:S05]  /*b7f0*/  @P0 IMAD.MOV.U32 R4, RZ, RZ, R3 ;  /* 0x000000ffff040224 */ /* 0x001fca00078e0003 */
[----:B------:R0:W3:Y:S02]  /*b800*/  @P0 LDG.E.U16 R98, desc[UR20][R4.64] ;  /* 0x0000001404620981 */ /* 0x0000e4000c1e1500 */
[----:B0-----:R-:W-:Y:S02]  /*b810*/  IMAD R4, R9, UR11, RZ ;  /* 0x0000000b09047c24 */ /* 0x001fe4000f8e02ff */
[----:B------:R-:W-:-:S05]  /*b820*/  @P0 IMAD.MOV.U32 R9, RZ, RZ, R7 ;  /* 0x000000ffff090224 */ /* 0x000fca00078e0007 */
[----:B------:R-:W4:Y:S01]  /*b830*/  @P0 LDG.E.U16 R14, desc[UR20][R8.64] ;  /* 0x00000014080e0981 */ /* 0x000f22000c1e1500 */
[----:B------:R-:W-:Y:S01]  /*b840*/  IMAD R6, R10, UR11, RZ ;  /* 0x0000000b0a067c24 */ /* 0x000fe2000f8e02ff */
[-C--:B------:R-:W-:Y:S02]  /*b850*/  LEA R16, P3, R4, R37.reuse, 0x1 ;  /* 0x0000002504107211 */ /* 0x080fe400078608ff */
[----:B------:R-:W2:Y:S02]  /*b860*/  LDL.LU R10, [R1+0x2c] ;  /* 0x00002c00010a7983 */ /* 0x000ea40000300800 */
[----:B------:R-:W-:-:S04]  /*b870*/  LEA R3, P1, R6, R37, 0x1 ;  /* 0x0000002506037211 */ /* 0x000fc800078208ff */
[-C--:B------:R-:W-:Y:S01]  /*b880*/  LEA.HI.X.SX32 R6, R6, R36.reuse, 0x1, P1 ;  /* 0x0000002406067211 */ /* 0x080fe200008f0eff */
[----:B------:R-:W-:Y:S01]  /*b890*/  IMAD R5, R19, UR11, RZ ;  /* 0x0000000b13057c24 */ /* 0x000fe2000f8e02ff */
[----:B------:R-:W-:Y:S02]  /*b8a0*/  PRMT R115, RZ, 0x7610, R115 ;  /* 0x00007610ff737816 */ /* 0x000fe40000000073 */
[----:B------:R-:W-:Y:S02]  /*b8b0*/  LEA.HI.X.SX32 R19, R4, R36, 0x1, P3 ;  /* 0x0000002404137211 */ /* 0x000fe400018f0eff */
[----:B------:R-:W-:Y:S01]  /*b8c0*/  PRMT R15, RZ, 0x7610, R15 ;  /* 0x00007610ff0f7816 */ /* 0x000fe2000000000f */
[----:B---3--:R-:W-:Y:S04]  /*b8d0*/  STL [R1+0x79c], R98 ;  /* 0x00079c6201007387 */ /* 0x008fe80000100800 */
[----:B------:R0:W-:Y:S04]  /*b8e0*/  STL [R1+0x94], R7 ;  /* 0x0000940701007387 */ /* 0x0001e80000100800 */
[----:B------:R-:W3:Y:S04]  /*b8f0*/  LDL.LU R17, [R1+0x28] ;  /* 0x0000280001117983 */ /* 0x000ee80000300800 */
[----:B----4-:R1:W-:Y:S01]  /*b900*/  STL [R1+0x20], R14 ;  /* 0x0000200e01007387 */ /* 0x0103e20000100800 */
[----:B0-----:R-:W-:-:S03]  /*b910*/  @P0 IMAD.MOV.U32 R7, RZ, RZ, R6 ;  /* 0x000000ffff070224 */ /* 0x001fc600078e0006 */
[----:B-1----:R-:W4:Y:S04]  /*b920*/  LDL.LU R14, [R1+0x34] ;  /* 0x00003400010e7983 */ /* 0x002f280000300800 */
[----:B------:R-:W-:Y:S04]  /*b930*/  STL [R1+0xb8], R3 ;  /* 0x0000b80301007387 */ /* 0x000fe80000100800 */
[----:B------:R-:W-:Y:S04]  /*b940*/  STL [R1+0xd8], R16 ;  /* 0x0000d81001007387 */ /* 0x000fe80000100800 */
[----:B------:R0:W-:Y:S02]  /*b950*/  STL [R1+0xb4], R6 ;  /* 0x0000b40601007387 */ /* 0x0001e40000100800 */
[----:B0-----:R-:W-:-:S05]  /*b960*/  @P0 IMAD.MOV.U32 R6, RZ, RZ, R3 ;  /* 0x000000ffff060224 */ /* 0x001fca00078e0003 */
[----:B------:R0:W2:Y:S02]  /*b970*/  @P0 LDG.E.U16 R115, desc[UR20][R6.64] ;  /* 0x0000001406730981 */ /* 0x0000a4000c1e1500 */
[----:B0-----:R-:W-:Y:S02]  /*b980*/  @P0 IMAD.MOV.U32 R6, RZ, RZ, R16 ;  /* 0x000000ffff060224 */ /* 0x001fe400078e0010 */
[----:B------:R-:W-:-:S05]  /*b990*/  @P0 IMAD.MOV.U32 R7, RZ, RZ, R19 ;  /* 0x000000ffff070224 */ /* 0x000fca00078e0013 */
[----:B------:R0:W3:Y:S01]  /*b9a0*/  @P0 LDG.E.U16 R15, desc[UR20][R6.64] ;  /* 0x00000014060f0981 */ /* 0x0000e2000c1e1500 */
[C---:B------:R-:W-:Y:S01]  /*b9b0*/  LEA R3, P1, R5.reuse, R37, 0x1 ;  /* 0x0000002505037211 */ /* 0x040fe200078208ff */
[----:B------:R-:W-:Y:S02]  /*b9c0*/  IMAD R4, R18, UR11, RZ ;  /* 0x0000000b12047c24 */ /* 0x000fe4000f8e02ff */
[----:B------:R-:W4:Y:S04]  /*b9d0*/  LDL.LU R18, [R1+0x30] ;  /* 0x0000300001127983 */ /* 0x000f280000300800 */
[----:B------:R1:W-:Y:S01]  /*b9e0*/  STL [R1+0xd4], R19 ;  /* 0x0000d41301007387 */ /* 0x0003e20000100800 */
[----:B------:R-:W-:Y:S01]  /*b9f0*/  PRMT R97, RZ, 0x7610, R97 ;  /* 0x00007610ff617816 */ /* 0x000fe20000000061 */
[----:B0-----:R-:W-:Y:S01]  /*ba00*/  @P0 IMAD.MOV.U32 R6, RZ, RZ, R3 ;  /* 0x000000ffff060224 */ /* 0x001fe200078e0003 */
[----:B-1----:R-:W-:-:S05]  /*ba10*/  LEA.HI.X.SX32 R19, R5, R36, 0x1, P1 ;  /* 0x0000002405137211 */ /* 0x002fca00008f0eff */
[----:B------:R-:W-:Y:S01]  /*ba20*/  @P0 IMAD.MOV.U32 R7, RZ, RZ, R19 ;  /* 0x000000ffff070224 */ /* 0x000fe200078e0013 */
[----:B------:R-:W-:-:S04]  /*ba30*/  PRMT R13, RZ, 0x7610, R13 ;  /* 0x00007610ff0d7816 */ /* 0x000fc8000000000d */
[----:B------:R0:W4:Y:S04]  /*ba40*/  @P0 LDG.E.U16 R97, desc[UR20][R6.64] ;  /* 0x0000001406610981 */ /* 0x000128000c1e1500 */
[----:B--2---:R-:W-:Y:S04]  /*ba50*/  STL [R1+0x798], R115 ;  /* 0x0007987301007387 */ /* 0x004fe80000100800 */
[----:B---3--:R1:W-:Y:S02]  /*ba60*/  STL [R1+0x1c], R15 ;  /* 0x00001c0f01007387 */ /* 0x0083e40000100800 */
[----:B-1----:R-:W-:-:S04]  /*ba70*/  LEA R15, P3, R4, R37, 0x1 ;  /* 0x00000025040f7211 */ /* 0x002fc800078608ff */
[----:B------:R-:W-:Y:S01]  /*ba80*/  LEA.HI.X.SX32 R16, R4, R36, 0x1, P3 ;  /* 0x0000002404107211 */ /* 0x000fe200018f0eff */
[----:B0-----:R-:W-:-:S04]  /*ba90*/  @P0 IMAD.MOV.U32 R6, RZ, RZ, R15 ;  /* 0x000000ffff060224 */ /* 0x001fc800078e000f */
[----:B------:R-:W-:-:S05]  /*baa0*/  @P0 IMAD.MOV.U32 R7, RZ, RZ, R16 ;  /* 0x000000ffff070224 */ /* 0x000fca00078e0010 */
[----:B------:R0:W2:Y:S01]  /*bab0*/  @P0 LDG.E.U16 R13, desc[UR20][R6.64] ;  /* 0x00000014060d0981 */ /* 0x0000a2000c1e1500 */
[----:B------:R-:W-:-:S03]  /*bac0*/  IMAD R5, R10, UR11, RZ ;  /* 0x0000000b0a057c24 */ /* 0x000fc6000f8e02ff */
[----:B------:R1:W-:Y:S01]  /*bad0*/  STL [R1+0xf8], R3 ;  /* 0x0000f80301007387 */ /* 0x0003e20000100800 */
[----:B------:R-:W-:-:S03]  /*bae0*/  IMAD R4, R17, UR11, RZ ;  /* 0x0000000b11047c24 */ /* 0x000fc6000f8e02ff */
[----:B------:R-:W-:Y:S04]  /*baf0*/  STL [R1+0x118], R15 ;  /* 0x0001180f01007387 */ /* 0x000fe80000100800 */
[----:B------:R-:W-:Y:S01]  /*bb00*/  STL [R1+0xf4], R19 ;  /* 0x0000f41301007387 */ /* 0x000fe20000100800 */
[----:B-1----:R-:W-:-:S03]  /*bb10*/  LEA R3, P1, R5, R37, 0x1 ;  /* 0x0000002505037211 */ /* 0x002fc600078208ff */
[----:B------:R-:W3:Y:S04]  /*bb20*/  LDL.LU R10, [R1+0x40] ;  /* 0x00004000010a7983 */ /* 0x000ee80000300800 */
[----:B----4-:R-:W-:Y:S04]  /*bb30*/  STL [R1+0x794], R97 ;  /* 0x0007946101007387 */ /* 0x010fe80000100800 */
[----:B------:R1:W-:Y:S04]  /*bb40*/  STL [R1+0x114], R16 ;  /* 0x0001141001007387 */ /* 0x0003e80000100800 */
[----:B------:R-:W4:Y:S04]  /*bb50*/  LDL.LU R17, [R1+0x3c] ;  /* 0x00003c0001117983 */ /* 0x000f280000300800 */
[----:B------:R-:W-:Y:S01]  /*bb60*/  STL [R1+0x138], R3 ;  /* 0x0001380301007387 */ /* 0x000fe20000100800 */
[----:B-1----:R-:W-:Y:S01]  /*bb70*/  LEA.HI.X.SX32 R16, R5, R36, 0x1, P1 ;  /* 0x0000002405107211 */ /* 0x002fe200008f0eff */
[----:B0-----:R-:W-:Y:S01]  /*bb80*/  @P0 IMAD.MOV.U32 R6, RZ, RZ, R3 ;  /* 0x000000ffff060224 */ /* 0x001fe200078e0003 */
[----:B------:R-:W-:-:S03]  /*bb90*/  PRMT R112, RZ, 0x7610, R112 ;  /* 0x00007610ff707816 */ /* 0x000fc60000000070 */
[----:B------:R-:W-:Y:S01]  /*bba0*/  @P0 IMAD.MOV.U32 R7, RZ, RZ, R16 ;  /* 0x000000ffff070224 */ /* 0x000fe200078e0010 */
[----:B------:R-:W-:-:S04]  /*bbb0*/  PRMT R12, RZ, 0x7610, R12 ;  /* 0x00007610ff0c7816 */ /* 0x000fc8000000000c */
[----:B------:R0:W3:Y:S01]  /*bbc0*/  @P0 LDG.E.U16 R112, desc[UR20][R6.64] ;  /* 0x0000001406700981 */ /* 0x0000e2000c1e1500 */
[----:B------:R-:W-:-:S03]  /*bbd0*/  IMAD R5, R14, UR11, RZ ;  /* 0x0000000b0e057c24 */ /* 0x000fc6000f8e02ff */
[----:B--2---:R1:W-:Y:S02]  /*bbe0*/  STL [R1+0x18], R13 ;  /* 0x0000180d01007387 */ /* 0x0043e40000100800 */
[----:B-1----:R-:W-:-:S04]  /*bbf0*/  LEA R13, P3, R4, R37, 0x1 ;  /* 0x00000025040d7211 */ /* 0x002fc800078608ff */
[----:B------:R-:W-:Y:S01]  /*bc00*/  LEA.HI.X.SX32 R15, R4, R36, 0x1, P3 ;  /* 0x00000024040f7211 */ /* 0x000fe200018f0eff */
[----:B0-----:R-:W-:-:S04]  /*bc10*/  @P0 IMAD.MOV.U32 R6, RZ, RZ, R13 ;  /* 0x000000ffff060224 */ /* 0x001fc800078e000d */
[----:B------:R-:W-:-:S05]  /*bc20*/  @P0 IMAD.MOV.U32 R7, RZ, RZ, R15 ;  /* 0x000000ffff070224 */ /* 0x000fca00078e000f */
[----:B------:R0:W2:Y:S04]  /*bc30*/  @P0 LDG.E.U16 R12, desc[UR20][R6.64] ;  /* 0x00000014060c0981 */ /* 0x0000a8000c1e1500 */
[----:B------:R-:W-:Y:S04]  /*bc40*/  STL [R1+0x158], R13 ;  /* 0x0001580d01007387 */ /* 0x000fe80000100800 */
[----:B------:R1:W-:Y:S04]  /*bc50*/  STL [R1+0x134], R16 ;  /* 0x0001341001007387 */ /* 0x0003e80000100800 */
[----:B------:R-:W2:Y:S01]  /*bc60*/  LDL.LU R14, [R1+0x48] ;  /* 0x00004800010e7983 */ /* 0x000ea20000300800 */
[----:B------:R-:W-:Y:S01]  /*bc70*/  LEA R3, P1, R5, R37, 0x1 ;  /* 0x0000002505037211 */ /* 0x000fe200078208ff */
[----:B------:R-:W-:-:S02]  /*bc80*/  IMAD R4, R18, UR11, RZ ;  /* 0x0000000b12047c24 */ /* 0x000fc4000f8e02ff */
[----:B-1----:R-:W2:Y:S04]  /*bc90*/  LDL.LU R16, [R1+0x44] ;  /* 0x0000440001107983 */ /* 0x002ea80000300800 */
[----:B------:R1:W-:Y:S04]  /*bca0*/  STL [R1+0x154], R15 ;  /* 0x0001540f01007387 */ /* 0x0003e80000100800 */
[----:B---3--:R-:W-:Y:S04]  /*bcb0*/  STL [R1+0x790], R112 ;  /* 0x0007907001007387 */ /* 0x008fe80000100800 */
[----:B------:R-:W-:Y:S01]  /*bcc0*/  STL [R1+0x178], R3 ;  /* 0x0001780301007387 */ /* 0x000fe20000100800 */
[----:B------:R-:W-:Y:S01]  /*bcd0*/  LEA R13, P3, R4, R37, 0x1 ;  /* 0x00000025040d7211 */ /* 0x000fe200078608ff */
[----:B0-----:R-:W-:Y:S01]  /*bce0*/  @P0 IMAD.MOV.U32 R6, RZ, RZ, R3 ;  /* 0x000000ffff060224 */ /* 0x001fe200078e0003 */
[----:B------:R-:W-:-:S02]  /*bcf0*/  PRMT R96, RZ, 0x7610, R96 ;  /* 0x00007610ff607816 */ /* 0x000fc40000000060 */
[-C--:B-1----:R-:W-:Y:S01]  /*bd00*/  LEA.HI.X.SX32 R15, R4, R36.reuse, 0x1, P3 ;  /* 0x00000024040f7211 */ /* 0x082fe200018f0eff */
[----:B----4-:R-:W-:Y:S01]  /*bd10*/  IMAD R4, R17, UR11, RZ ;  /* 0x0000000b11047c24 */ /* 0x010fe2000f8e02ff */
[----:B------:R-:W-:Y:S02]  /*bd20*/  PRMT R11, RZ, 0x7610, R11 ;  /* 0x00007610ff0b7816 */ /* 0x000fe4000000000b */
[----:B------:R-:W-:Y:S02]  /*bd30*/  PRMT R109, RZ, 0x7610, R109 ;  /* 0x00007610ff6d7816 */ /* 0x000fe4000000006d */
[----:B------:R-:W-:Y:S01]  /*bd40*/  PRMT R9, RZ, 0x7610, R9 ;  /* 0x00007610ff097816 */ /* 0x000fe20000000009 */
[----:B--2---:R0:W-:Y:S02]  /*bd50*/  STL [R1+0x14], R12 ;  /* 0x0000140c01007387 */ /* 0x0041e40000100800 */
[----:B0-----:R-:W-:Y:S01]  /*bd60*/  LEA.HI.X.SX32 R12, R5, R36, 0x1, P1 ;  /* 0x00000024050c7211 */ /* 0x001fe200008f0eff */
[----:B------:R-:W-:Y:S01]  /*bd70*/  IMAD R5, R10, UR11, RZ ;  /* 0x0000000b0a057c24 */ /* 0x000fe2000f8e02ff */
[----:B------:R-:W-:Y:S03]  /*bd80*/  STL [R1+0x1ac], R13 ;  /* 0x0001ac0d01007387 */ /* 0x000fe60000100800 */
[----:B------:R-:W-:Y:S01]  /*bd90*/  @P0 IMAD.MOV.U32 R7, RZ, RZ, R12 ;  /* 0x000000ffff070224 */ /* 0x000fe200078e000c */
[----:B------:R0:W-:Y:S01]  /*bda0*/  STL [R1+0x174], R12 ;  /* 0x0001740c01007387 */ /* 0x0001e20000100800 */
[----:B------:R-:W-:-:S03]  /*bdb0*/  LEA R3, P1, R5, R37, 0x1 ;  /* 0x0000002505037211 */ /* 0x000fc600078208ff */
[----:B------:R-:W2:Y:S04]  /*bdc0*/  LDL.LU R10, [R1+0x50] ;  /* 0x00005000010a7983 */ /* 0x000ea80000300800 */
[----:B------:R1:W3:Y:S04]  /*bdd0*/  @P0 LDG.E.U16 R96, desc[UR20][R6.64] ;  /* 0x0000001406600981 */ /* 0x0002e8000c1e1500 */
[----:B0-----:R-:W4:Y:S04]  /*bde0*/  LDL.LU R12, [R1+0x4c] ;  /* 0x00004c00010c7983 */ /* 0x001f280000300800 */
[----:B------:R0:W-:Y:S01]  /*bdf0*/  STL [R1+0x1a8], R15 ;  /* 0x0001a80f01007387 */ /* 0x0001e20000100800 */
[----:B-1----:R-:W-:-:S02]  /*be00*/  @P0 IMAD.MOV.U32 R6, RZ, RZ, R13 ;  /* 0x000000ffff060224 */ /* 0x002fc400078e000d */
[----:B------:R-:W-:Y:S01]  /*be10*/  @P0 IMAD.MOV.U32 R7, RZ, RZ, R15 ;  /* 0x000000ffff070224 */ /* 0x000fe200078e000f */
[----:B------:R-:W-:-:S04]  /*be20*/  LEA R13, P3, R4, R37, 0x1 ;  /* 0x00000025040d7211 */ /* 0x000fc800078608ff */
[----:B------:R1:W2:Y:S01]  /*be30*/  @P0 LDG.E.U16 R11, desc[UR20][R6.64] ;  /* 0x00000014060b0981 */ /* 0x0002a2000c1e1500 */
[-C--:B0-----:R-:W-:Y:S01]  /*be40*/  LEA.HI.X.SX32 R15, R5, R36.reuse, 0x1, P1 ;  /* 0x00000024050f7211 */ /* 0x081fe200008f0eff */
[----:B------:R-:W-:Y:S01]  /*be50*/  IMAD R5, R14, UR11, RZ ;  /* 0x0000000b0e057c24 */ /* 0x000fe2000f8e02ff */
[----:B------:R-:W-:Y:S01]  /*be60*/  LEA.HI.X.SX32 R14, R4, R36, 0x1, P3 ;  /* 0x00000024040e7211 */ /* 0x000fe200018f0eff */
[----:B-1----:R-:W-:Y:S02]  /*be70*/  @P0 IMAD.MOV.U32 R6, RZ, RZ, R3 ;  /* 0x000000ffff060224 */ /* 0x002fe400078e0003 */
[----:B------:R-:W-:-:S05]  /*be80*/  @P0 IMAD.MOV.U32 R7, RZ, RZ, R15 ;  /* 0x000000ffff070224 */ /* 0x000fca00078e000f */
[----:B------:R0:W4:Y:S02]  /*be90*/  @P0 LDG.E.U16 R109, desc[UR20][R6.64] ;  /* 0x00000014066d0981 */ /* 0x000124000c1e1500 */
[----:B0-----:R-:W-:Y:S02]  /*bea0*/  @P0 IMAD.MOV.U32 R6, RZ, RZ, R13 ;  /* 0x000000ffff060224 */ /* 0x001fe400078e000d */
[----:B------:R-:W-:-:S05]  /*beb0*/  @P0 IMAD.MOV.U32 R7, RZ, RZ, R14 ;  /* 0x000000ffff070224 */ /* 0x000fca00078e000e */
[----:B------:R-:W4:Y:S01]  /*bec0*/  @P0 LDG.E.U16 R9, desc[UR20][R6.64] ;  /* 0x0000001406090981 */ /* 0x000f22000c1e1500 */
[----:B------:R-:W-:Y:S01]  /*bed0*/  IMAD R4, R16, UR11, RZ ;  /* 0x0000000b10047c24 */ /* 0x000fe2000f8e02ff */
[----:B------:R-:W-:Y:S02]  /*bee0*/  PRMT R95, RZ, 0x7610, R95 ;  /* 0x00007610ff5f7816 */ /* 0x000fe4000000005f */
[----:B------:R-:W-:Y:S01]  /*bef0*/  PRMT R8, RZ, 0x7610, R8 ;  /* 0x00007610ff087816 */ /* 0x000fe20000000008 */
[----:B---3--:R-:W-:Y:S04]  /*bf00*/  STL [R1+0x78c], R96 ;  /* 0x00078c6001007387 */ /* 0x008fe80000100800 */
[----:B--2---:R0:W-:Y:S04]  /*bf10*/  STL [R1+0x10], R11 ;  /* 0x0000100b01007387 */ /* 0x0041e80000100800 */
[----:B0-----:R-:W2:Y:S04]  /*bf20*/  LDL.LU R11, [R1+0x5c] ;  /* 0x00005c00010b7983 */ /* 0x001ea80000300800 */
[----:B------:R0:W-:Y:S04]  /*bf30*/  STL [R1+0x1cc], R3 ;  /* 0x0001cc0301007387 */ /* 0x0001e80000100800 */
[----:B------:R1:W-:Y:S04]  /*bf40*/  STL [R1+0x1ec], R13 ;  /* 0x0001ec0d01007387 */ /* 0x0003e80000100800 */
[----:B------:R-:W-:Y:S01]  /*bf50*/  STL [R1+0x1c8], R15 ;  /* 0x0001c80f01007387 */ /* 0x000fe20000100800 */
[----:B0-----:R-:W-:-:S03]  /*bf60*/  LEA R3, P1, R5, R37, 0x1 ;  /* 0x0000002505037211 */ /* 0x001fc600078208ff */
[----:B------:R-:W-:Y:S01]  /*bf70*/  STL [R1+0x1e8], R14 ;  /* 0x0001e80e01007387 */ /* 0x000fe20000100800 */
[----:B-1----:R-:W-:-:S03]  /*bf80*/  LEA.HI.X.SX32 R13, R5, R36, 0x1, P1 ;  /* 0x00000024050d7211 */ /* 0x002fc600008f0eff */
[----:B----4-:R-:W-:Y:S04]  /*bf90*/  STL [R1+0x780], R109 ;  /* 0x0007806d01007387 */ /* 0x010fe80000100800 */
[----:B------:R0:W-:Y:S01]  /*bfa0*/  STL [R1+0xc], R9 ;  /* 0x00000c0901007387 */ /* 0x0001e20000100800 */
[----:B------:R-:W-:Y:S02]  /*bfb0*/  IMAD R5, R10, UR11, RZ ;  /* 0x0000000b0a057c24 */ /* 0x000fe4000f8e02ff */
[----:B------:R-:W-:Y:S02]  /*bfc0*/  @P0 IMAD.MOV.U32 R6, RZ, RZ, R3 ;  /* 0x000000ffff060224 */ /* 0x000fe400078e0003 */
[----:B------:R-:W-:Y:S01]  /*bfd0*/  @P0 IMAD.MOV.U32 R7, RZ, RZ, R13 ;  /* 0x000000ffff070224 */ /* 0x000fe200078e000d */
[----:B0-----:R-:W-:-:S04]  /*bfe0*/  LEA R9, P3, R4, R37, 0x1 ;  /* 0x0000002504097211 */ /* 0x001fc800078608ff */
[----:B------:R0:W3:Y:S01]  /*bff0*/  @P0 LDG.E.U16 R95, desc[UR20][R6.64] ;  /* 0x00000014065f0981 */ /* 0x0000e2000c1e1500 */
[----:B------:R-:W-:Y:S01]  /*c000*/  LEA.HI.X.SX32 R10, R4, R36, 0x1, P3 ;  /* 0x00000024040a7211 */ /* 0x000fe200018f0eff */
[----:B0-----:R-:W-:-:S04]  /*c010*/  @P0 IMAD.MOV.U32 R6, RZ, RZ, R9 ;  /* 0x000000ffff060224 */ /* 0x001fc800078e0009 */
[----:B------:R-:W-:-:S05]  /*c020*/  @P0 IMAD.MOV.U32 R7, RZ, RZ, R10 ;  /* 0x000000ffff070224 */ /* 0x000fca00078e000a */
[----:B------:R0:W4:Y:S01]  /*c030*/  @P0 LDG.E.U16 R8, desc[UR20][R6.64] ;  /* 0x0000001406080981 */ /* 0x000122000c1e1500 */
[----:B------:R-:W-:-:S03]  /*c040*/  IMAD R4, R12, UR11, RZ ;  /* 0x0000000b0c047c24 */ /* 0x000fc6000f8e02ff */
[----:B------:R1:W-:Y:S04]  /*c050*/  STL [R1+0x20c], R3 ;  /* 0x00020c0301007387 */ /* 0x0003e80000100800 */
[----:B------:R-:W-:Y:S04]  /*c060*/  STL [R1+0x22c], R9 ;  /* 0x00022c0901007387 */ /* 0x000fe80000100800 */
[----:B------:R-:W-:Y:S01]  /*c070*/  STL [R1+0x208], R13 ;  /* 0x0002080d01007387 */ /* 0x000fe20000100800 */
[----:B-1----:R-:W-:Y:S02]  /*c080*/  LEA R3, P1, R5, R37, 0x1 ;  /* 0x0000002505037211 */ /* 0x002fe400078208ff */
[----:B------:R-:W-:-:S03]  /*c090*/  PRMT R106, RZ, 0x7610, R106 ;  /* 0x00007610ff6a7816 */ /* 0x000fc6000000006a */
[----:B0-----:R-:W-:Y:S01]  /*c0a0*/  @P0 IMAD.MOV.U32 R6, RZ, RZ, R3 ;  /* 0x000000ffff060224 */ /* 0x001fe200078e0003 */
[----:B------:R-:W-:Y:S01]  /*c0b0*/  PRMT R2, RZ, 0x7610, R2 ;  /* 0x00007610ff027816 */ /* 0x000fe20000000002 */
[----:B---3--:R-:W-:Y:S04]  /*c0c0*/  STL [R1+0x770], R95 ;  /* 0x0007705f01007387 */ /* 0x008fe80000100800 */
[----:B------:R0:W-:Y:S04]  /*c0d0*/  STL [R1+0x228], R10 ;  /* 0x0002280a01007387 */ /* 0x0001e80000100800 */
[----:B------:R-:W-:Y:S01]  /*c0e0*/  STL [R1+0x24c], R3 ;  /* 0x00024c0301007387 */ /* 0x000fe20000100800 */
[----:B0-----:R-:W-:-:S03]  /*c0f0*/  LEA.HI.X.SX32 R10, R5, R36, 0x1, P1 ;  /* 0x00000024050a7211 */ /* 0x001fc600008f0eff */
[----:B----4-:R0:W-:Y:S02]  /*c100*/  STL [R1+0x8], R8 ;  /* 0x0000080801007387 */ /* 0x0101e40000100800 */
[----:B------:R-:W-:-:S05]  /*c110*/  @P0 IMAD.MOV.U32 R7, RZ, RZ, R10 ;  /* 0x000000ffff070224 */ /* 0x000fca00078e000a */
[----:B------:R1:W3:Y:S01]  /*c120*/  @P0 LDG.E.U16 R106, desc[UR20][R6.64] ;  /* 0x00000014066a0981 */ /* 0x0002e2000c1e1500 */
[----:B0-----:R-:W-:-:S04]  /*c130*/  LEA R8, P3, R4, R37, 0x1 ;  /* 0x0000002504087211 */ /* 0x001fc800078608ff */
[----:B------:R-:W-:Y:S01]  /*c140*/  LEA.HI.X.SX32 R9, R4, R36, 0x1, P3 ;  /* 0x0000002404097211 */ /* 0x000fe200018f0eff */
[----:B-1----:R-:W-:-:S04]  /*c150*/  @P0 IMAD.MOV.U32 R6, RZ, RZ, R8 ;  /* 0x000000ffff060224 */ /* 0x002fc800078e0008 */
[----:B------:R-:W-:-:S05]  /*c160*/  @P0 IMAD.MOV.U32 R7, RZ, RZ, R9 ;  /* 0x000000ffff070224 */ /* 0x000fca00078e0009 */
[----:B------:R0:W4:Y:S01]  /*c170*/  @P0 LDG.E.U16 R2, desc[UR20][R6.64] ;  /* 0x0000001406020981 */ /* 0x000122000c1e1500 */
[----:B--2---:R-:W-:Y:S02]  /*c180*/  IMAD R5, R11, UR11, RZ ;  /* 0x0000000b0b057c24 */ /* 0x004fe4000f8e02ff */
[----:B------:R-:W-:Y:S01]  /*c190*/  IMAD R4, R78, UR11, RZ ;  /* 0x0000000b4e047c24 */ /* 0x000fe2000f8e02ff */
[----:B------:R-:W-:Y:S02]  /*c1a0*/  STL [R1+0x26c], R8 ;  /* 0x00026c0801007387 */ /* 0x000fe40000100800 */
[C---:B------:R-:W-:Y:S02]  /*c1b0*/  LEA R3, P1, R5.reuse, R37, 0x1 ;  /* 0x0000002505037211 */ /* 0x040fe400078208ff */
[----:B------:R-:W-:Y:S04]  /*c1c0*/  STL [R1+0x248], R10 ;  /* 0x0002480a01007387 */ /* 0x000fe80000100800 */
[----:B------:R1:W-:Y:S01]  /*c1d0*/  STL [R1+0x268], R9 ;  /* 0x0002680901007387 */ /* 0x0003e20000100800 */
[----:B------:R-:W-:Y:S01]  /*c1e0*/  PRMT R94, RZ, 0x7610, R94 ;  /* 0x00007610ff5e7816 */ /* 0x000fe2000000005e */
[----:B0-----:R-:W-:Y:S01]  /*c1f0*/  @P0 IMAD.MOV.U32 R6, RZ, RZ, R3 ;  /* 0x000000ffff060224 */ /* 0x001fe200078e0003 */
[----:B-1----:R-:W-:-:S05]  /*c200*/  LEA.HI.X.SX32 R9, R5, R36, 0x1, P1 ;  /* 0x0000002405097211 */ /* 0x002fca00008f0eff */
[----:B------:R-:W-:Y:S01]  /*c210*/  @P0 IMAD.MOV.U32 R7, RZ, RZ, R9 ;  /* 0x000000ffff070224 */ /* 0x000fe200078e0009 */
[----:B------:R-:W-:-:S04]  /*c220*/  PRMT R0, RZ, 0x7610, R0 ;  /* 0x00007610ff007816 */ /* 0x000fc80000000000 */
[----:B------:R0:W2:Y:S04]  /*c230*/  @P0 LDG.E.U16 R94, desc[UR20][R6.64] ;  /* 0x00000014065e0981 */ /* 0x0000a8000c1e1500 */
[----:B---3--:R-:W-:Y:S04]  /*c240*/  STL [R1+0x760], R106 ;  /* 0x0007606a01007387 */ /* 0x008fe80000100800 */
[----:B----4-:R1:W-:Y:S02]  /*c250*/  STL [R1+0x4], R2 ;  /* 0x0000040201007387 */ /* 0x0103e40000100800 */
[----:B-1----:R-:W-:-:S04]  /*c260*/  LEA R2, P3, R4, R37, 0x1 ;  /* 0x0000002504027211 */ /* 0x002fc800078608ff */
[----:B------:R-:W-:Y:S01]  /*c270*/  LEA.HI.X.SX32 R8, R4, R36, 0x1, P3 ;  /* 0x0000002404087211 */ /* 0x000fe200018f0eff */
[----:B0-----:R-:W-:-:S04]  /*c280*/  @P0 IMAD.MOV.U32 R6, RZ, RZ, R2 ;  /* 0x000000ffff060224 */ /* 0x001fc800078e0002 */
[----:B------:R-:W-:-:S05]  /*c290*/  @P0 IMAD.MOV.U32 R7, RZ, RZ, R8 ;  /* 0x000000ffff070224 */ /* 0x000fca00078e0008 */
[----:B------:R0:W3:Y:S01]  /*c2a0*/  @P0 LDG.E.U16 R0, desc[UR20][R6.64] ;  /* 0x0000001406000981 */ /* 0x0000e2000c1e1500 */
[----:B------:R-:W-:-:S03]  /*c2b0*/  IMAD R5, R82, UR11, RZ ;  /* 0x0000000b52057c24 */ /* 0x000fc6000f8e02ff */
[----:B------:R1:W-:Y:S01]  /*c2c0*/  STL [R1+0x28c], R3 ;  /* 0x00028c0301007387 */ /* 0x0003e20000100800 */
[----:B------:R-:W-:-:S03]  /*c2d0*/  IMAD R4, R86, UR11, RZ ;  /* 0x0000000b56047c24 */ /* 0x000fc6000f8e02ff */
[----:B------:R-:W-:Y:S04]  /*c2e0*/  STL [R1+0x2ac], R2 ;  /* 0x0002ac0201007387 */ /* 0x000fe80000100800 */
[----:B------:R-:W-:Y:S01]  /*c2f0*/  STL [R1+0x288], R9 ;  /* 0x0002880901007387 */ /* 0x000fe20000100800 */
[----:B-1----:R-:W-:-:S03]  /*c300*/  LEA R3, P1, R5, R37, 0x1 ;  /* 0x0000002505037211 */ /* 0x002fc600078208ff */
[----:B--2---:R-:W-:Y:S04]  /*c310*/  STL [R1+0x750], R94 ;  /* 0x0007505e01007387 */ /* 0x004fe80000100800 */
[----:B------:R1:W-:Y:S04]  /*c320*/  STL [R1+0x2a8], R8 ;  /* 0x0002a80801007387 */ /* 0x0003e80000100800 */
[----:B------:R2:W-:Y:S01]  /*c330*/  STL [R1+0x2cc], R3 ;  /* 0x0002cc0301007387 */ /* 0x0005e20000100800 */
[----:B------:R-:W-:Y:S02]  /*c340*/  PRMT R103, RZ, 0x7610, R103 ;  /* 0x00007610ff677816 */ /* 0x000fe40000000067 */
[----:B-1----:R-:W-:Y:S01]  /*c350*/  LEA.HI.X.SX32 R8, R5, R36, 0x1, P1 ;  /* 0x0000002405087211 */ /* 0x002fe200008f0eff */
[----:B0-----:R-:W-:-:S02]  /*c360*/  @P0 IMAD.MOV.U32 R6, RZ, RZ, R3 ;  /* 0x000000ffff060224 */ /* 0x001fc400078e0003 */
[----:B------:R-:W-:Y:S02]  /*c370*/  IMAD R5, R90, UR11, RZ ;  /* 0x0000000b5a057c24 */ /* 0x000fe4000f8e02ff */
[----:B------:R-:W-:Y:S01]  /*c380*/  @P0 IMAD.MOV.U32 R7, RZ, RZ, R8 ;  /* 0x000000ffff070224 */ /* 0x000fe200078e0008 */
[----:B------:R-:W-:Y:S02]  /*c390*/  PRMT R125, RZ, 0x7610, R125 ;  /* 0x00007610ff7d7816 */ /* 0x000fe4000000007d */
[-C--:B--2---:R-:W-:Y:S02]  /*c3a0*/  LEA R3, P1, R5, R37.reuse, 0x1 ;  /* 0x0000002505037211 */ /* 0x084fe400078208ff */
[----:B------:R0:W2:Y:S01]  /*c3b0*/  @P0 LDG.E.U16 R103, desc[UR20][R6.64] ;  /* 0x0000001406670981 */ /* 0x0000a2000c1e1500 */
[----:B------:R-:W-:Y:S02]  /*c3c0*/  PRMT R93, RZ, 0x7610, R93 ;  /* 0x00007610ff5d7816 */ /* 0x000fe4000000005d */
[----:B------:R-:W-:Y:S01]  /*c3d0*/  PRMT R124, RZ, 0x7610, R124 ;  /* 0x00007610ff7c7816 */ /* 0x000fe2000000007c */
[----:B---3--:R1:W-:Y:S02]  /*c3e0*/  STL [R1], R0 ;  /* 0x0000000001007387 */ /* 0x0083e40000100800 */
[----:B-1----:R-:W-:-:S04]  /*c3f0*/  LEA R0, P3, R4, R37, 0x1 ;  /* 0x0000002504007211 */ /* 0x002fc800078608ff */
[-C--:B------:R-:W-:Y:S01]  /*c400*/  LEA.HI.X.SX32 R2, R4, R36.reuse, 0x1, P3 ;  /* 0x0000002404027211 */ /* 0x080fe200018f0eff */
[----:B0-----:R-:W-:Y:S01]  /*c410*/  @P0 IMAD.MOV.U32 R6, RZ, RZ, R0 ;  /* 0x000000ffff060224 */ /* 0x001fe200078e0000 */
[----:B------:R-:W-:Y:S03]  /*c420*/  STL [R1+0x2ec], R0 ;  /* 0x0002ec0001007387 */ /* 0x000fe60000100800 */
[----:B------:R-:W-:Y:S01]  /*c430*/  @P0 IMAD.MOV.U32 R7, RZ, RZ, R2 ;  /* 0x000000ffff070224 */ /* 0x000fe200078e0002 */
[----:B------:R0:W-:Y:S04]  /*c440*/  STL [R1+0x2c8], R8 ;  /* 0x0002c80801007387 */ /* 0x0001e80000100800 */
[----:B------:R1:W3:Y:S01]  /*c450*/  @P0 LDG.E.U16 R125, desc[UR20][R6.64] ;  /* 0x00000014067d0981 */ /* 0x0002e2000c1e1500 */
[----:B0-----:R-:W-:Y:S01]  /*c460*/  LEA.HI.X.SX32 R8, R5, R36, 0x1, P1 ;  /* 0x0000002405087211 */ /* 0x001fe200008f0eff */
[----:B-1----:R-:W-:-:S04]  /*c470*/  @P0 IMAD.MOV.U32 R6, RZ, RZ, R3 ;  /* 0x000000ffff060224 */ /* 0x002fc800078e0003 */
[----:B------:R-:W-:Y:S02]  /*c480*/  @P0 IMAD.MOV.U32 R7, RZ, RZ, R8 ;  /* 0x000000ffff070224 */ /* 0x000fe400078e0008 */
[----:B------:R-:W-:-:S03]  /*c490*/  IMAD R4, R76, UR11, RZ ;  /* 0x0000000b4c047c24 */ /* 0x000fc6000f8e02ff */
[----:B------:R0:W4:Y:S02]  /*c4a0*/  @P0 LDG.E.U16 R93, desc[UR20][R6.64] ;  /* 0x00000014065d0981 */ /* 0x000124000c1e1500 */
[C---:B------:R-:W-:Y:S02]  /*c4b0*/  LEA R0, P3, R4.reuse, R37, 0x1 ;  /* 0x0000002504007211 */ /* 0x040fe400078608ff */
[----:B------:R1:W-:Y:S02]  /*c4c0*/  STL [R1+0x2e8], R2 ;  /* 0x0002e80201007387 */ /* 0x0003e40000100800 */
[----:B-1----:R-:W-:Y:S01]  /*c4d0*/  LEA.HI.X.SX32 R2, R4, R36, 0x1, P3 ;  /* 0x0000002404027211 */ /* 0x002fe200018f0eff */
[----:B0-----:R-:W-:-:S04]  /*c4e0*/  @P0 IMAD.MOV.U32 R6, RZ, RZ, R0 ;  /* 0x000000ffff060224 */ /* 0x001fc800078e0000 */
[----:B------:R-:W-:-:S05]  /*c4f0*/  @P0 IMAD.MOV.U32 R7, RZ, RZ, R2 ;  /* 0x000000ffff070224 */ /* 0x000fca00078e0002 */
[----:B------:R0:W4:Y:S01]  /*c500*/  @P0 LDG.E.U16 R124, desc[UR20][R6.64] ;  /* 0x00000014067c0981 */ /* 0x000122000c1e1500 */
[----:B------:R-:W-:-:S03]  /*c510*/  IMAD R5, R77, UR11, RZ ;  /* 0x0000000b4d057c24 */ /* 0x000fc6000f8e02ff */
[----:B--2---:R-:W-:Y:S01]  /*c520*/  STL [R1+0x740], R103 ;  /* 0x0007406701007387 */ /* 0x004fe20000100800 */
[----:B------:R-:W-:Y:S01]  /*c530*/  IMAD R4, R102, UR11, RZ ;  /* 0x0000000b66047c24 */ /* 0x000fe2000f8e02ff */
[----:B------:R-:W-:Y:S02]  /*c540*/  PRMT R100, RZ, 0x7610, R100 ;  /* 0x00007610ff647816 */ /* 0x000fe40000000064 */
[----:B------:R-:W-:Y:S02]  /*c550*/  PRMT R123, RZ, 0x7610, R123 ;  /* 0x00007610ff7b7816 */ /* 0x000fe4000000007b */
[----:B------:R-:W-:Y:S02]  /*c560*/  PRMT R92, RZ, 0x7610, R92 ;  /* 0x00007610ff5c7816 */ /* 0x000fe4000000005c */
[----:B------:R-:W-:Y:S01]  /*c570*/  PRMT R122, RZ, 0x7610, R122 ;  /* 0x00007610ff7a7816 */ /* 0x000fe2000000007a */
[----:B---3--:R-:W-:Y:S04]  /*c580*/  STL [R1+0x738], R125 ;  /* 0x0007387d01007387 */ /* 0x008fe80000100800 */
[----:B------:R1:W-:Y:S04]  /*c590*/  STL [R1+0x30c], R3 ;  /* 0x00030c0301007387 */ /* 0x0003e80000100800 */
[----:B------:R2:W-:Y:S01]  /*c5a0*/  STL [R1+0x32c], R0 ;  /* 0x00032c0001007387 */ /* 0x0005e20000100800 */
[----:B-1----:R-:W-:-:S03]  /*c5b0*/  LEA R3, P1, R5, R37, 0x1 ;  /* 0x0000002505037211 */ /* 0x002fc600078208ff */
[----:B------:R1:W-:Y:S01]  /*c5c0*/  STL [R1+0x308], R8 ;  /* 0x0003080801007387 */ /* 0x0003e20000100800 */
[----:B--2---:R-:W-:-:S03]  /*c5d0*/  LEA R0, P3, R4, R37, 0x1 ;  /* 0x0000002504007211 */ /* 0x004fc600078608ff */
[----:B----4-:R-:W-:Y:S01]  /*c5e0*/  STL [R1+0x730], R93 ;  /* 0x0007305d01007387 */ /* 0x010fe20000100800 */
[----:B0-----:R-:W-:Y:S01]  /*c5f0*/  @P0 IMAD.MOV.U32 R6, RZ, RZ, R3 ;  /* 0x000000ffff060224 */ /* 0x001fe200078e0003 */
[----:B-1----:R-:W-:Y:S02]  /*c600*/  LEA.HI.X.SX32 R8, R5, R36, 0x1, P1 ;  /* 0x0000002405087211 */ /* 0x002fe400008f0eff */
[----:B------:R0:W-:Y:S03]  /*c610*/  STL [R1+0x328], R2 ;  /* 0x0003280201007387 */ /* 0x0001e60000100800 */
[----:B------:R-:W-:-:S05]  /*c620*/  @P0 IMAD.MOV.U32 R7, RZ, RZ, R8 ;  /* 0x000000ffff070224 */ /* 0x000fca00078e0008 */
[----:B------:R1:W2:Y:S01]  /*c630*/  @P0 LDG.E.U16 R100, desc[UR20][R6.64] ;  /* 0x0000001406640981 */ /* 0x0002a2000c1e1500 */
[----:B0-----:R-:W-:Y:S01]  /*c640*/  LEA.HI.X.SX32 R2, R4, R36, 0x1, P3 ;  /* 0x0000002404027211 */ /* 0x001fe200018f0eff */
[----:B-1----:R-:W-:-:S04]  /*c650*/  @P0 IMAD.MOV.U32 R6, RZ, RZ, R0 ;  /* 0x000000ffff060224 */ /* 0x002fc800078e0000 */
[----:B------:R-:W-:-:S05]  /*c660*/  @P0 IMAD.MOV.U32 R7, RZ, RZ, R2 ;  /* 0x000000ffff070224 */ /* 0x000fca00078e0002 */
[----:B------:R0:W3:Y:S01]  /*c670*/  @P0 LDG.E.U16 R123, desc[UR20][R6.64] ;  /* 0x00000014067b0981 */ /* 0x0000e2000c1e1500 */
[----:B------:R-:W-:-:S03]  /*c680*/  IMAD R5, R79, UR11, RZ ;  /* 0x0000000b4f057c24 */ /* 0x000fc6000f8e02ff */
[----:B------:R-:W-:Y:S04]  /*c690*/  STL [R1+0x728], R124 ;  /* 0x0007287c01007387 */ /* 0x000fe80000100800 */
[----:B------:R1:W-:Y:S01]  /*c6a0*/  STL [R1+0x34c], R3 ;  /* 0x00034c0301007387 */ /* 0x0003e20000100800 */
[----:B------:R-:W-:-:S03]  /*c6b0*/  IMAD R4, R110, UR11, RZ ;  /* 0x0000000b6e047c24 */ /* 0x000fc6000f8e02ff */
[----:B------:R4:W-:Y:S01]  /*c6c0*/  STL [R1+0x36c], R0 ;  /* 0x00036c0001007387 */ /* 0x0009e20000100800 */
[----:B-1----:R-:W-:-:S03]  /*c6d0*/  LEA R3, P1, R5, R37, 0x1 ;  /* 0x0000002505037211 */ /* 0x002fc600078208ff */
[----:B------:R1:W-:Y:S01]  /*c6e0*/  STL [R1+0x348], R8 ;  /* 0x0003480801007387 */ /* 0x0003e20000100800 */
[----:B----4-:R-:W-:Y:S01]  /*c6f0*/  LEA R0, P3, R4, R37, 0x1 ;  /* 0x0000002504007211 */ /* 0x010fe200078608ff */
[----:B0-----:R-:W-:Y:S01]  /*c700*/  @P0 IMAD.MOV.U32 R6, RZ, RZ, R3 ;  /* 0x000000ffff060224 */ /* 0x001fe200078e0003 */
[----:B-1----:R-:W-:Y:S01]  /*c710*/  LEA.HI.X.SX32 R8, R5, R36, 0x1, P1 ;  /* 0x0000002405087211 */ /* 0x002fe200008f0eff */
[----:B------:R0:W-:Y:S04]  /*c720*/  STL [R1+0x368], R2 ;  /* 0x0003680201007387 */ /* 0x0001e80000100800 */
[----:B------:R-:W-:-:S05]  /*c730*/  @P0 IMAD.MOV.U32 R7, RZ, RZ, R8 ;  /* 0x000000ffff070224 */ /* 0x000fca00078e0008 */
[----:B------:R1:W4:Y:S01]  /*c740*/  @P0 LDG.E.U16 R92, desc[UR20][R6.64] ;  /* 0x00000014065c0981 */ /* 0x000322000c1e1500 */
[----:B0-----:R-:W-:Y:S01]  /*c750*/  LEA.HI.X.SX32 R2, R4, R36, 0x1, P3 ;  /* 0x0000002404027211 */ /* 0x001fe200018f0eff */
[----:B-1----:R-:W-:-:S04]  /*c760*/  @P0 IMAD.MOV.U32 R6, RZ, RZ, R0 ;  /* 0x000000ffff060224 */ /* 0x002fc800078e0000 */
[----:B------:R-:W-:-:S05]  /*c770*/  @P0 IMAD.MOV.U32 R7, RZ, RZ, R2 ;  /* 0x000000ffff070224 */ /* 0x000fca00078e0002 */
[----:B------:R0:W4:Y:S01]  /*c780*/  @P0 LDG.E.U16 R122, desc[UR20][R6.64] ;  /* 0x00000014067a0981 */ /* 0x000122000c1e1500 */
[----:B------:R-:W-:Y:S02]  /*c790*/  IMAD R5, R114, UR11, RZ ;  /* 0x0000000b72057c24 */ /* 0x000fe4000f8e02ff */
[----:B------:R-:W-:Y:S01]  /*c7a0*/  IMAD R4, R80, UR11, RZ ;  /* 0x0000000b50047c24 */ /* 0x000fe2000f8e02ff */
[----:B------:R-:W-:Y:S02]  /*c7b0*/  PRMT R99, RZ, 0x7610, R99 ;  /* 0x00007610ff637816 */ /* 0x000fe40000000063 */
[----:B------:R-:W-:Y:S02]  /*c7c0*/  PRMT R121, RZ, 0x7610, R121 ;  /* 0x00007610ff797816 */ /* 0x000fe40000000079 */
[----:B------:R-:W-:Y:S02]  /*c7d0*/  PRMT R91, RZ, 0x7610, R91 ;  /* 0x00007610ff5b7816 */ /* 0x000fe4000000005b */
[----:B------:R-:W-:Y:S01]  /*c7e0*/  PRMT R120, RZ, 0x7610, R120 ;  /* 0x00007610ff787816 */ /* 0x000fe20000000078 */
[----:B--2---:R-:W-:Y:S04]  /*c7f0*/  STL [R1+0x720], R100 ;  /* 0x0007206401007387 */ /* 0x004fe80000100800 */
[----:B---3--:R-:W-:Y:S04]  /*c800*/  STL [R1+0x718], R123 ;  /* 0x0007187b01007387 */ /* 0x008fe80000100800 */
[----:B------:R1:W-:Y:S04]  /*c810*/  STL [R1+0x38c], R3 ;  /* 0x00038c0301007387 */ /* 0x0003e80000100800 */
[----:B------:R2:W-:Y:S01]  /*c820*/  STL [R1+0x3ac], R0 ;  /* 0x0003ac0001007387 */ /* 0x0005e20000100800 */
[----:B-1----:R-:W-:-:S03]  /*c830*/  LEA R3, P1, R5, R37, 0x1 ;  /* 0x0000002505037211 */ /* 0x002fc600078208ff */
[----:B------:R1:W-:Y:S01]  /*c840*/  STL [R1+0x388], R8 ;  /* 0x0003880801007387 */ /* 0x0003e20000100800 */
[----:B--2---:R-:W-:-:S03]  /*c850*/  LEA R0, P3, R4, R37, 0x1 ;  /* 0x0000002504007211 */ /* 0x004fc600078608ff */
[----:B------:R-:W2:Y:S01]  /*c860*/  LDL.LU R13, [R1+0x64] ;  /* 0x00006400010d7983 */ /* 0x000ea20000300800 */
[----:B0-----:R-:W-:Y:S01]  /*c870*/  @P0 IMAD.MOV.U32 R6, RZ, RZ, R3 ;  /* 0x000000ffff060224 */ /* 0x001fe200078e0003 */
[----:B-1----:R-:W-:Y:S02]  /*c880*/  LEA.HI.X.SX32 R8, R5, R36, 0x1, P1 ;  /* 0x0000002405087211 */ /* 0x002fe400008f0eff */
[----:B------:R0:W-:Y:S03]  /*c890*/  STL [R1+0x3a8], R2 ;  /* 0x0003a80201007387 */ /* 0x0001e60000100800 */
[----:B------:R-:W-:-:S05]  /*c8a0*/  @P0 IMAD.MOV.U32 R7, RZ, RZ, R8 ;  /* 0x000000ffff070224 */ /* 0x000fca00078e0008 */
[----:B------:R1:W3:Y:S01]  /*c8b0*/  @P0 LDG.E.U16 R99, desc[UR20][R6.64] ;  /* 0x0000001406630981 */ /* 0x0002e2000c1e1500 */
[----:B0-----:R-:W-:Y:S01]  /*c8c0*/  LEA.HI.X.SX32 R2, R4, R36, 0x1, P3 ;  /* 0x0000002404027211 */ /* 0x001fe200018f0eff */
[----:B-1----:R-:W-:-:S04]  /*c8d0*/  @P0 IMAD.MOV.U32 R6, RZ, RZ, R0 ;  /* 0x000000ffff060224 */ /* 0x002fc800078e0000 */
[----:B------:R-:W-:Y:S01]  /*c8e0*/  @P0 IMAD.MOV.U32 R7, RZ, RZ, R2 ;  /* 0x000000ffff070224 */ /* 0x000fe200078e0002 */
[----:B----4-:R-:W-:Y:S04]  /*c8f0*/  STL [R1+0x710], R92 ;  /* 0x0007105c01007387 */ /* 0x010fe80000100800 */
[----:B------:R0:W4:Y:S01]  /*c900*/  @P0 LDG.E.U16 R121, desc[UR20][R6.64] ;  /* 0x0000001406790981 */ /* 0x000122000c1e1500 */
[----:B------:R-:W-:-:S03]  /*c910*/  IMAD R5, R83, UR11, RZ ;  /* 0x0000000b53057c24 */ /* 0x000fc6000f8e02ff */
[----:B------:R-:W4:Y:S04]  /*c920*/  LDL.LU R12, [R1+0x60] ;  /* 0x00006000010c7983 */ /* 0x000f280000300800 */
[----:B------:R-:W4:Y:S01]  /*c930*/  LDL.LU R11, [R1+0x6c] ;  /* 0x00006c00010b7983 */ /* 0x000f220000300800 */
[----:B------:R-:W-:-:S03]  /*c940*/  IMAD R4, R81, UR11, RZ ;  /* 0x0000000b51047c24 */ /* 0x000fc6000f8e02ff */
[----:B------:R1:W-:Y:S04]  /*c950*/  STL [R1+0x3cc], R3 ;  /* 0x0003cc0301007387 */ /* 0x0003e80000100800 */
[----:B------:R-:W-:Y:S04]  /*c960*/  STL [R1+0x708], R122 ;  /* 0x0007087a01007387 */ /* 0x000fe80000100800 */
[----:B------:R0:W-:Y:S01]  /*c970*/  STL [R1+0x3ec], R0 ;  /* 0x0003ec0001007387 */ /* 0x0001e20000100800 */
[----:B-1----:R-:W-:-:S03]  /*c980*/  LEA R3, P1, R5, R37, 0x1 ;  /* 0x0000002505037211 */ /* 0x002fc600078208ff */
[----:B------:R1:W-:Y:S02]  /*c990*/  STL [R1+0x3c8], R8 ;  /* 0x0003c80801007387 */ /* 0x0003e40000100800 */
[----:B0-----:R-:W-:Y:S02]  /*c9a0*/  @P0 IMAD.MOV.U32 R6, RZ, RZ, R3 ;  /* 0x000000ffff060224 */ /* 0x001fe400078e0003 */
[----:B------:R-:W4:Y:S01]  /*c9b0*/  LDL.LU R10, [R1+0x68] ;  /* 0x00006800010a7983 */ /* 0x000f220000300800 */
[----:B------:R-:W-:Y:S02]  /*c9c0*/  LEA R0, P3, R4, R37, 0x1 ;  /* 0x0000002504007211 */ /* 0x000fe400078608ff */
        /* <DEDUP_REMOVED lines=8> */
[----:B------:R-:W-:Y:S02]  /*ca50*/  PRMT R90, RZ, 0x7610, R90 ;  /* 0x00007610ff5a7816 */ /* 0x000fe4000000005a */
[----:B------:R-:W-:Y:S02]  /*ca60*/  PRMT R117, RZ, 0x7610, R117 ;  /* 0x00007610ff757816 */ /* 0x000fe40000000075 */
[----:B------:R-:W-:Y:S02]  /*ca70*/  PRMT R88, RZ, 0x7610, R88 ;  /* 0x00007610ff587816 */ /* 0x000fe40000000058 */
[----:B------:R-:W-:Y:S01]  /*ca80*/  PRMT R116, RZ, 0x7610, R116 ;  /* 0x00007610ff747816 */ /* 0x000fe20000000074 */
[----:B--2---:R-:W-:Y:S01]  /*ca90*/  IMAD R5, R13, UR11, RZ ;  /* 0x0000000b0d057c24 */ /* 0x004fe2000f8e02ff */
[----:B---3--:R-:W-:Y:S04]  /*caa0*/  STL [R1+0x704], R99 ;  /* 0x0007046301007387 */ /* 0x008fe80000100800 */
[----:B----4-:R-:W-:Y:S04]  /*cab0*/  STL [R1+0x6fc], R121 ;  /* 0x0006fc7901007387 */ /* 0x010fe80000100800 */
[----:B------:R1:W-:Y:S01]  /*cac0*/  STL [R1+0x408], R3 ;  /* 0x0004080301007387 */ /* 0x0003e20000100800 */
[----:B------:R-:W-:-:S03]  /*cad0*/  IMAD R4, R12, UR11, RZ ;  /* 0x0000000b0c047c24 */ /* 0x000fc6000f8e02ff */
        /* <DEDUP_REMOVED lines=11> */
[----:B------:R-:W-:Y:S02]  /*cb90*/  IMAD R5, R11, UR11, RZ ;  /* 0x0000000b0b057c24 */ /* 0x000fe4000f8e02ff */
[----:B-1----:R-:W-:Y:S02]  /*cba0*/  @P0 IMAD.MOV.U32 R6, RZ, RZ, R0 ;  /* 0x000000ffff060224 */ /* 0x002fe400078e0000 */
[----:B------:R-:W-:Y:S01]  /*cbb0*/  @P0 IMAD.MOV.U32 R7, RZ, RZ, R2 ;  /* 0x000000ffff070224 */ /* 0x000fe200078e0002 */
[----:B------:R-:W-:Y:S04]  /*cbc0*/  STL [R1+0x6f8], R91 ;  /* 0x0006f85b01007387 */ /* 0x000fe80000100800 */
[----:B------:R0:W4:Y:S04]  /*cbd0*/  @P0 LDG.E.U16 R117, desc[UR20][R6.64] ;  /* 0x0000001406750981 */ /* 0x000128000c1e1500 */
[----:B------:R-:W4:Y:S01]  /*cbe0*/  LDL.LU R12, [R1+0x70] ;  /* 0x00007000010c7983 */ /* 0x000f220000300800 */
[----:B------:R-:W-:-:S03]  /*cbf0*/  IMAD R4, R10, UR11, RZ ;  /* 0x0000000b0a047c24 */ /* 0x000fc6000f8e02ff */
[----:B------:R1:W-:Y:S04]  /*cc00*/  STL [R1+0x40], R3 ;  /* 0x0000400301007387 */ /* 0x0003e80000100800 */
[----:B------:R-:W-:Y:S04]  /*cc10*/  STL [R1+0x6f0], R120 ;  /* 0x0006f07801007387 */ /* 0x000fe80000100800 */
[----:B------:R0:W-:Y:S01]  /*cc20*/  STL [R1+0x60], R0 ;  /* 0x0000600001007387 */ /* 0x0001e20000100800 */
[----:B-1----:R-:W-:-:S03]  /*cc30*/  LEA R3, P1, R5, R37, 0x1 ;  /* 0x0000002505037211 */ /* 0x002fc600078208ff */
[----:B------:R1:W-:Y:S04]  /*cc40*/  STL [R1+0x3c], R8 ;  /* 0x00003c0801007387 */ /* 0x0003e80000100800 */
[----:B------:R-:W4:Y:S01]  /*cc50*/  LDL.LU R11, [R1+0x8c] ;  /* 0x00008c00010b7983 */ /* 0x000f220000300800 */
[----:B0-----:R-:W-:Y:S01]  /*cc60*/  LEA R0, P3, R4, R37, 0x1 ;  /* 0x0000002504007211 */ /* 0x001fe200078608ff */
[----:B------:R-:W-:Y:S02]  /*cc70*/  @P0 IMAD.MOV.U32 R6, RZ, RZ, R3 ;  /* 0x000000ffff060224 */ /* 0x000fe400078e0003 */
[----:B------:R-:W4:Y:S01]  /*cc80*/  LDL.LU R10, [R1+0x88] ;  /* 0x00008800010a7983 */ /* 0x000f220000300800 */
[----:B-1----:R-:W-:-:S03]  /*cc90*/  LEA.HI.X.SX32 R8, R5, R36, 0x1, P1 ;  /* 0x0000002405087211 */ /* 0x002fc600008f0eff */
[----:B------:R0:W-:Y:S02]  /*cca0*/  STL [R1+0x5c], R2 ;  /* 0x00005c0201007387 */ /* 0x0001e40000100800 */
        /* <DEDUP_REMOVED lines=30> */
[----:B------:R0:W4:Y:S01]  /*ce90*/  @P0 LDG.E.U16 R114, desc[UR20][R6.64] ;  /* 0x0000001406720981 */ /* 0x000122000c1e1500 */
[----:B------:R-:W-:-:S03]  /*cea0*/  IMAD R4, R10, UR11, RZ ;  /* 0x0000000b0a047c24 */ /* 0x000fc6000f8e02ff */
[----:B------:R-:W4:Y:S04]  /*ceb0*/  LDL.LU R12, [R1+0x90] ;  /* 0x00009000010c7983 */ /* 0x000f280000300800 */
        /* <DEDUP_REMOVED lines=34> */
[----:B------:R-:W-:Y:S02]  /*d0e0*/  @P0 IMAD.MOV.U32 R7, RZ, RZ, R8 ;  /* 0x000000ffff070224 */ /* 0x000fe400078e0008 */
[----:B------:R-:W-:-:S03]  /*d0f0*/  IMAD R5, R11, UR11, RZ ;  /* 0x0000000b0b057c24 */ /* 0x000fc6000f8e02ff */
[----:B------:R1:W3:Y:S01]  /*d100*/  @P0 LDG.E.U16 R86, desc[UR20][R6.64] ;  /* 0x0000001406560981 */ /* 0x0002e2000c1e1500 */
[----:B0-----:R-:W-:-:S03]  /*d110*/  LEA.HI.X.SX32 R2, R4, R36, 0x1, P3 ;  /* 0x0000002404027211 */ /* 0x001fc600018f0eff */
[----:B------:R-:W-:Y:S01]  /*d120*/  STL [R1+0x6d8], R87 ;  /* 0x0006d85701007387 */ /* 0x000fe20000100800 */
[----:B-1----:R-:W-:-:S03]  /*d130*/  @P0 IMAD.MOV.U32 R6, RZ, RZ, R0 ;  /* 0x000000ffff060224 */ /* 0x002fc600078e0000 */
[----:B------:R-:W4:Y:S01]  /*d140*/  LDL.LU R12, [R1+0xb0] ;  /* 0x0000b000010c7983 */ /* 0x000f220000300800 */
[----:B------:R-:W-:-:S03]  /*d150*/  @P0 IMAD.MOV.U32 R7, RZ, RZ, R2 ;  /* 0x000000ffff070224 */ /* 0x000fc600078e0002 */
[----:B------:R0:W-:Y:S01]  /*d160*/  STL [R1+0x140], R3 ;  /* 0x0001400301007387 */ /* 0x0001e20000100800 */
[----:B------:R-:W-:-:S03]  /*d170*/  IMAD R4, R10, UR11, RZ ;  /* 0x0000000b0a047c24 */ /* 0x000fc6000f8e02ff */
[----:B------:R1:W4:Y:S04]  /*d180*/  @P0 LDG.E.U16 R111, desc[UR20][R6.64] ;  /* 0x00000014066f0981 */ /* 0x000328000c1e1500 */
[----:B------:R-:W-:Y:S01]  /*d190*/  STL [R1+0x6d4], R113 ;  /* 0x0006d47101007387 */ /* 0x000fe20000100800 */
[----:B0-----:R-:W-:-:S03]  /*d1a0*/  LEA R3, P1, R5, R37, 0x1 ;  /* 0x0000002505037211 */ /* 0x001fc600078208ff */
[----:B------:R0:W-:Y:S04]  /*d1b0*/  STL [R1+0x160], R0 ;  /* 0x0001600001007387 */ /* 0x0001e80000100800 */
[----:B------:R0:W-:Y:S01]  /*d1c0*/  STL [R1+0x13c], R8 ;  /* 0x00013c0801007387 */ /* 0x0001e20000100800 */
[----:B-1----:R-:W-:-:S03]  /*d1d0*/  @P0 IMAD.MOV.U32 R6, RZ, RZ, R3 ;  /* 0x000000ffff060224 */ /* 0x002fc600078e0003 */
[----:B------:R-:W4:Y:S01]  /*d1e0*/  LDL.LU R11, [R1+0xcc] ;  /* 0x0000cc00010b7983 */ /* 0x000f220000300800 */
[----:B0-----:R-:W-:-:S03]  /*d1f0*/  LEA R0, P3, R4, R37, 0x1 ;  /* 0x0000002504007211 */ /* 0x001fc600078608ff */
[----:B------:R-:W4:Y:S01]  /*d200*/  LDL.LU R10, [R1+0xc8] ;  /* 0x0000c800010a7983 */ /* 0x000f220000300800 */
[----:B------:R-:W-:-:S03]  /*d210*/  LEA.HI.X.SX32 R8, R5, R36, 0x1, P1 ;  /* 0x0000002405087211 */ /* 0x000fc600008f0eff */
        /* <DEDUP_REMOVED lines=12> */
[----:B---3--:R-:W-:Y:S01]  /*d2e0*/  STL [R1+0x6d0], R86 ;  /* 0x0006d05601007387 */ /* 0x008fe20000100800 */
[----:B----4-:R-:W-:-:S03]  /*d2f0*/  IMAD R4, R12, UR11, RZ ;  /* 0x0000000b0c047c24 */ /* 0x010fc6000f8e02ff */
[----:B------:R-:W-:Y:S04]  /*d300*/  STL [R1+0x6cc], R111 ;  /* 0x0006cc6f01007387 */ /* 0x000fe80000100800 */
[----:B------:R1:W-:Y:S04]  /*d310*/  STL [R1+0x180], R3 ;  /* 0x0001800301007387 */ /* 0x0003e80000100800 */
[----:B------:R2:W-:Y:S01]  /*d320*/  STL [R1+0x1b4], R0 ;  /* 0x0001b40001007387 */ /* 0x0005e20000100800 */
[----:B-1----:R-:W-:-:S03]  /*d330*/  LEA R3, P1, R5, R37, 0x1 ;  /* 0x0000002505037211 */ /* 0x002fc600078208ff */
[----:B------:R1:W-:Y:S01]  /*d340*/  STL [R1+0x17c], R8 ;  /* 0x00017c0801007387 */ /* 0x0003e20000100800 */
[----:B--2---:R-:W-:-:S03]  /*d350*/  LEA R0, P3, R4, R37, 0x1 ;  /* 0x0000002504007211 */ /* 0x004fc600078608ff */
[----:B------:R-:W2:Y:S01]  /*d360*/  LDL.LU R13, [R1+0xe4] ;  /* 0x0000e400010d7983 */ /* 0x000ea20000300800 */
[----:B0-----:R-:W-:Y:S01]  /*d370*/  @P0 IMAD.MOV.U32 R6, RZ, RZ, R3 ;  /* 0x000000ffff060224 */ /* 0x001fe200078e0003 */
[-C--:B-1----:R-:W-:Y:S02]  /*d380*/  LEA.HI.X.SX32 R8, R5, R36.reuse, 0x1, P1 ;  /* 0x0000002405087211 */ /* 0x082fe400008f0eff */
[----:B------:R0:W-:Y:S03]  /*d390*/  STL [R1+0x1b0], R2 ;  /* 0x0001b00201007387 */ /* 0x0001e60000100800 */
[----:B------:R-:W-:Y:S02]  /*d3a0*/  @P0 IMAD.MOV.U32 R7, RZ, RZ, R8 ;  /* 0x000000ffff070224 */ /* 0x000fe400078e0008 */
[----:B------:R-:W-:Y:S01]  /*d3b0*/  IMAD R5, R11, UR11, RZ ;  /* 0x0000000b0b057c24 */ /* 0x000fe2000f8e02ff */
[----:B0-----:R-:W-:-:S02]  /*d3c0*/  LEA.HI.X.SX32 R2, R4, R36, 0x1, P3 ;  /* 0x0000002404027211 */ /* 0x001fc400018f0eff */
[----:B------:R0:W3:Y:S04]  /*d3d0*/  @P0 LDG.E.U16 R84, desc[UR20][R6.64] ;  /* 0x0000001406540981 */ /* 0x0000e8000c1e1500 */
[----:B------:R-:W-:Y:S01]  /*d3e0*/  STL [R1+0x6c8], R85 ;  /* 0x0006c85501007387 */ /* 0x000fe20000100800 */
[----:B------:R-:W-:-:S03]  /*d3f0*/  IMAD R4, R10, UR11, RZ ;  /* 0x0000000b0a047c24 */ /* 0x000fc6000f8e02ff */
[----:B------:R-:W4:Y:S01]  /*d400*/  LDL.LU R12, [R1+0xd0] ;  /* 0x0000d000010c7983 */ /* 0x000f220000300800 */
[----:B0-----:R-:W-:Y:S02]  /*d410*/  @P0 IMAD.MOV.U32 R6, RZ, RZ, R0 ;  /* 0x000000ffff060224 */ /* 0x001fe400078e0000 */
[----:B------:R-:W-:Y:S01]  /*d420*/  @P0 IMAD.MOV.U32 R7, RZ, RZ, R2 ;  /* 0x000000ffff070224 */ /* 0x000fe200078e0002 */
[----:B------:R0:W-:Y:S04]  /*d430*/  STL [R1+0x1d4], R3 ;  /* 0x0001d40301007387 */ /* 0x0001e80000100800 */
[----:B------:R-:W-:Y:S04]  /*d440*/  STL [R1+0x6c4], R110 ;  /* 0x0006c46e01007387 */ /* 0x000fe80000100800 */
[----:B------:R1:W4:Y:S01]  /*d450*/  @P0 LDG.E.U16 R108, desc[UR20][R6.64] ;  /* 0x00000014066c0981 */ /* 0x000322000c1e1500 */
        /* <DEDUP_REMOVED lines=31> */
[----:B------:R0:W-:Y:S01]  /*d650*/  STL [R1+0x230], R2 ;  /* 0x0002300201007387 */ /* 0x0001e20000100800 */
[----:B------:R-:W-:Y:S02]  /*d660*/  IMAD R5, R11, UR11, RZ ;  /* 0x0000000b0b057c24 */ /* 0x000fe4000f8e02ff */
[----:B------:R-:W-:Y:S01]  /*d670*/  @P0 IMAD.MOV.U32 R7, RZ, RZ, R8 ;  /* 0x000000ffff070224 */ /* 0x000fe200078e0008 */
[----:B------:R-:W-:Y:S04]  /*d680*/  STL [R1+0x6b8], R83 ;  /* 0x0006b85301007387 */ /* 0x000fe80000100800 */
[----:B------:R-:W3:Y:S01]  /*d690*/  LDL.LU R12, [R1+0xf0] ;  /* 0x0000f000010c7983 */ /* 0x000ee20000300800 */
[----:B0-----:R-:W-:-:S03]  /*d6a0*/  LEA.HI.X.SX32 R2, R4, R36, 0x1, P3 ;  /* 0x0000002404027211 */ /* 0x001fc600018f0eff */
[----:B------:R0:W4:Y:S01]  /*d6b0*/  @P0 LDG.E.U16 R82, desc[UR20][R6.64] ;  /* 0x0000001406520981 */ /* 0x000122000c1e1500 */
[----:B------:R-:W-:-:S03]  /*d6c0*/  IMAD R4, R10, UR11, RZ ;  /* 0x0000000b0a047c24 */ /* 0x000fc6000f8e02ff */
[----:B------:R1:W-:Y:S04]  /*d6d0*/  STL [R1+0x254], R3 ;  /* 0x0002540301007387 */ /* 0x0003e80000100800 */
[----:B------:R-:W-:Y:S01]  /*d6e0*/  STL [R1+0x6b4], R107 ;  /* 0x0006b46b01007387 */ /* 0x000fe20000100800 */
[----:B0-----:R-:W-:Y:S02]  /*d6f0*/  @P0 IMAD.MOV.U32 R6, RZ, RZ, R0 ;  /* 0x000000ffff060224 */ /* 0x001fe400078e0000 */
[----:B------:R-:W-:Y:S01]  /*d700*/  @P0 IMAD.MOV.U32 R7, RZ, RZ, R2 ;  /* 0x000000ffff070224 */ /* 0x000fe200078e0002 */
[-C--:B-1----:R-:W-:Y:S01]  /*d710*/  LEA R3, P1, R5, R37.reuse, 0x1 ;  /* 0x0000002505037211 */ /* 0x082fe200078208ff */
[----:B------:R0:W-:Y:S04]  /*d720*/  STL [R1+0x274], R0 ;  /* 0x0002740001007387 */ /* 0x0001e80000100800 */
[----:B------:R1:W-:Y:S04]  /*d730*/  STL [R1+0x250], R8 ;  /* 0x0002500801007387 */ /* 0x0003e80000100800 */
[----:B------:R1:W4:Y:S01]  /*d740*/  @P0 LDG.E.U16 R105, desc[UR20][R6.64] ;  /* 0x0000001406690981 */ /* 0x000322000c1e1500 */
[----:B0-----:R-:W-:-:S03]  /*d750*/  LEA R0, P3, R4, R37, 0x1 ;  /* 0x0000002504007211 */ /* 0x001fc600078608ff */
[----:B------:R-:W4:Y:S01]  /*d760*/  LDL.LU R11, [R1+0x10c] ;  /* 0x00010c00010b7983 */ /* 0x000f220000300800 */
[----:B-1----:R-:W-:-:S03]  /*d770*/  LEA.HI.X.SX32 R8, R5, R36, 0x1, P1 ;  /* 0x0000002405087211 */ /* 0x002fc600008f0eff */
[----:B------:R-:W4:Y:S01]  /*d780*/  LDL.LU R10, [R1+0x108] ;  /* 0x00010800010a7983 */ /* 0x000f220000300800 */
[----:B------:R-:W-:-:S03]  /*d790*/  @P0 IMAD.MOV.U32 R6, RZ, RZ, R3 ;  /* 0x000000ffff060224 */ /* 0x000fc600078e0003 */
[----:B------:R0:W-:Y:S01]  /*d7a0*/  STL [R1+0x270], R2 ;  /* 0x0002700201007387 */ /* 0x0001e20000100800 */
        /* <DEDUP_REMOVED lines=8> */
[----:B------:R-:W-:Y:S01]  /*d830*/  PRMT R79, RZ, 0x7610, R79 ;  /* 0x00007610ff4f7816 */ /* 0x000fe2000000004f */
[----:B--2---:R-:W-:Y:S02]  /*d840*/  IMAD R5, R13, UR11, RZ ;  /* 0x0000000b0d057c24 */ /* 0x004fe4000f8e02ff */
[----:B---3--:R-:W-:Y:S01]  /*d850*/  IMAD R4, R12, UR11, RZ ;  /* 0x0000000b0c047c24 */ /* 0x008fe2000f8e02ff */
[----:B----4-:R-:W-:Y:S04]  /*d860*/  STL [R1+0x6b0], R82 ;  /* 0x0006b05201007387 */ /* 0x010fe80000100800 */
        /* <DEDUP_REMOVED lines=8> */
[-C--:B-1----:R-:W-:Y:S01]  /*d8f0*/  LEA.HI.X.SX32 R8, R5, R36.reuse, 0x1, P1 ;  /* 0x0000002405087211 */ /* 0x082fe200008f0eff */
[----:B------:R-:W-:Y:S01]  /*d900*/  IMAD R5, R11, UR11, RZ ;  /* 0x0000000b0b057c24 */ /* 0x000fe2000f8e02ff */
[----:B------:R0:W-:Y:S03]  /*d910*/  STL [R1+0x2b0], R2 ;  /* 0x0002b00201007387 */ /* 0x0001e60000100800 */
[----:B------:R-:W-:Y:S01]  /*d920*/  @P0 IMAD.MOV.U32 R7, RZ, RZ, R8 ;  /* 0x000000ffff070224 */ /* 0x000fe200078e0008 */
[----:B------:R-:W-:Y:S04]  /*d930*/  STL [R1+0x6a8], R81 ;  /* 0x0006a85101007387 */ /* 0x000fe80000100800 */
[----:B------:R-:W3:Y:S01]  /*d940*/  LDL.LU R12, [R1+0x110] ;  /* 0x00011000010c7983 */ /* 0x000ee20000300800 */
[----:B0-----:R-:W-:-:S03]  /*d950*/  LEA.HI.X.SX32 R2, R4, R36, 0x1, P3 ;  /* 0x0000002404027211 */ /* 0x001fc600018f0eff */
[----:B------:R0:W-:Y:S04]  /*d960*/  STL [R1+0x2d4], R3 ;  /* 0x0002d40301007387 */ /* 0x0001e80000100800 */
[----:B------:R-:W-:Y:S04]  /*d970*/  STL [R1+0x6a4], R104 ;  /* 0x0006a46801007387 */ /* 0x000fe80000100800 */
[----:B------:R1:W4:Y:S01]  /*d980*/  @P0 LDG.E.U16 R80, desc[UR20][R6.64] ;  /* 0x0000001406500981 */ /* 0x000322000c1e1500 */
[----:B0-----:R-:W-:-:S03]  /*d990*/  LEA R3, P1, R5, R37, 0x1 ;  /* 0x0000002505037211 */ /* 0x001fc600078208ff */
[----:B------:R-:W-:Y:S04]  /*d9a0*/  STL [R1+0x2f4], R0 ;  /* 0x0002f40001007387 */ /* 0x000fe80000100800 */
[----:B------:R0:W-:Y:S01]  /*d9b0*/  STL [R1+0x2d0], R8 ;  /* 0x0002d00801007387 */ /* 0x0001e20000100800 */
[----:B-1----:R-:W-:Y:S02]  /*d9c0*/  @P0 IMAD.MOV.U32 R6, RZ, RZ, R0 ;  /* 0x000000ffff060224 */ /* 0x002fe400078e0000 */
[----:B------:R-:W-:Y:S01]  /*d9d0*/  @P0 IMAD.MOV.U32 R7, RZ, RZ, R2 ;  /* 0x000000ffff070224 */ /* 0x000fe200078e0002 */
[----:B------:R-:W4:Y:S04]  /*d9e0*/  LDL.LU R14, [R1+0x12c] ;  /* 0x00012c00010e7983 */ /* 0x000f280000300800 */
[----:B------:R1:W4:Y:S01]  /*d9f0*/  @P0 LDG.E.U16 R102, desc[UR20][R6.64] ;  /* 0x0000001406660981 */ /* 0x000322000c1e1500 */
[----:B0-----:R-:W-:Y:S01]  /*da00*/  LEA.HI.X.SX32 R8, R5, R36, 0x1, P1 ;  /* 0x0000002405087211 */ /* 0x001fe200008f0eff */
[----:B-1----:R-:W-:-:S04]  /*da10*/  @P0 IMAD.MOV.U32 R6, RZ, RZ, R3 ;  /* 0x000000ffff060224 */ /* 0x002fc800078e0003 */
[----:B------:R-:W-:-:S05]  /*da20*/  @P0 IMAD.MOV.U32 R7, RZ, RZ, R8 ;  /* 0x000000ffff070224 */ /* 0x000fca00078e0008 */
[----:B------:R0:W4:Y:S01]  /*da30*/  @P0 LDG.E.U16 R79, desc[UR20][R6.64] ;  /* 0x00000014064f0981 */ /* 0x000122000c1e1500 */
[----:B------:R-:W-:-:S03]  /*da40*/  IMAD R4, R10, UR11, RZ ;  /* 0x0000000b0a047c24 */ /* 0x000fc6000f8e02ff */
[----:B------:R1:W-:Y:S02]  /*da50*/  STL [R1+0x2f0], R2 ;  /* 0x0002f00201007387 */ /* 0x0003e40000100800 */
[C---:B------:R-:W-:Y:S02]  /*da60*/  LEA R0, P3, R4.reuse, R37, 0x1 ;  /* 0x0000002504007211 */ /* 0x040fe400078608ff */
[----:B------:R-:W4:Y:S01]  /*da70*/  LDL.LU R11, [R1+0x128] ;  /* 0x00012800010b7983 */ /* 0x000f220000300800 */
[----:B------:R-:W-:Y:S02]  /*da80*/  PRMT R101, RZ, 0x7610, R101 ;  /* 0x00007610ff657816 */ /* 0x000fe40000000065 */
[----:B-1----:R-:W-:Y:S01]  /*da90*/  LEA.HI.X.SX32 R2, R4, R36, 0x1, P3 ;  /* 0x0000002404027211 */ /* 0x002fe200018f0eff */
[----:B0-----:R-:W-:-:S04]  /*daa0*/  @P0 IMAD.MOV.U32 R6, RZ, RZ, R0 ;  /* 0x000000ffff060224 */ /* 0x001fc800078e0000 */
[----:B------:R-:W-:Y:S01]  /*dab0*/  @P0 IMAD.MOV.U32 R7, RZ, RZ, R2 ;  /* 0x000000ffff070224 */ /* 0x000fe200078e0002 */
[----:B------:R-:W-:-:S04]  /*dac0*/  PRMT R78, RZ, 0x7610, R78 ;  /* 0x00007610ff4e7816 */ /* 0x000fc8000000004e */
[----:B------:R0:W4:Y:S01]  /*dad0*/  @P0 LDG.E.U16 R101, desc[UR20][R6.64] ;  /* 0x0000001406650981 */ /* 0x000122000c1e1500 */
[----:B------:R-:W-:Y:S01]  /*dae0*/  PRMT R77, RZ, 0x7610, R77 ;  /* 0x00007610ff4d7816 */ /* 0x000fe2000000004d */
[----:B--2---:R-:W-:Y:S02]  /*daf0*/  IMAD R5, R13, UR11, RZ ;  /* 0x0000000b0d057c24 */ /* 0x004fe4000f8e02ff */
[----:B---3--:R-:W-:Y:S01]  /*db00*/  IMAD R4, R12, UR11, RZ ;  /* 0x0000000b0c047c24 */ /* 0x008fe2000f8e02ff */
[----:B----4-:R-:W-:Y:S04]  /*db10*/  STL [R1+0x6a0], R80 ;  /* 0x0006a05001007387 */ /* 0x010fe80000100800 */
[----:B------:R-:W2:Y:S04]  /*db20*/  LDL.LU R10, [R1+0x130] ;  /* 0x00013000010a7983 */ /* 0x000ea80000300800 */
[----:B------:R1:W-:Y:S04]  /*db30*/  STL [R1+0x314], R3 ;  /* 0x0003140301007387 */ /* 0x0003e80000100800 */
[----:B------:R-:W-:Y:S01]  /*db40*/  STL [R1+0x69c], R102 ;  /* 0x00069c6601007387 */ /* 0x000fe20000100800 */
[----:B-1----:R-:W-:-:S03]  /*db50*/  LEA R3, P1, R5, R37, 0x1 ;  /* 0x0000002505037211 */ /* 0x002fc600078208ff */
[----:B------:R1:W-:Y:S04]  /*db60*/  STL [R1+0x334], R0 ;  /* 0x0003340001007387 */ /* 0x0003e80000100800 */
[----:B------:R3:W-:Y:S01]  /*db70*/  STL [R1+0x310], R8 ;  /* 0x0003100801007387 */ /* 0x0007e20000100800 */
[----:B0-----:R-:W-:Y:S01]  /*db80*/  @P0 IMAD.MOV.U32 R6, RZ, RZ, R3 ;  /* 0x000000ffff060224 */ /* 0x001fe200078e0003 */
[----:B-1----:R-:W-:Y:S02]  /*db90*/  LEA R0, P3, R4, R37, 0x1 ;  /* 0x0000002504007211 */ /* 0x002fe400078608ff */
[----:B---3--:R-:W-:Y:S01]  /*dba0*/  LEA.HI.X.SX32 R8, R5, R36, 0x1, P1 ;  /* 0x0000002405087211 */ /* 0x008fe200008f0eff */
[----:B------:R-:W-:Y:S04]  /*dbb0*/  STL [R1+0x698], R79 ;  /* 0x0006984f01007387 */ /* 0x000fe80000100800 */
[----:B------:R0:W-:Y:S01]  /*dbc0*/  STL [R1+0x330], R2 ;  /* 0x0003300201007387 */ /* 0x0001e20000100800 */
[----:B------:R-:W-:-:S03]  /*dbd0*/  @P0 IMAD.MOV.U32 R7, RZ, RZ, R8 ;  /* 0x000000ffff070224 */ /* 0x000fc600078e0008 */
[----:B------:R-:W3:Y:S04]  /*dbe0*/  LDL.LU R13, [R1+0x148] ;  /* 0x00014800010d7983 */ /* 0x000ee80000300800 */
[----:B------:R1:W4:Y:S01]  /*dbf0*/  @P0 LDG.E.U16 R78, desc[UR20][R6.64] ;  /* 0x00000014064e0981 */ /* 0x000322000c1e1500 */
[----:B0-----:R-:W-:Y:S01]  /*dc00*/  LEA.HI.X.SX32 R2, R4, R36, 0x1, P3 ;  /* 0x0000002404027211 */ /* 0x001fe200018f0eff */
[----:B------:R-:W-:Y:S02]  /*dc10*/  IMAD R5, R14, UR11, RZ ;  /* 0x0000000b0e057c24 */ /* 0x000fe4000f8e02ff */
[----:B------:R-:W2:Y:S01]  /*dc20*/  LDL.LU R12, [R1+0x144] ;  /* 0x00014400010c7983 */ /* 0x000ea20000300800 */
[----:B-1----:R-:W-:Y:S02]  /*dc30*/  @P0 IMAD.MOV.U32 R6, RZ, RZ, R0 ;  /* 0x000000ffff060224 */ /* 0x002fe400078e0000 */
[----:B------:R-:W-:-:S05]  /*dc40*/  @P0 IMAD.MOV.U32 R7, RZ, RZ, R2 ;  /* 0x000000ffff070224 */ /* 0x000fca00078e0002 */
[----:B------:R-:W2:Y:S01]  /*dc50*/  @P0 LDG.E.U16 R77, desc[UR20][R6.64] ;  /* 0x00000014064d0981 */ /* 0x000ea2000c1e1500 */
[----:B------:R-:W-:-:S03]  /*dc60*/  IMAD R4, R11, UR11, RZ ;  /* 0x0000000b0b047c24 */ /* 0x000fc6000f8e02ff */
[----:B------:R-:W-:Y:S04]  /*dc70*/  STL [R1+0x354], R3 ;  /* 0x0003540301007387 */ /* 0x000fe80000100800 */
[----:B------:R-:W-:Y:S04]  /*dc80*/  STL [R1+0x690], R101 ;  /* 0x0006906501007387 */ /* 0x000fe80000100800 */
[----:B------:R-:W-:Y:S04]  /*dc90*/  STL [R1+0x374], R0 ;  /* 0x0003740001007387 */ /* 0x000fe80000100800 */
[----:B------:R0:W-:Y:S04]  /*dca0*/  STL [R1+0x350], R8 ;  /* 0x0003500801007387 */ /* 0x0001e80000100800 */
[----:B------:R1:W-:Y:S01]  /*dcb0*/  STL [R1+0x370], R2 ;  /* 0x0003700201007387 */ /* 0x0003e20000100800 */
[----:B------:R-:W-:-:S02]  /*dcc0*/  PRMT R76, RZ, 0x7610, R76 ;  /* 0x00007610ff4c7816 */ /* 0x000fc4000000004c */
[CC--:B0-----:R-:W-:Y:S02]  /*dcd0*/  LEA R8, P1, R5.reuse, R37.reuse, 0x1 ;  /* 0x0000002505087211 */ /* 0x0c1fe400078208ff */
[C---:B-1----:R-:W-:Y:S02]  /*dce0*/  LEA R2, P3, R4.reuse, R37, 0x1 ;  /* 0x0000002504027211 */ /* 0x042fe400078608ff */
[-C--:B------:R-:W-:Y:S02]  /*dcf0*/  LEA.HI.X.SX32 R5, R5, R36.reuse, 0x1, P1 ;  /* 0x0000002405057211 */ /* 0x080fe400008f0eff */
[----:B------:R-:W-:Y:S01]  /*dd00*/  LEA.HI.X.SX32 R3, R4, R36, 0x1, P3 ;  /* 0x0000002404037211 */ /* 0x000fe200018f0eff */
[----:B------:R-:W-:Y:S01]  /*dd10*/  @P0 IMAD.MOV.U32 R4, RZ, RZ, R8 ;  /* 0x000000ffff040224 */ /* 0x000fe200078e0008 */
[----:B------:R-:W-:-:S04]  /*dd20*/  PRMT R75, RZ, 0x7610, R75 ;  /* 0x00007610ff4b7816 */ /* 0x000fc8000000004b */
[----:B------:R0:W3:Y:S02]  /*dd30*/  @P0 LDG.E.U16 R76, desc[UR20][R4.64] ;  /* 0x00000014044c0981 */ /* 0x0000e4000c1e1500 */
[----:B0-----:R-:W-:Y:S02]  /*dd40*/  @P0 IMAD.MOV.U32 R4, RZ, RZ, R2 ;  /* 0x000000ffff040224 */ /* 0x001fe400078e0002 */
[----:B----4-:R-:W-:Y:S04]  /*dd50*/  STL [R1+0x688], R78 ;  /* 0x0006884e01007387 */ /* 0x010fe80000100800 */
[----:B--2---:R-:W-:Y:S04]  /*dd60*/  STL [R1+0x680], R77 ;  /* 0x0006804d01007387 */ /* 0x004fe80000100800 */
[----:B------:R-:W-:Y:S04]  /*dd70*/  STL [R1+0x394], R8 ;  /* 0x0003940801007387 */ /* 0x000fe80000100800 */
[----:B------:R-:W-:Y:S04]  /*dd80*/  STL [R1+0x3b4], R2 ;  /* 0x0003b40201007387 */ /* 0x000fe80000100800 */
[----:B------:R0:W-:Y:S02]  /*dd90*/  STL [R1+0x390], R5 ;  /* 0x0003900501007387 */ /* 0x0001e40000100800 */
[----:B0-----:R-:W-:-:S05]  /*dda0*/  @P0 IMAD.MOV.U32 R5, RZ, RZ, R3 ;  /* 0x000000ffff050224 */ /* 0x001fca00078e0003 */
[----:B------:R3:W2:Y:S01]  /*ddb0*/  @P0 LDG.E.U16 R75, desc[UR20][R4.64] ;  /* 0x00000014044b0981 */ /* 0x0006a2000c1e1500 */
[----:B------:R-:W-:-:S05]  /*ddc0*/  IMAD R6, R10, UR11, RZ ;  /* 0x0000000b0a067c24 */ /* 0x000fca000f8e02ff */
[----:B------:R-:W-:Y:S01]  /*ddd0*/  LEA R0, P1, R6, R37, 0x1 ;  /* 0x0000002506007211 */ /* 0x000fe200078208ff */
[----:B---3--:R-:W-:-:S03]  /*dde0*/  IMAD R4, R13, UR11, RZ ;  /* 0x0000000b0d047c24 */ /* 0x008fc6000f8e02ff */
[-C--:B------:R-:W-:Y:S01]  /*ddf0*/  LEA.HI.X.SX32 R2, R6, R36.reuse, 0x1, P1 ;  /* 0x0000002406027211 */ /* 0x080fe200008f0eff */
[----:B------:R-:W-:Y:S01]  /*de00*/  IMAD R5, R12, UR11, RZ ;  /* 0x0000000b0c057c24 */ /* 0x000fe2000f8e02ff */
[CC--:B------:R-:W-:Y:S01]  /*de10*/  LEA R12, P1, R4.reuse, R37.reuse, 0x1 ;  /* 0x00000025040c7211 */ /* 0x0c0fe200078208ff */
[----:B------:R0:W-:Y:S03]  /*de20*/  STL [R1+0x3b0], R3 ;  /* 0x0003b00301007387 */ /* 0x0001e60000100800 */
[-C--:B------:R-:W-:Y:S01]  /*de30*/  LEA.HI.X.SX32 R13, R4, R36.reuse, 0x1, P1 ;  /* 0x00000024040d7211 */ /* 0x080fe200008f0eff */
[----:B------:R-:W-:Y:S01]  /*de40*/  IMAD R6, R119, UR11, RZ ;  /* 0x0000000b77067c24 */ /* 0x000fe2000f8e02ff */
[----:B------:R-:W-:Y:S02]  /*de50*/  PRMT R73, RZ, 0x7610, R73 ;  /* 0x00007610ff497816 */ /* 0x000fe40000000049 */
[C---:B0-----:R-:W-:Y:S01]  /*de60*/  LEA R3, P3, R5.reuse, R37, 0x1 ;  /* 0x0000002505037211 */ /* 0x041fe200078608ff */
[----:B------:R-:W-:Y:S01]  /*de70*/  @P0 IMAD.MOV.U32 R4, RZ, RZ, R12 ;  /* 0x000000ffff040224 */ /* 0x000fe200078e000c */
[----:B------:R-:W-:Y:S02]  /*de80*/  STL [R1+0x67c], R76 ;  /* 0x00067c4c01007387 */ /* 0x000fe40000100800 */
[----:B------:R-:W-:Y:S01]  /*de90*/  LEA.HI.X.SX32 R7, R5, R36, 0x1, P3 ;  /* 0x0000002405077211 */ /* 0x000fe200018f0eff */
[----:B------:R-:W-:Y:S01]  /*dea0*/  @P0 IMAD.MOV.U32 R5, RZ, RZ, R13 ;  /* 0x000000ffff050224 */ /* 0x000fe200078e000d */
[----:B------:R0:W-:Y:S01]  /*deb0*/  STL [R1+0x3d4], R0 ;  /* 0x0003d40001007387 */ /* 0x0001e20000100800 */
[----:B------:R-:W-:Y:S01]  /*dec0*/  PRMT R74, RZ, 0x7610, R74 ;  /* 0x00007610ff4a7816 */ /* 0x000fe2000000004a */
[----:B------:R-:W-:-:S02]  /*ded0*/  @P0 IMAD.MOV.U32 R8, RZ, RZ, R0 ;  /* 0x000000ffff080224 */ /* 0x000fc400078e0000 */
[----:B------:R-:W3:Y:S01]  /*dee0*/  LDL.LU R11, [R1+0x338] ;  /* 0x00033800010b7983 */ /* 0x000ee20000300800 */
[----:B------:R-:W-:Y:S01]  /*def0*/  @P0 IMAD.MOV.U32 R9, RZ, RZ, R2 ;  /* 0x000000ffff090224 */ /* 0x000fe200078e0002 */
[----:B------:R-:W-:Y:S02]  /*df00*/  PRMT R72, RZ, 0x7610, R72 ;  /* 0x00007610ff487816 */ /* 0x000fe40000000048 */
[----:B------:R-:W4:Y:S01]  /*df10*/  LDL.LU R10, [R1+0x324] ;  /* 0x00032400010a7983 */ /* 0x000f220000300800 */
[----:B0-----:R-:W-:-:S03]  /*df20*/  LEA R0, P4, R6, R37, 0x1 ;  /* 0x0000002506007211 */ /* 0x001fc600078808ff */
[----:B------:R0:W3:Y:S01]  /*df30*/  @P0 LDG.E.U16 R73, desc[UR20][R4.64] ;  /* 0x0000001404490981 */ /* 0x0000e2000c1e1500 */
[----:B------:R-:W-:-:S03]  /*df40*/  PRMT R119, RZ, 0x7610, R119 ;  /* 0x00007610ff777816 */ /* 0x000fc60000000077 */
[----:B------:R-:W3:Y:S01]  /*df50*/  @P0 LDG.E.U16 R74, desc[UR20][R8.64] ;  /* 0x00000014084a0981 */ /* 0x000ee2000c1e1500 */
[----:B0-----:R-:W-:Y:S02]  /*df60*/  @P0 IMAD.MOV.U32 R4, RZ, RZ, R3 ;  /* 0x000000ffff040224 */ /* 0x001fe400078e0003 */
[----:B------:R-:W-:-:S05]  /*df70*/  @P0 IMAD.MOV.U32 R5, RZ, RZ, R7 ;  /* 0x000000ffff050224 */ /* 0x000fca00078e0007 */
[----:B------:R0:W4:Y:S02]  /*df80*/  @P0 LDG.E.U16 R72, desc[UR20][R4.64] ;  /* 0x0000001404480981 */ /* 0x000124000c1e1500 */
[----:B0-----:R-:W-:Y:S02]  /*df90*/  @P0 IMAD.MOV.U32 R4, RZ, RZ, R0 ;  /* 0x000000ffff040224 */ /* 0x001fe400078e0000 */
[----:B--2---:R-:W-:Y:S04]  /*dfa0*/  STL [R1+0x678], R75 ;  /* 0x0006784b01007387 */ /* 0x004fe80000100800 */
[----:B------:R0:W-:Y:S02]  /*dfb0*/  STL [R1+0x3d0], R2 ;  /* 0x0003d00201007387 */ /* 0x0001e40000100800 */
[----:B0-----:R-:W-:-:S05]  /*dfc0*/  LEA.HI.X.SX32 R2, R6, R36, 0x1, P4 ;  /* 0x0000002406027211 */ /* 0x001fca00020f0eff */
[----:B------:R-:W-:-:S05]  /*dfd0*/  @P0 IMAD.MOV.U32 R5, RZ, RZ, R2 ;  /* 0x000000ffff050224 */ /* 0x000fca00078e0002 */
[----:B------:R0:W2:Y:S04]  /*dfe0*/  @P0 LDG.E.U16 R119, desc[UR20][R4.64] ;  /* 0x0000001404770981 */ /* 0x0000a8000c1e1500 */
[----:B---3--:R-:W-:Y:S04]  /*dff0*/  STL [R1+0x670], R74 ;  /* 0x0006704a01007387 */ /* 0x008fe80000100800 */
[----:B------:R1:W-:Y:S04]  /*e000*/  STL [R1+0x3f4], R12 ;  /* 0x0003f40c01007387 */ /* 0x0003e80000100800 */
[----:B------:R-:W-:Y:S04]  /*e010*/  STL [R1+0x410], R3 ;  /* 0x0004100301007387 */ /* 0x000fe80000100800 */
[----:B------:R3:W-:Y:S04]  /*e020*/  STL [R1+0x3f0], R13 ;  /* 0x0003f00d01007387 */ /* 0x0007e80000100800 */
[----:B------:R-:W-:Y:S04]  /*e030*/  STL [R1+0x428], R0 ;  /* 0x0004280001007387 */ /* 0x000fe80000100800 */
[----:B------:R-:W-:Y:S04]  /*e040*/  STL [R1+0x40c], R7 ;  /* 0x00040c0701007387 */ /* 0x000fe80000100800 */
[----:B------:R-:W-:Y:S04]  /*e050*/  STL [R1+0x66c], R73 ;  /* 0x00066c4901007387 */ /* 0x000fe80000100800 */
[----:B------:R1:W-:Y:S04]  /*e060*/  STL [R1+0x424], R2 ;  /* 0x0004240201007387 */ /* 0x0003e80000100800 */
[----:B----4-:R-:W-:Y:S01]  /*e070*/  STL [R1+0x668], R72 ;  /* 0x0006684801007387 */ /* 0x010fe20000100800 */
[----:B0-----:R-:W-:-:S02]  /*e080*/  IMAD R5, R10, UR11, RZ ;  /* 0x0000000b0a057c24 */ /* 0x001fc4000f8e02ff */
[----:B------:R-:W-:Y:S01]  /*e090*/  IMAD R4, R11, UR11, RZ ;  /* 0x0000000b0b047c24 */ /* 0x000fe2000f8e02ff */
[----:B--2---:R-:W-:Y:S04]  /*e0a0*/  STL [R1+0x660], R119 ;  /* 0x0006607701007387 */ /* 0x004fe80000100800 */
[----:B------:R-:W2:Y:S04]  /*e0b0*/  LDL.LU R46, [R1+0x320] ;  /* 0x00032000012e7983 */ /* 0x000ea80000300800 */
[----:B------:R-:W4:Y:S04]  /*e0c0*/  LDL.LU R45, [R1+0x31c] ;  /* 0x00031c00012d7983 */ /* 0x000f280000300800 */
[----:B------:R-:W4:Y:S04]  /*e0d0*/  LDL.LU R44, [R1+0x318] ;  /* 0x00031800012c7983 */ /* 0x000f280000300800 */
[----:B------:R-:W4:Y:S04]  /*e0e0*/  LDL.LU R43, [R1+0x304] ;  /* 0x00030400012b7983 */ /* 0x000f280000300800 */
[----:B------:R-:W4:Y:S04]  /*e0f0*/  LDL.LU R10, [R1+0x300] ;  /* 0x00030000010a7983 */ /* 0x000f280000300800 */
[----:B------:R-:W4:Y:S04]  /*e100*/  LDL.LU R11, [R1+0x2fc] ;  /* 0x0002fc00010b7983 */ /* 0x000f280000300800 */
[----:B-1----:R-:W4:Y:S04]  /*e110*/  LDL.LU R12, [R1+0x2f8] ;  /* 0x0002f800010c7983 */ /* 0x002f280000300800 */
[----:B---3--:R-:W3:Y:S04]  /*e120*/  LDL.LU R13, [R1+0x2e4] ;  /* 0x0002e400010d7983 */ /* 0x008ee80000300800 */
[----:B------:R-:W3:Y:S04]  /*e130*/  LDL.LU R14, [R1+0x2e0] ;  /* 0x0002e000010e7983 */ /* 0x000ee80000300800 */
        /* <DEDUP_REMOVED lines=22> */
[----:B------:R-:W3:Y:S01]  /*e2a0*/  LDL.LU R39, [R1+0x224] ;  /* 0x0002240001277983 */ /* 0x000ee20000300800 */
[----:B------:R-:W-:-:S02]  /*e2b0*/  LEA R2, P4, R5, R37, 0x1 ;  /* 0x0000002505027211 */ /* 0x000fc400078808ff */
[-C--:B------:R-:W-:Y:S01]  /*e2c0*/  LEA R0, P6, R4, R37.reuse, 0x1 ;  /* 0x0000002504007211 */ /* 0x080fe200078c08ff */
[----:B--2---:R-:W-:Y:S02]  /*e2d0*/  IMAD R6, R46, UR11, RZ ;  /* 0x0000000b2e067c24 */ /* 0x004fe4000f8e02ff */
[----:B----4-:R-:W-:Y:S02]  /*e2e0*/  IMAD R7, R45, UR11, RZ ;  /* 0x0000000b2d077c24 */ /* 0x010fe4000f8e02ff */
[----:B------:R-:W-:Y:S02]  /*e2f0*/  IMAD R9, R43, UR11, RZ ;  /* 0x0000000b2b097c24 */ /* 0x000fe4000f8e02ff */
[----:B------:R-:W-:Y:S02]  /*e300*/  IMAD R8, R44, UR11, RZ ;  /* 0x0000000b2c087c24 */ /* 0x000fe4000f8e02ff */
[----:B---3--:R-:W-:Y:S02]  /*e310*/  IMAD R40, R42, UR11, RZ ;  /* 0x0000000b2a287c24 */ /* 0x008fe4000f8e02ff */
[----:B------:R-:W2:Y:S04]  /*e320*/  LDL.LU R42, [R1+0x220] ;  /* 0x00022000012a7983 */ /* 0x000ea80000300800 */
[----:B------:R-:W3:Y:S04]  /*e330*/  LDL.LU R43, [R1+0x21c] ;  /* 0x00021c00012b7983 */ /* 0x000ee80000300800 */
[----:B------:R-:W4:Y:S04]  /*e340*/  LDL.LU R44, [R1+0x218] ;  /* 0x00021800012c7983 */ /* 0x000f280000300800 */
[----:B------:R-:W2:Y:S04]  /*e350*/  LDL.LU R45, [R1+0x204] ;  /* 0x00020400012d7983 */ /* 0x000ea80000300800 */
        /* <DEDUP_REMOVED lines=21> */
[----:B------:R-:W2:Y:S01]  /*e4b0*/  LDL.LU R67, [R1+0x16c] ;  /* 0x00016c0001437983 */ /* 0x000ea20000300800 */
[----:B------:R-:W-:-:S03]  /*e4c0*/  LEA R116, P3, R6, R37, 0x1 ;  /* 0x0000002506747211 */ /* 0x000fc600078608ff */
[----:B------:R-:W2:Y:S01]  /*e4d0*/  LDL.LU R68, [R1+0x168] ;  /* 0x0001680001447983 */ /* 0x000ea20000300800 */
[----:B------:R-:W-:-:S03]  /*e4e0*/  LEA R98, P1, R7, R37, 0x1 ;  /* 0x0000002507627211 */ /* 0x000fc600078208ff */
[----:B------:R-:W2:Y:S04]  /*e4f0*/  LDL.LU R69, [R1+0x164] ;  /* 0x0001640001457983 */ /* 0x000ea80000300800 */
[----:B------:R-:W2:Y:S04]  /*e500*/  LDL.LU R70, [R1+0x150] ;  /* 0x0001500001467983 */ /* 0x000ea80000300800 */
[----:B------:R-:W2:Y:S04]  /*e510*/  LDL.LU R71, [R1+0x14c] ;  /* 0x00014c0001477983 */ /* 0x000ea80000300800 */
[----:B------:R0:W-:Y:S04]  /*e520*/  STL [R1+0x48], R2 ;  /* 0x0000480201007387 */ /* 0x0001e80000100800 */
[----:B------:R-:W-:Y:S04]  /*e530*/  STL [R1+0x430], R0 ;  /* 0x0004300001007387 */ /* 0x000fe80000100800 */
[----:B------:R1:W-:Y:S01]  /*e540*/  STL [R1+0x65c], R0 ;  /* 0x00065c0001007387 */ /* 0x0003e20000100800 */
[----:B0-----:R-:W-:-:S03]  /*e550*/  LEA.HI.X.SX32 R2, R4, R36, 0x1, P6 ;  /* 0x0000002404027211 */ /* 0x001fc600030f0eff */
[----:B------:R-:W-:Y:S01]  /*e560*/  STL [R1+0x50], R116 ;  /* 0x0000507401007387 */ /* 0x000fe20000100800 */
[----:B------:R-:W-:-:S03]  /*e570*/  LEA R89, P6, R8, R37, 0x1 ;  /* 0x0000002508597211 */ /* 0x000fc600078c08ff */
[----:B------:R-:W-:Y:S01]  /*e580*/  STL [R1+0x68], R98 ;  /* 0x0000686201007387 */ /* 0x000fe20000100800 */
[----:B-1----:R-:W-:-:S03]  /*e590*/  LEA.HI.X.SX32 R0, R5, R36, 0x1, P4 ;  /* 0x0000002405007211 */ /* 0x002fc600020f0eff */
[----:B------:R-:W-:Y:S01]  /*e5a0*/  STL [R1+0x700], R116 ;  /* 0x0007007401007387 */ /* 0x000fe20000100800 */
[----:B------:R-:W-:Y:S01]  /*e5b0*/  LEA R115, P4, R9, R37, 0x1 ;  /* 0x0000002509737211 */ /* 0x000fe200078808ff */
[----:B------:R-:W-:Y:S02]  /*e5c0*/  IMAD R11, R11, UR11, RZ ;  /* 0x0000000b0b0b7c24 */ /* 0x000fe4000f8e02ff */
[----:B------:R-:W-:Y:S01]  /*e5d0*/  STL [R1+0x70c], R5 ;  /* 0x00070c0501007387 */ /* 0x000fe20000100800 */
[----:B------:R-:W-:-:S03]  /*e5e0*/  IMAD R10, R10, UR11, RZ ;  /* 0x0000000b0a0a7c24 */ /* 0x000fc6000f8e02ff */
[----:B------:R0:W-:Y:S01]  /*e5f0*/  STL [R1+0x44], R0 ;  /* 0x0000440001007387 */ /* 0x0001e20000100800 */
[----:B------:R-:W-:-:S03]  /*e600*/  LEA.HI.X.SX32 R3, R7, R36, 0x1, P1 ;  /* 0x0000002407037211 */ /* 0x000fc600008f0eff */
[----:B------:R-:W-:Y:S04]  /*e610*/  STL [R1+0x42c], R2 ;  /* 0x00042c0201007387 */ /* 0x000fe80000100800 */
[----:B------:R-:W-:Y:S01]  /*e620*/  STL [R1+0x70], R89 ;  /* 0x0000705901007387 */ /* 0x000fe20000100800 */
[----:B0-----:R-:W-:-:S03]  /*e630*/  LEA.HI.X.SX32 R0, R6, R36, 0x1, P3 ;  /* 0x0000002406007211 */ /* 0x001fc600018f0eff */
[----:B------:R-:W-:Y:S01]  /*e640*/  STL [R1+0x714], R89 ;  /* 0x0007145901007387 */ /* 0x000fe20000100800 */
[----:B------:R-:W-:-:S03]  /*e650*/  LEA R114, P3, R10, R37, 0x1 ;  /* 0x000000250a727211 */ /* 0x000fc600078608ff */
[----:B------:R-:W-:Y:S04]  /*e660*/  STL [R1+0x88], R115 ;  /* 0x0000887301007387 */ /* 0x000fe80000100800 */
[----:B------:R0:W-:Y:S04]  /*e670*/  STL [R1+0x664], R2 ;  /* 0x0006640201007387 */ /* 0x0001e80000100800 */
[----:B------:R1:W-:Y:S01]  /*e680*/  STL [R1+0x4c], R0 ;  /* 0x00004c0001007387 */ /* 0x0003e20000100800 */
[----:B0-----:R-:W-:-:S03]  /*e690*/  LEA R2, P1, R11, R37, 0x1 ;  /* 0x000000250b027211 */ /* 0x001fc600078208ff */
[----:B------:R-:W-:Y:S01]  /*e6a0*/  STL [R1+0x64], R3 ;  /* 0x0000640301007387 */ /* 0x000fe20000100800 */
[----:B-1----:R-:W-:-:S03]  /*e6b0*/  LEA.HI.X.SX32 R0, R8, R36, 0x1, P6 ;  /* 0x0000002408007211 */ /* 0x002fc600030f0eff */
[----:B------:R-:W-:Y:S01]  /*e6c0*/  STL [R1+0x724], R8 ;  /* 0x0007240801007387 */ /* 0x000fe20000100800 */
[----:B------:R-:W-:-:S03]  /*e6d0*/  IMAD R13, R13, UR11, RZ ;  /* 0x0000000b0d0d7c24 */ /* 0x000fc6000f8e02ff */
[----:B------:R-:W-:Y:S01]  /*e6e0*/  STL [R1+0xa8], R2 ;  /* 0x0000a80201007387 */ /* 0x000fe20000100800 */
[----:B------:R-:W-:-:S03]  /*e6f0*/  IMAD R12, R12, UR11, RZ ;  /* 0x0000000b0c0c7c24 */ /* 0x000fc6000f8e02ff */
[----:B------:R-:W-:Y:S04]  /*e700*/  STL [R1+0x90], R114 ;  /* 0x0000907201007387 */ /* 0x000fe80000100800 */
[----:B------:R0:W-:Y:S01]  /*e710*/  STL [R1+0x6c], R0 ;  /* 0x00006c0001007387 */ /* 0x0001e20000100800 */
[----:B------:R-:W-:-:S03]  /*e720*/  LEA R87, P6, R12, R37, 0x1 ;  /* 0x000000250c577211 */ /* 0x000fc600078c08ff */
[----:B------:R-:W-:Y:S01]  /*e730*/  STL [R1+0x71c], R114 ;  /* 0x00071c7201007387 */ /* 0x000fe20000100800 */
[----:B0-----:R-:W-:-:S03]  /*e740*/  LEA.HI.X.SX32 R0, R9, R36, 0x1, P4 ;  /* 0x0000002409007211 */ /* 0x001fc600020f0eff */
[----:B------:R-:W-:Y:S01]  /*e750*/  STL [R1+0x72c], R9 ;  /* 0x00072c0901007387 */ /* 0x000fe20000100800 */
[----:B------:R-:W-:-:S03]  /*e760*/  LEA R2, P4, R13, R37, 0x1 ;  /* 0x000000250d027211 */ /* 0x000fc600078808ff */
[----:B------:R0:W-:Y:S04]  /*e770*/  STL [R1+0x84], R0 ;  /* 0x0000840001007387 */ /* 0x0001e80000100800 */
[----:B------:R-:W-:Y:S01]  /*e780*/  STL [R1+0x734], R10 ;  /* 0x0007340a01007387 */ /* 0x000fe20000100800 */
[----:B0-----:R-:W-:-:S03]  /*e790*/  LEA.HI.X.SX32 R0, R10, R36, 0x1, P3 ;  /* 0x000000240a007211 */ /* 0x001fc600018f0eff */
[----:B------:R-:W-:Y:S01]  /*e7a0*/  STL [R1+0xc8], R2 ;  /* 0x0000c80201007387 */ /* 0x000fe20000100800 */
[----:B------:R-:W-:-:S03]  /*e7b0*/  IMAD R14, R14, UR11, RZ ;  /* 0x0000000b0e0e7c24 */ /* 0x000fc6000f8e02ff */
[----:B------:R-:W-:Y:S04]  /*e7c0*/  STL [R1+0xb0], R87 ;  /* 0x0000b05701007387 */ /* 0x000fe80000100800 */
[----:B------:R0:W-:Y:S01]  /*e7d0*/  STL [R1+0x8c], R0 ;  /* 0x00008c0001007387 */ /* 0x0001e20000100800 */
[----:B------:R-:W-:Y:S01]  /*e7e0*/  IMAD R15, R15, UR11, RZ ;  /* 0x0000000b0f0f7c24 */ /* 0x000fe2000f8e02ff */
[----:B------:R-:W-:Y:S02]  /*e7f0*/  LEA R113, P3, R14, R37, 0x1 ;  /* 0x000000250e717211 */ /* 0x000fe400078608ff */
[----:B------:R-:W-:Y:S01]  /*e800*/  STL [R1+0x73c], R87 ;  /* 0x00073c5701007387 */ /* 0x000fe20000100800 */
[----:B0-----:R-:W-:-:S03]  /*e810*/  LEA.HI.X.SX32 R0, R11, R36, 0x1, P1 ;  /* 0x000000240b007211 */ /* 0x001fc600008f0eff */
[----:B------:R-:W-:Y:S04]  /*e820*/  STL [R1+0x744], R11 ;  /* 0x0007440b01007387 */ /* 0x000fe80000100800 */
[----:B------:R0:W-:Y:S01]  /*e830*/  STL [R1+0xa4], R0 ;  /* 0x0000a40001007387 */ /* 0x0001e20000100800 */
[----:B------:R-:W-:-:S03]  /*e840*/  LEA R97, P1, R15, R37, 0x1 ;  /* 0x000000250f617211 */ /* 0x000fc600078208ff */
[----:B------:R-:W-:Y:S01]  /*e850*/  STL [R1+0x748], R12 ;  /* 0x0007480c01007387 */ /* 0x000fe20000100800 */
[----:B0-----:R-:W-:-:S03]  /*e860*/  LEA.HI.X.SX32 R0, R12, R36, 0x1, P6 ;  /* 0x000000240c007211 */ /* 0x001fc600030f0eff */
[----:B------:R-:W-:Y:S01]  /*e870*/  STL [R1+0xd0], R113 ;  /* 0x0000d07101007387 */ /* 0x000fe20000100800 */
[----:B------:R-:W-:-:S03]  /*e880*/  IMAD R16, R16, UR11, RZ ;  /* 0x0000000b10107c24 */ /* 0x000fc6000f8e02ff */
[----:B------:R0:W-:Y:S01]  /*e890*/  STL [R1+0xac], R0 ;  /* 0x0000ac0001007387 */ /* 0x0001e20000100800 */
[----:B------:R-:W-:-:S03]  /*e8a0*/  IMAD R17, R17, UR11, RZ ;  /* 0x0000000b11117c24 */ /* 0x000fc6000f8e02ff */
[----:B------:R-:W-:Y:S01]  /*e8b0*/  STL [R1+0xe8], R97 ;  /* 0x0000e86101007387 */ /* 0x000fe20000100800 */
[-C--:B------:R-:W-:Y:S02]  /*e8c0*/  LEA R86, P6, R16, R37.reuse, 0x1 ;  /* 0x0000002510567211 */ /* 0x080fe400078c08ff */
[----:B0-----:R-:W-:Y:S01]  /*e8d0*/  LEA.HI.X.SX32 R0, R13, R36, 0x1, P4 ;  /* 0x000000240d007211 */ /* 0x001fe200020f0eff */
[----:B------:R-:W-:Y:S04]  /*e8e0*/  STL [R1+0x74c], R113 ;  /* 0x00074c7101007387 */ /* 0x000fe80000100800 */
[----:B------:R-:W-:Y:S04]  /*e8f0*/  STL [R1+0x754], R13 ;  /* 0x0007540d01007387 */ /* 0x000fe80000100800 */
[----:B------:R0:W-:Y:S01]  /*e900*/  STL [R1+0xc4], R0 ;  /* 0x0000c40001007387 */ /* 0x0001e20000100800 */
[----:B------:R-:W-:Y:S01]  /*e910*/  LEA R112, P4, R17, R37, 0x1 ;  /* 0x0000002511707211 */ /* 0x000fe200078808ff */
[----:B------:R-:W-:-:S02]  /*e920*/  IMAD R19, R19, UR11, RZ ;  /* 0x0000000b13137c24 */ /* 0x000fc4000f8e02ff */
[----:B------:R-:W-:Y:S01]  /*e930*/  STL [R1+0x758], R14 ;  /* 0x0007580e01007387 */ /* 0x000fe20000100800 */
[----:B0-----:R-:W-:-:S03]  /*e940*/  LEA.HI.X.SX32 R0, R14, R36, 0x1, P3 ;  /* 0x000000240e007211 */ /* 0x001fc600018f0eff */
[----:B------:R-:W-:Y:S01]  /*e950*/  STL [R1+0xf0], R86 ;  /* 0x0000f05601007387 */ /* 0x000fe20000100800 */
[----:B------:R-:W-:-:S03]  /*e960*/  IMAD R18, R18, UR11, RZ ;  /* 0x0000000b12127c24 */ /* 0x000fc6000f8e02ff */
[----:B------:R0:W-:Y:S04]  /*e970*/  STL [R1+0xcc], R0 ;  /* 0x0000cc0001007387 */ /* 0x0001e80000100800 */
[----:B------:R-:W-:Y:S01]  /*e980*/  STL [R1+0x108], R112 ;  /* 0x0001087001007387 */ /* 0x000fe20000100800 */
[-C--:B------:R-:W-:Y:S02]  /*e990*/  LEA R111, P3, R18, R37.reuse, 0x1 ;  /* 0x00000025126f7211 */ /* 0x080fe400078608ff */
[----:B0-----:R-:W-:Y:S01]  /*e9a0*/  LEA.HI.X.SX32 R0, R15, R36, 0x1, P1 ;  /* 0x000000240f007211 */ /* 0x001fe200008f0eff */
[----:B------:R-:W-:Y:S01]  /*e9b0*/  STL [R1+0x75c], R86 ;  /* 0x00075c5601007387 */ /* 0x000fe20000100800 */
[----:B------:R-:W-:-:S03]  /*e9c0*/  LEA R2, P1, R19, R37, 0x1 ;  /* 0x0000002513027211 */ /* 0x000fc600078208ff */
[----:B------:R-:W-:Y:S04]  /*e9d0*/  STL [R1+0x764], R15 ;  /* 0x0007640f01007387 */ /* 0x000fe80000100800 */
        /* <DEDUP_REMOVED lines=13> */
[----:B------:R-:W-:Y:S01]  /*eab0*/  LEA R96, P4, R21, R37, 0x1 ;  /* 0x0000002515607211 */ /* 0x000fe200078808ff */
[----:B------:R-:W-:Y:S02]  /*eac0*/  IMAD R23, R23, UR11, RZ ;  /* 0x0000000b17177c24 */ /* 0x000fe4000f8e02ff */
        /* <DEDUP_REMOVED lines=9> */
[----:B------:R-:W-:Y:S01]  /*eb60*/  LEA R2, P1, R23, R37, 0x1 ;  /* 0x0000002517027211 */ /* 0x000fe200078208ff */
[----:B------:R-:W-:-:S02]  /*eb70*/  IMAD R24, R24, UR11, RZ ;  /* 0x0000000b18187c24 */ /* 0x000fc4000f8e02ff */
[----:B------:R-:W-:Y:S04]  /*eb80*/  STL [R1+0x784], R19 ;  /* 0x0007841301007387 */ /* 0x000fe80000100800 */
[----:B------:R0:W-:Y:S01]  /*eb90*/  STL [R1+0x124], R0 ;  /* 0x0001240001007387 */ /* 0x0001e20000100800 */
[----:B------:R-:W-:-:S03]  /*eba0*/  IMAD R25, R25, UR11, RZ ;  /* 0x0000000b19197c24 */ /* 0x000fc6000f8e02ff */
[----:B------:R-:W-:Y:S01]  /*ebb0*/  STL [R1+0x788], R20 ;  /* 0x0007881401007387 */ /* 0x000fe20000100800 */
[----:B------:R-:W-:Y:S01]  /*ebc0*/  IMAD R26, R26, UR11, RZ ;  /* 0x0000000b1a1a7c24 */ /* 0x000fe2000f8e02ff */
[----:B0-----:R-:W-:Y:S02]  /*ebd0*/  LEA.HI.X.SX32 R0, R20, R36, 0x1, P6 ;  /* 0x0000002414007211 */ /* 0x001fe400030f0eff */
[----:B------:R0:W-:Y:S01]  /*ebe0*/  STL [R1+0x168], R2 ;  /* 0x0001680201007387 */ /* 0x0001e20000100800 */
[----:B------:R-:W-:-:S03]  /*ebf0*/  LEA R84, P6, R24, R37, 0x1 ;  /* 0x0000002518547211 */ /* 0x000fc600078c08ff */
[----:B------:R-:W-:Y:S04]  /*ec00*/  STL [R1+0x150], R110 ;  /* 0x0001506e01007387 */ /* 0x000fe80000100800 */
[----:B------:R1:W-:Y:S01]  /*ec10*/  STL [R1+0x12c], R0 ;  /* 0x00012c0001007387 */ /* 0x0003e20000100800 */
[-C--:B0-----:R-:W-:Y:S01]  /*ec20*/  LEA.HI.X.SX32 R2, R21, R36.reuse, 0x1, P4 ;  /* 0x0000002415027211 */ /* 0x081fe200020f0eff */
[----:B------:R-:W-:Y:S01]  /*ec30*/  IMAD R27, R27, UR11, RZ ;  /* 0x0000000b1b1b7c24 */ /* 0x000fe2000f8e02ff */
[----:B------:R-:W-:Y:S01]  /*ec40*/  LEA R109, P4, R25, R37, 0x1 ;  /* 0x00000025196d7211 */ /* 0x000fe200078808ff */
[----:B------:R-:W-:Y:S02]  /*ec50*/  IMAD R28, R28, UR11, RZ ;  /* 0x0000000b1c1c7c24 */ /* 0x000fe4000f8e02ff */
[----:B------:R-:W-:Y:S01]  /*ec60*/  STL [R1+0x144], R2 ;  /* 0x0001440201007387 */ /* 0x000fe20000100800 */
[----:B-1----:R-:W-:-:S03]  /*ec70*/  LEA.HI.X.SX32 R0, R22, R36, 0x1, P3 ;  /* 0x0000002416007211 */ /* 0x002fc600018f0eff */
[----:B------:R-:W-:Y:S01]  /*ec80*/  STL [R1+0x170], R84 ;  /* 0x0001705401007387 */ /* 0x000fe20000100800 */
[-C--:B------:R-:W-:Y:S02]  /*ec90*/  LEA R108, P3, R26, R37.reuse, 0x1 ;  /* 0x000000251a6c7211 */ /* 0x080fe400078608ff */
[-C--:B------:R-:W-:Y:S01]  /*eca0*/  LEA.HI.X.SX32 R20, R23, R36.reuse, 0x1, P1 ;  /* 0x0000002417147211 */ /* 0x080fe200008f0eff */
[----:B------:R0:W-:Y:S01]  /*ecb0*/  STL [R1+0x14c], R0 ;  /* 0x00014c0001007387 */ /* 0x0001e20000100800 */
[----:B------:R-:W-:Y:S01]  /*ecc0*/  LEA R18, P1, R27, R37, 0x1 ;  /* 0x000000251b127211 */ /* 0x000fe200078208ff */
[----:B------:R-:W-:Y:S02]  /*ecd0*/  IMAD R29, R29, UR11, RZ ;  /* 0x0000000b1d1d7c24 */ /* 0x000fe4000f8e02ff */
[----:B------:R-:W-:Y:S01]  /*ece0*/  STL [R1+0x188], R109 ;  /* 0x0001886d01007387 */ /* 0x000fe20000100800 */
[----:B------:R-:W-:Y:S01]  /*ecf0*/  IMAD R30, R30, UR11, RZ ;  /* 0x0000000b1e1e7c24 */ /* 0x000fe2000f8e02ff */
[----:B0-----:R-:W-:-:S02]  /*ed00*/  LEA.HI.X.SX32 R0, R24, R36, 0x1, P6 ;  /* 0x0000002418007211 */ /* 0x001fc400030f0eff */
[----:B------:R-:W-:Y:S01]  /*ed10*/  STL [R1+0x1a4], R108 ;  /* 0x0001a46c01007387 */ /* 0x000fe20000100800 */
[-C--:B------:R-:W-:Y:S02]  /*ed20*/  LEA R83, P6, R28, R37.reuse, 0x1 ;  /* 0x000000251c537211 */ /* 0x080fe400078c08ff */
[----:B------:R-:W-:Y:S01]  /*ed30*/  LEA.HI.X.SX32 R19, R25, R36, 0x1, P4 ;  /* 0x0000002419137211 */ /* 0x000fe200020f0eff */
[----:B------:R-:W-:Y:S04]  /*ed40*/  STL [R1+0x164], R20 ;  /* 0x0001641401007387 */ /* 0x000fe80000100800 */
[----:B------:R0:W-:Y:S01]  /*ed50*/  STL [R1+0x16c], R0 ;  /* 0x00016c0001007387 */ /* 0x0001e20000100800 */
[----:B------:R-:W-:Y:S01]  /*ed60*/  LEA R95, P4, R29, R37, 0x1 ;  /* 0x000000251d5f7211 */ /* 0x000fe200078808ff */
[----:B------:R-:W-:-:S02]  /*ed70*/  IMAD R31, R31, UR11, RZ ;  /* 0x0000000b1f1f7c24 */ /* 0x000fc4000f8e02ff */
[----:B------:R-:W-:Y:S01]  /*ed80*/  STL [R1+0x1bc], R18 ;  /* 0x0001bc1201007387 */ /* 0x000fe20000100800 */
[----:B------:R-:W-:Y:S01]  /*ed90*/  IMAD R32, R32, UR11, RZ ;  /* 0x0000000b20207c24 */ /* 0x000fe2000f8e02ff */
[-C--:B0-----:R-:W-:Y:S02]  /*eda0*/  LEA.HI.X.SX32 R0, R26, R36.reuse, 0x1, P3 ;  /* 0x000000241a007211 */ /* 0x081fe400018f0eff */
        /* <DEDUP_REMOVED lines=18> */
[-C--:B------:R-:W-:Y:S02]  /*eed0*/  LEA.HI.X.SX32 R111, R31, R36.reuse, 0x1, P1 ;  /* 0x000000241f6f7211 */ /* 0x080fe400008f0eff */
[----:B0-----:R-:W-:Y:S01]  /*eee0*/  LEA.HI.X.SX32 R0, R30, R36, 0x1, P3 ;  /* 0x000000241e007211 */ /* 0x001fe200018f0eff */
[----:B------:R-:W-:Y:S01]  /*eef0*/  STL [R1+0x204], R82 ;  /* 0x0002045201007387 */ /* 0x000fe20000100800 */
[----:B------:R-:W-:-:S03]  /*ef00*/  LEA R105, P3, R34, R37, 0x1 ;  /* 0x0000002522697211 */ /* 0x000fc600078608ff */
[----:B------:R-:W-:Y:S04]  /*ef10*/  STL [R1+0x1d8], R17 ;  /* 0x0001d81101007387 */ /* 0x000fe80000100800 */
[----:B------:R0:W-:Y:S01]  /*ef20*/  STL [R1+0x1e0], R0 ;  /* 0x0001e00001007387 */ /* 0x0001e20000100800 */
[----:B------:R-:W-:Y:S01]  /*ef30*/  LEA R14, P1, R35, R37, 0x1 ;  /* 0x00000025230e7211 */ /* 0x000fe200078208ff */
[----:B------:R-:W-:Y:S02]  /*ef40*/  IMAD R41, R39, UR11, RZ ;  /* 0x0000000b27297c24 */ /* 0x000fe4000f8e02ff */
[----:B------:R-:W-:Y:S01]  /*ef50*/  STL [R1+0x21c], R106 ;  /* 0x00021c6a01007387 */ /* 0x000fe20000100800 */
[----:B--2---:R-:W-:Y:S01]  /*ef60*/  IMAD R42, R42, UR11, RZ ;  /* 0x0000000b2a2a7c24 */ /* 0x004fe2000f8e02ff */
[----:B0-----:R-:W-:-:S02]  /*ef70*/  LEA.HI.X.SX32 R0, R32, R36, 0x1, P6 ;  /* 0x0000002420007211 */ /* 0x001fc400030f0eff */
[----:B------:R-:W-:Y:S01]  /*ef80*/  STL [R1+0x224], R105 ;  /* 0x0002246901007387 */ /* 0x000fe20000100800 */
[-C--:B------:R-:W-:Y:S02]  /*ef90*/  LEA R81, P6, R40, R37.reuse, 0x1 ;  /* 0x0000002528517211 */ /* 0x080fe400078c08ff */
[----:B------:R-:W-:Y:S01]  /*efa0*/  LEA.HI.X.SX32 R15, R33, R36, 0x1, P4 ;  /* 0x00000024210f7211 */ /* 0x000fe200020f0eff */
[----:B------:R-:W-:Y:S04]  /*efb0*/  STL [R1+0x1f8], R111 ;  /* 0x0001f86f01007387 */ /* 0x000fe80000100800 */
[----:B------:R0:W-:Y:S01]  /*efc0*/  STL [R1+0x200], R0 ;  /* 0x0002000001007387 */ /* 0x0001e20000100800 */
[----:B------:R-:W-:Y:S01]  /*efd0*/  LEA R94, P4, R41, R37, 0x1 ;  /* 0x00000025295e7211 */ /* 0x000fe200078808ff */
[----:B---3--:R-:W-:-:S02]  /*efe0*/  IMAD R43, R43, UR11, RZ ;  /* 0x0000000b2b2b7c24 */ /* 0x008fc4000f8e02ff */
[----:B------:R-:W-:Y:S01]  /*eff0*/  STL [R1+0x23c], R14 ;  /* 0x00023c0e01007387 */ /* 0x000fe20000100800 */
[-C--:B------:R-:W-:Y:S02]  /*f000*/  LEA.HI.X.SX32 R86, R35, R36.reuse, 0x1, P1 ;  /* 0x0000002423567211 */ /* 0x080fe400008f0eff */
[----:B0-----:R-:W-:Y:S01]  /*f010*/  LEA.HI.X.SX32 R0, R34, R36, 0x1, P3 ;  /* 0x0000002422007211 */ /* 0x001fe200018f0eff */
[----:B------:R-:W-:Y:S01]  /*f020*/  STL [R1+0x244], R81 ;  /* 0x0002445101007387 */ /* 0x000fe20000100800 */
[----:B------:R-:W-:-:S03]  /*f030*/  LEA R104, P3, R42, R37, 0x1 ;  /* 0x000000252a687211 */ /* 0x000fc600078608ff */
[----:B------:R-:W-:Y:S04]  /*f040*/  STL [R1+0x218], R15 ;  /* 0x0002180f01007387 */ /* 0x000fe80000100800 */
[----:B------:R0:W-:Y:S01]  /*f050*/  STL [R1+0x220], R0 ;  /* 0x0002200001007387 */ /* 0x0001e20000100800 */
[----:B----4-:R-:W-:Y:S01]  /*f060*/  IMAD R44, R44, UR11, RZ ;  /* 0x0000000b2c2c7c24 */ /* 0x010fe2000f8e02ff */
[----:B------:R-:W-:Y:S02]  /*f070*/  LEA R12, P1, R43, R37, 0x1 ;  /* 0x000000252b0c7211 */ /* 0x000fe400078208ff */
[----:B------:R-:W-:Y:S01]  /*f080*/  STL [R1+0x25c], R94 ;  /* 0x00025c5e01007387 */ /* 0x000fe20000100800 */
[-C--:B------:R-:W-:Y:S02]  /*f090*/  LEA.HI.X.SX32 R13, R41, R36.reuse, 0x1, P4 ;  /* 0x00000024290d7211 */ /* 0x080fe400020f0eff */
[----:B0-----:R-:W-:Y:S01]  /*f0a0*/  LEA.HI.X.SX32 R0, R40, R36, 0x1, P6 ;  /* 0x0000002428007211 */ /* 0x001fe200030f0eff */
[----:B------:R-:W-:Y:S01]  /*f0b0*/  STL [R1+0x264], R104 ;  /* 0x0002646801007387 */ /* 0x000fe20000100800 */
[----:B------:R-:W-:-:S03]  /*f0c0*/  IMAD R45, R45, UR11, RZ ;  /* 0x0000000b2d2d7c24 */ /* 0x000fc6000f8e02ff */
[----:B------:R-:W-:Y:S01]  /*f0d0*/  STL [R1+0x238], R86 ;  /* 0x0002385601007387 */ /* 0x000fe20000100800 */
[----:B------:R-:W-:-:S03]  /*f0e0*/  LEA.HI.X.SX32 R113, R43, R36, 0x1, P1 ;  /* 0x000000242b717211 */ /* 0x000fc600008f0eff */
[----:B------:R0:W-:Y:S01]  /*f0f0*/  STL [R1+0x240], R0 ;  /* 0x0002400001007387 */ /* 0x0001e20000100800 */
[----:B------:R-:W-:Y:S01]  /*f100*/  LEA R80, P1, R44, R37, 0x1 ;  /* 0x000000252c507211 */ /* 0x000fe200078208ff */
[----:B------:R-:W-:Y:S02]  /*f110*/  IMAD R46, R46, UR11, RZ ;  /* 0x0000000b2e2e7c24 */ /* 0x000fe4000f8e02ff */
[----:B------:R-:W-:Y:S01]  /*f120*/  STL [R1+0x27c], R12 ;  /* 0x00027c0c01007387 */ /* 0x000fe20000100800 */
[----:B0-----:R-:W-:-:S03]  /*f130*/  LEA.HI.X.SX32 R0, R42, R36, 0x1, P3 ;  /* 0x000000242a007211 */ /* 0x001fc600018f0eff */
[----:B------:R-:W-:Y:S01]  /*f140*/  STL [R1+0x674], R41 ;  /* 0x0006742901007387 */ /* 0x000fe20000100800 */
[----:B------:R-:W-:-:S03]  /*f150*/  LEA R103, P3, R45, R37, 0x1 ;  /* 0x000000252d677211 */ /* 0x000fc600078608ff */
[----:B------:R-:W-:Y:S01]  /*f160*/  STL [R1+0x258], R13 ;  /* 0x0002580d01007387 */ /* 0x000fe20000100800 */
[----:B------:R-:W-:-:S03]  /*f170*/  IMAD R47, R47, UR11, RZ ;  /* 0x0000000b2f2f7c24 */ /* 0x000fc6000f8e02ff */
[----:B------:R0:W-:Y:S01]  /*f180*/  STL [R1+0x260], R0 ;  /* 0x0002600001007387 */ /* 0x0001e20000100800 */
[----:B------:R-:W-:Y:S01]  /*f190*/  LEA R102, P4, R46, R37, 0x1 ;  /* 0x000000252e667211 */ /* 0x000fe200078808ff */
[----:B------:R-:W-:Y:S02]  /*f1a0*/  IMAD R48, R48, UR11, RZ ;  /* 0x0000000b30307c24 */ /* 0x000fe4000f8e02ff */
[----:B------:R-:W-:Y:S01]  /*f1b0*/  STL [R1+0x278], R113 ;  /* 0x0002787101007387 */ /* 0x000fe20000100800 */
[-C--:B------:R-:W-:Y:S02]  /*f1c0*/  LEA.HI.X.SX32 R11, R45, R36.reuse, 0x1, P3 ;  /* 0x000000242d0b7211 */ /* 0x080fe400018f0eff */
[----:B0-----:R-:W-:Y:S01]  /*f1d0*/  LEA.HI.X.SX32 R0, R44, R36, 0x1, P1 ;  /* 0x000000242c007211 */ /* 0x001fe200008f0eff */
[----:B------:R-:W-:Y:S01]  /*f1e0*/  STL [R1+0x284], R80 ;  /* 0x0002845001007387 */ /* 0x000fe20000100800 */
[----:B------:R-:W-:-:S03]  /*f1f0*/  IMAD R49, R49, UR11, RZ ;  /* 0x0000000b31317c24 */ /* 0x000fc6000f8e02ff */
[----:B------:R-:W-:Y:S01]  /*f200*/  STL [R1+0x29c], R103 ;  /* 0x00029c6701007387 */ /* 0x000fe20000100800 */
[----:B------:R-:W-:-:S03]  /*f210*/  LEA R125, P1, R47, R37, 0x1 ;  /* 0x000000252f7d7211 */ /* 0x000fc600078208ff */
[----:B------:R0:W-:Y:S01]  /*f220*/  STL [R1+0x280], R0 ;  /* 0x0002800001007387 */ /* 0x0001e20000100800 */
[----:B------:R-:W-:Y:S01]  /*f230*/  IMAD R50, R50, UR11, RZ ;  /* 0x0000000b32327c24 */ /* 0x000fe2000f8e02ff */
[----:B------:R-:W-:Y:S02]  /*f240*/  LEA R79, P3, R48, R37, 0x1 ;  /* 0x00000025304f7211 */ /* 0x000fe400078608ff */
[----:B------:R-:W-:Y:S01]  /*f250*/  STL [R1+0x684], R44 ;  /* 0x0006842c01007387 */ /* 0x000fe20000100800 */
[----:B------:R-:W-:-:S03]  /*f260*/  IMAD R51, R51, UR11, RZ ;  /* 0x0000000b33337c24 */ /* 0x000fc6000f8e02ff */
[----:B------:R-:W-:Y:S01]  /*f270*/  STL [R1+0x2a4], R102 ;  /* 0x0002a46601007387 */ /* 0x000fe20000100800 */
[----:B0-----:R-:W-:-:S03]  /*f280*/  LEA.HI.X.SX32 R0, R46, R36, 0x1, P4 ;  /* 0x000000242e007211 */ /* 0x001fc600020f0eff */
[----:B------:R-:W-:Y:S01]  /*f290*/  STL [R1+0x68c], R45 ;  /* 0x00068c2d01007387 */ /* 0x000fe20000100800 */
[----:B------:R-:W-:Y:S01]  /*f2a0*/  LEA R93, P4, R49, R37, 0x1 ;  /* 0x00000025315d7211 */ /* 0x000fe200078808ff */
[----:B------:R-:W-:Y:S02]  /*f2b0*/  IMAD R52, R52, UR11, RZ ;  /* 0x0000000b34347c24 */ /* 0x000fe4000f8e02ff */
[----:B------:R-:W-:Y:S01]  /*f2c0*/  STL [R1+0x298], R11 ;  /* 0x0002980b01007387 */ /* 0x000fe20000100800 */
[----:B------:R-:W-:-:S03]  /*f2d0*/  LEA.HI.X.SX32 R87, R47, R36, 0x1, P1 ;  /* 0x000000242f577211 */ /* 0x000fc600008f0eff */
[----:B------:R-:W-:Y:S01]  /*f2e0*/  STL [R1+0x694], R46 ;  /* 0x0006942e01007387 */ /* 0x000fe20000100800 */
[----:B------:R-:W-:-:S03]  /*f2f0*/  LEA R101, P1, R50, R37, 0x1 ;  /* 0x0000002532657211 */ /* 0x000fc600078208ff */
[----:B------:R0:W-:Y:S01]  /*f300*/  STL [R1+0x2a0], R0 ;  /* 0x0002a00001007387 */ /* 0x0001e20000100800 */
[-C--:B------:R-:W-:Y:S01]  /*f310*/  LEA.HI.X.SX32 R10, R49, R36.reuse, 0x1, P4 ;  /* 0x00000024310a7211 */ /* 0x080fe200020f0eff */
[----:B------:R-:W-:Y:S02]  /*f320*/  IMAD R53, R53, UR11, RZ ;  /* 0x0000000b35357c24 */ /* 0x000fe4000f8e02ff */
[----:B------:R-:W-:Y:S01]  /*f330*/  STL [R1+0x2bc], R125 ;  /* 0x0002bc7d01007387 */ /* 0x000fe20000100800 */
[----:B------:R-:W-:Y:S01]  /*f340*/  IMAD R54, R54, UR11, RZ ;  /* 0x0000000b36367c24 */ /* 0x000fe2000f8e02ff */
[-C--:B------:R-:W-:Y:S02]  /*f350*/  LEA R78, P4, R52, R37.reuse, 0x1 ;  /* 0x00000025344e7211 */ /* 0x080fe400078808ff */
[-C--:B0-----:R-:W-:Y:S01]  /*f360*/  LEA.HI.X.SX32 R0, R48, R36.reuse, 0x1, P3 ;  /* 0x0000002430007211 */ /* 0x081fe200018f0eff */
[----:B------:R-:W-:Y:S01]  /*f370*/  STL [R1+0x2c4], R79 ;  /* 0x0002c44f01007387 */ /* 0x000fe20000100800 */
[----:B------:R-:W-:Y:S01]  /*f380*/  LEA R124, P3, R51, R37, 0x1 ;  /* 0x00000025337c7211 */ /* 0x000fe200078608ff */
[----:B------:R-:W-:Y:S01]  /*f390*/  IMAD R55, R55, UR11, RZ ;  /* 0x0000000b37377c24 */ /* 0x000fe2000f8e02ff */
[-C--:B------:R-:W-:Y:S01]  /*f3a0*/  LEA.HI.X.SX32 R46, R50, R36.reuse, 0x1, P1 ;  /* 0x00000024322e7211 */ /* 0x080fe200008f0eff */
[----:B------:R-:W-:Y:S01]  /*f3b0*/  STL [R1+0x2b8], R87 ;  /* 0x0002b85701007387 */ /* 0x000fe20000100800 */
[----:B------:R-:W-:-:S03]  /*f3c0*/  LEA.HI.X.SX32 R9, R51, R36, 0x1, P3 ;  /* 0x0000002433097211 */ /* 0x000fc600018f0eff */
[----:B------:R0:W-:Y:S01]  /*f3d0*/  STL [R1+0x2c0], R0 ;  /* 0x0002c00001007387 */ /* 0x0001e20000100800 */
[----:B------:R-:W-:Y:S01]  /*f3e0*/  IMAD R56, R56, UR11, RZ ;  /* 0x0000000b38387c24 */ /* 0x000fe2000f8e02ff */
[----:B------:R-:W-:Y:S02]  /*f3f0*/  LEA.HI.X.SX32 R45, R52, R36, 0x1, P4 ;  /* 0x00000024342d7211 */ /* 0x000fe400020f0eff */
[----:B------:R-:W-:Y:S01]  /*f400*/  STL [R1+0x2dc], R93 ;  /* 0x0002dc5d01007387 */ /* 0x000fe20000100800 */
[----:B------:R-:W-:-:S03]  /*f410*/  LEA R100, P1, R53, R37, 0x1 ;  /* 0x0000002535647211 */ /* 0x000fc600078208ff */
[----:B------:R-:W-:Y:S01]  /*f420*/  STL [R1+0x2d8], R10 ;  /* 0x0002d80a01007387 */ /* 0x000fe20000100800 */
[----:B------:R-:W-:-:S03]  /*f430*/  LEA R77, P3, R54, R37, 0x1 ;  /* 0x00000025364d7211 */ /* 0x000fc600078608ff */
[----:B------:R-:W-:Y:S01]  /*f440*/  STL [R1+0x2e4], R101 ;  /* 0x0002e46501007387 */ /* 0x000fe20000100800 */
[----:B------:R-:W-:Y:S01]  /*f450*/  LEA R123, P4, R55, R37, 0x1 ;  /* 0x00000025377b7211 */ /* 0x000fe200078808ff */
[----:B------:R-:W-:Y:S02]  /*f460*/  IMAD R57, R57, UR11, RZ ;  /* 0x0000000b39397c24 */ /* 0x000fe4000f8e02ff */
[----:B------:R-:W-:Y:S01]  /*f470*/  STL [R1+0x2fc], R124 ;  /* 0x0002fc7c01007387 */ /* 0x000fe20000100800 */
[----:B------:R-:W-:-:S03]  /*f480*/  LEA.HI.X.SX32 R8, R53, R36, 0x1, P1 ;  /* 0x0000002435087211 */ /* 0x000fc600008f0eff */
[----:B------:R-:W-:Y:S01]  /*f490*/  STL [R1+0x2e0], R46 ;  /* 0x0002e02e01007387 */ /* 0x000fe20000100800 */
[----:B------:R-:W-:-:S03]  /*f4a0*/  LEA.HI.X.SX32 R44, R54, R36, 0x1, P3 ;  /* 0x00000024362c7211 */ /* 0x000fc600018f0eff */
[----:B------:R-:W-:Y:S01]  /*f4b0*/  STL [R1+0x304], R78 ;  /* 0x0003044e01007387 */ /* 0x000fe20000100800 */
[----:B------:R-:W-:Y:S01]  /*f4c0*/  LEA R76, P1, R56, R37, 0x1 ;  /* 0x00000025384c7211 */ /* 0x000fe200078208ff */
[----:B------:R-:W-:Y:S02]  /*f4d0*/  IMAD R58, R58, UR11, RZ ;  /* 0x0000000b3a3a7c24 */ /* 0x000fe4000f8e02ff */
[----:B------:R-:W-:Y:S01]  /*f4e0*/  STL [R1+0x2f8], R9 ;  /* 0x0002f80901007387 */ /* 0x000fe20000100800 */
[----:B------:R-:W-:-:S03]  /*f4f0*/  LEA.HI.X.SX32 R114, R55, R36, 0x1, P4 ;  /* 0x0000002437727211 */ /* 0x000fc600020f0eff */
[----:B------:R-:W-:Y:S01]  /*f500*/  STL [R1+0x300], R45 ;  /* 0x0003002d01007387 */ /* 0x000fe20000100800 */
[----:B------:R-:W-:-:S03]  /*f510*/  LEA R92, P3, R57, R37, 0x1 ;  /* 0x00000025395c7211 */ /* 0x000fc600078608ff */
[----:B------:R-:W-:Y:S01]  /*f520*/  STL [R1+0x31c], R100 ;  /* 0x00031c6401007387 */ /* 0x000fe20000100800 */
[----:B0-----:R-:W-:-:S03]  /*f530*/  LEA.HI.X.SX32 R0, R56, R36, 0x1, P1 ;  /* 0x0000002438007211 */ /* 0x001fc600008f0eff */
[----:B------:R-:W-:Y:S01]  /*f540*/  STL [R1+0x324], R77 ;  /* 0x0003244d01007387 */ /* 0x000fe20000100800 */
[----:B------:R-:W-:-:S03]  /*f550*/  IMAD R59, R59, UR11, RZ ;  /* 0x0000000b3b3b7c24 */ /* 0x000fc6000f8e02ff */
[----:B------:R-:W-:Y:S01]  /*f560*/  STL [R1+0x33c], R123 ;  /* 0x00033c7b01007387 */ /* 0x000fe20000100800 */
[----:B------:R-:W-:-:S03]  /*f570*/  LEA R75, P4, R58, R37, 0x1 ;  /* 0x000000253a4b7211 */ /* 0x000fc600078808ff */
[----:B------:R-:W-:Y:S01]  /*f580*/  STL [R1+0x318], R8 ;  /* 0x0003180801007387 */ /* 0x000fe20000100800 */
[----:B------:R-:W-:-:S03]  /*f590*/  IMAD R60, R60, UR11, RZ ;  /* 0x0000000b3c3c7c24 */ /* 0x000fc6000f8e02ff */
[----:B------:R-:W-:Y:S01]  /*f5a0*/  STL [R1+0x320], R44 ;  /* 0x0003202c01007387 */ /* 0x000fe20000100800 */
[----:B------:R-:W-:-:S03]  /*f5b0*/  IMAD R61, R61, UR11, RZ ;  /* 0x0000000b3d3d7c24 */ /* 0x000fc6000f8e02ff */
[----:B------:R-:W-:Y:S01]  /*f5c0*/  STL [R1+0x338], R114 ;  /* 0x0003387201007387 */ /* 0x000fe20000100800 */
[----:B------:R-:W-:-:S03]  /*f5d0*/  LEA R122, P1, R59, R37, 0x1 ;  /* 0x000000253b7a7211 */ /* 0x000fc600078208ff */
[----:B------:R-:W-:Y:S01]  /*f5e0*/  STL [R1+0x344], R76 ;  /* 0x0003444c01007387 */ /* 0x000fe20000100800 */
[----:B------:R-:W-:-:S03]  /*f5f0*/  IMAD R62, R62, UR11, RZ ;  /* 0x0000000b3e3e7c24 */ /* 0x000fc6000f8e02ff */
[----:B------:R-:W-:Y:S01]  /*f600*/  STL [R1+0x35c], R92 ;  /* 0x00035c5c01007387 */ /* 0x000fe20000100800 */
[----:B------:R-:W-:-:S03]  /*f610*/  LEA.HI.X.SX32 R89, R57, R36, 0x1, P3 ;  /* 0x0000002439597211 */ /* 0x000fc600018f0eff */
[----:B------:R0:W-:Y:S01]  /*f620*/  STL [R1+0x340], R0 ;  /* 0x0003400001007387 */ /* 0x0001e20000100800 */
[-C--:B------:R-:W-:Y:S01]  /*f630*/  LEA R74, P3, R60, R37.reuse, 0x1 ;  /* 0x000000253c4a7211 */ /* 0x080fe200078608ff */
[----:B------:R-:W-:Y:S01]  /*f640*/  IMAD R63, R63, UR11, RZ ;  /* 0x0000000b3f3f7c24 */ /* 0x000fe2000f8e02ff */
[-C--:B------:R-:W-:Y:S01]  /*f650*/  LEA.HI.X.SX32 R5, R59, R36.reuse, 0x1, P1 ;  /* 0x000000243b057211 */ /* 0x080fe200008f0eff */
[----:B------:R-:W-:Y:S01]  /*f660*/  STL [R1+0x364], R75 ;  /* 0x0003644b01007387 */ /* 0x000fe20000100800 */
[-C--:B0-----:R-:W-:Y:S02]  /*f670*/  LEA.HI.X.SX32 R0, R58, R36.reuse, 0x1, P4 ;  /* 0x000000243a007211 */ /* 0x081fe400020f0eff */
[-C--:B------:R-:W-:Y:S02]  /*f680*/  LEA R34, P4, R61, R37.reuse, 0x1 ;  /* 0x000000253d227211 */ /* 0x080fe400078808ff */
[----:B------:R-:W-:Y:S01]  /*f690*/  LEA.HI.X.SX32 R41, R60, R36, 0x1, P3 ;  /* 0x000000243c297211 */ /* 0x000fe200018f0eff */
[----:B------:R0:W-:Y:S01]  /*f6a0*/  STL [R1+0x360], R0 ;  /* 0x0003600001007387 */ /* 0x0001e20000100800 */
[----:B------:R-:W-:-:S02]  /*f6b0*/  LEA R73, P1, R62, R37, 0x1 ;  /* 0x000000253e497211 */ /* 0x000fc400078208ff */
[----:B------:R-:W-:Y:S01]  /*f6c0*/  LEA.HI.X.SX32 R35, R61, R36, 0x1, P4 ;  /* 0x000000243d237211 */ /* 0x000fe200020f0eff */
[----:B------:R-:W-:Y:S01]  /*f6d0*/  STL [R1+0x358], R89 ;  /* 0x0003585901007387 */ /* 0x000fe20000100800 */
[----:B------:R-:W-:-:S03]  /*f6e0*/  LEA R116, P3, R63, R37, 0x1 ;  /* 0x000000253f747211 */ /* 0x000fc600078608ff */
[----:B------:R-:W-:Y:S01]  /*f6f0*/  STL [R1+0x37c], R122 ;  /* 0x00037c7a01007387 */ /* 0x000fe20000100800 */
[----:B0-----:R-:W-:-:S03]  /*f700*/  LEA.HI.X.SX32 R0, R62, R36, 0x1, P1 ;  /* 0x000000243e007211 */ /* 0x001fc600008f0eff */
[----:B------:R-:W-:Y:S04]  /*f710*/  STL [R1+0x384], R74 ;  /* 0x0003844a01007387 */ /* 0x000fe80000100800 */
[----:B------:R-:W-:Y:S04]  /*f720*/  STL [R1+0x378], R5 ;  /* 0x0003780501007387 */ /* 0x000fe80000100800 */
[----:B------:R-:W-:Y:S04]  /*f730*/  STL [R1+0x39c], R34 ;  /* 0x00039c2201007387 */ /* 0x000fe80000100800 */
[----:B------:R-:W-:Y:S04]  /*f740*/  STL [R1+0x380], R41 ;  /* 0x0003802901007387 */ /* 0x000fe80000100800 */
[----:B------:R-:W-:Y:S04]  /*f750*/  STL [R1+0x398], R35 ;  /* 0x0003982301007387 */ /* 0x000fe80000100800 */
[----:B------:R-:W-:Y:S04]  /*f760*/  STL [R1+0x3a4], R73 ;  /* 0x0003a44901007387 */ /* 0x000fe80000100800 */
[----:B------:R-:W-:Y:S04]  /*f770*/  STL [R1+0x3bc], R116 ;  /* 0x0003bc7401007387 */ /* 0x000fe80000100800 */
[----:B------:R0:W-:Y:S04]  /*f780*/  STL [R1+0x3a0], R0 ;  /* 0x0003a00001007387 */ /* 0x0001e80000100800 */
[----:B------:R-:W2:Y:S04]  /*f790*/  LDL R7, [R1+0x44] ;  /* 0x0000440001077983 */ /* 0x000ea80000100800 */
[----:B------:R-:W2:Y:S01]  /*f7a0*/  LDL R6, [R1+0x48] ;  /* 0x0000480001067983 */ /* 0x000ea20000100800 */
[----:B------:R-:W1:Y:S01]  /*f7b0*/  S2R R88, SR_TID.X ;  /* 0x0000000000587919 */ /* 0x000e620000002100 */
[----:B------:R-:W-:-:S02]  /*f7c0*/  IMAD R64, R64, UR11, RZ ;  /* 0x0000000b40407c24 */ /* 0x000fc4000f8e02ff */
[----:B------:R-:W-:Y:S02]  /*f7d0*/  IMAD R65, R65, UR11, RZ ;  /* 0x0000000b41417c24 */ /* 0x000fe4000f8e02ff */
[----:B------:R-:W-:Y:S01]  /*f7e0*/  IMAD R66, R66, UR11, RZ ;  /* 0x0000000b42427c24 */ /* 0x000fe2000f8e02ff */
[-C--:B------:R-:W-:Y:S01]  /*f7f0*/  LEA R72, P4, R64, R37.reuse, 0x1 ;  /* 0x0000002540487211 */ /* 0x080fe200078808ff */
[----:B------:R-:W-:Y:S01]  /*f800*/  IMAD R67, R67, UR11, RZ ;  /* 0x0000000b43437c24 */ /* 0x000fe2000f8e02ff */
[-C--:B------:R-:W-:Y:S01]  /*f810*/  LEA.HI.X.SX32 R99, R63, R36.reuse, 0x1, P3 ;  /* 0x000000243f637211 */ /* 0x080fe200018f0eff */
[----:B------:R-:W-:Y:S01]  /*f820*/  IMAD R68, R68, UR11, RZ ;  /* 0x0000000b44447c24 */ /* 0x000fe2000f8e02ff */
[----:B0-----:R-:W-:Y:S01]  /*f830*/  LEA.HI.X.SX32 R0, R64, R36, 0x1, P4 ;  /* 0x0000002440007211 */ /* 0x001fe200020f0eff */
[----:B------:R-:W-:Y:S01]  /*f840*/  IMAD R69, R69, UR11, RZ ;  /* 0x0000000b45457c24 */ /* 0x000fe2000f8e02ff */
[-C--:B------:R-:W-:Y:S01]  /*f850*/  LEA R91, P1, R65, R37.reuse, 0x1 ;  /* 0x00000025415b7211 */ /* 0x080fe200078208ff */
[----:B------:R-:W-:Y:S01]  /*f860*/  IMAD R70, R70, UR11, RZ ;  /* 0x0000000b46467c24 */ /* 0x000fe2000f8e02ff */
[-C--:B------:R-:W-:Y:S01]  /*f870*/  LEA R119, P3, R66, R37.reuse, 0x1 ;  /* 0x0000002542777211 */ /* 0x080fe200078608ff */
[----:B------:R-:W-:Y:S01]  /*f880*/  IMAD R71, R71, UR11, RZ ;  /* 0x0000000b47477c24 */ /* 0x000fe2000f8e02ff */
[----:B------:R-:W-:-:S02]  /*f890*/  LEA R120, P4, R67, R37, 0x1 ;  /* 0x0000002543787211 */ /* 0x000fc400078808ff */
[-C--:B------:R-:W-:Y:S02]  /*f8a0*/  LEA.HI.X.SX32 R121, R65, R36.reuse, 0x1, P1 ;  /* 0x0000002441797211 */ /* 0x080fe400008f0eff */
[-C--:B------:R-:W-:Y:S02]  /*f8b0*/  LEA.HI.X.SX32 R2, R66, R36.reuse, 0x1, P3 ;  /* 0x0000002442027211 */ /* 0x080fe400018f0eff */
[----:B------:R-:W-:Y:S02]  /*f8c0*/  LEA.HI.X.SX32 R90, R67, R36, 0x1, P4 ;  /* 0x00000024435a7211 */ /* 0x000fe400020f0eff */
[-C--:B------:R-:W-:Y:S02]  /*f8d0*/  LEA R39, P1, R68, R37.reuse, 0x1 ;  /* 0x0000002544277211 */ /* 0x080fe400078208ff */
[-C--:B------:R-:W-:Y:S02]  /*f8e0*/  LEA R42, P3, R69, R37.reuse, 0x1 ;  /* 0x00000025452a7211 */ /* 0x080fe400078608ff */
[----:B------:R-:W-:-:S02]  /*f8f0*/  LEA R3, P4, R70, R37, 0x1 ;  /* 0x0000002546037211 */ /* 0x000fc400078808ff */
[----:B------:R-:W-:Y:S01]  /*f900*/  LEA R117, P6, R71, R37, 0x1 ;  /* 0x0000002547757211 */ /* 0x000fe200078c08ff */
[----:B------:R0:W-:Y:S01]  /*f910*/  STL [R1+0x3c0], R0 ;  /* 0x0003c00001007387 */ /* 0x0001e20000100800 */
[----:B-1----:R-:W-:Y:S02]  /*f920*/  SHF.R.S32.HI R4, RZ, 0x6, R88 ;  /* 0x00000006ff047819 */ /* 0x002fe40000011458 */
[-C--:B------:R-:W-:Y:S02]  /*f930*/  LEA.HI.X.SX32 R43, R69, R36.reuse, 0x1, P3 ;  /* 0x00000024452b7211 */ /* 0x080fe400018f0eff */
[-C--:B------:R-:W-:Y:S02]  /*f940*/  LEA.HI.X.SX32 R38, R70, R36.reuse, 0x1, P4 ;  /* 0x0000002446267211 */ /* 0x080fe400020f0eff */
[-C--:B------:R-:W-:Y:S02]  /*f950*/  LEA.HI.X.SX32 R88, R71, R36.reuse, 0x1, P6 ;  /* 0x0000002447587211 */ /* 0x080fe400030f0eff */
[----:B0-----:R-:W-:-:S02]  /*f960*/  LEA.HI.X.SX32 R0, R68, R36, 0x1, P1 ;  /* 0x0000002444007211 */ /* 0x001fc400008f0eff */
[----:B------:R-:W0:Y:S01]  /*f970*/  S2R R36, SR_TID.X ;  /* 0x0000000000247919 */ /* 0x000e220000002100 */
[----:B------:R-:W-:Y:S04]  /*f980*/  STL [R1+0x3c4], R72 ;  /* 0x0003c44801007387 */ /* 0x000fe80000100800 */
[----:B------:R-:W-:Y:S04]  /*f990*/  STL [R1+0x3b8], R99 ;  /* 0x0003b86301007387 */ /* 0x000fe80000100800 */
[----:B------:R-:W-:Y:S01]  /*f9a0*/  STL [R1+0x3dc], R91 ;  /* 0x0003dc5b01007387 */ /* 0x000fe20000100800 */
[----:B------:R-:W-:-:S03]  /*f9b0*/  SGXT R4, R4, 0x1 ;  /* 0x000000010404781a */ /* 0x000fc60000000200 */
[----:B------:R-:W-:Y:S04]  /*f9c0*/  STL [R1+0x3e4], R119 ;  /* 0x0003e47701007387 */ /* 0x000fe80000100800 */
[----:B------:R-:W-:Y:S04]  /*f9d0*/  STL [R1+0x3d8], R121 ;  /* 0x0003d87901007387 */ /* 0x000fe80000100800 */
[----:B------:R-:W-:Y:S01]  /*f9e0*/  STL [R1+0x3fc], R120 ;  /* 0x0003fc7801007387 */ /* 0x000fe20000100800 */
[----:B0-----:R-:W-:-:S03]  /*f9f0*/  LOP3.LUT R36, R36, 0x3f, RZ, 0xc0, !PT ;  /* 0x0000003f24247812 */ /* 0x001fc600078ec0ff */
[----:B------:R-:W-:Y:S02]  /*fa00*/  STL [R1+0x3e0], R2 ;  /* 0x0003e00201007387 */ /* 0x000fe40000100800 */
[----:B------:R-:W-:Y:S02]  /*fa10*/  IMAD.SHL.U32 R36, R36, 0x2, RZ ;  /* 0x0000000224247824 */ /* 0x000fe400078e00ff */
[----:B------:R-:W-:Y:S04]  /*fa20*/  STL [R1+0x3f8], R90 ;  /* 0x0003f85a01007387 */ /* 0x000fe80000100800 */
[----:B------:R-:W-:Y:S01]  /*fa30*/  STL [R1+0x400], R39 ;  /* 0x0004002701007387 */ /* 0x000fe20000100800 */
[----:B------:R-:W-:-:S03]  /*fa40*/  LOP3.LUT R36, R36, 0x90, R4, 0x78, !PT ;  /* 0x0000009024247812 */ /* 0x000fc600078e7804 */
[----:B------:R-:W-:Y:S01]  /*fa50*/  STL [R1+0x414], R42 ;  /* 0x0004142a01007387 */ /* 0x000fe20000100800 */
[----:B------:R-:W-:-:S03]  /*fa60*/  PRMT R4, RZ, 0x7610, R4 ;  /* 0x00007610ff047816 */ /* 0x000fc60000000004 */
[----:B------:R-:W-:Y:S04]  /*fa70*/  STL [R1+0x1a0], R117 ;  /* 0x0001a07501007387 */ /* 0x000fe80000100800 */
[----:B------:R-:W-:Y:S04]  /*fa80*/  STL [R1+0x418], R3 ;  /* 0x0004180301007387 */ /* 0x000fe80000100800 */
[----:B------:R-:W3:Y:S04]  /*fa90*/  LDL R70, [R1+0xc8] ;  /* 0x0000c80001467983 */ /* 0x000ee80000100800 */
[----:B------:R-:W-:Y:S04]  /*faa0*/  STL [R1+0x198], R43 ;  /* 0x0001982b01007387 */ /* 0x000fe80000100800 */
[----:B------:R-:W-:Y:S04]  /*fab0*/  STL [R1+0x190], R0 ;  /* 0x0001900001007387 */ /* 0x000fe80000100800 */
[----:B------:R-:W4:Y:S04]  /*fac0*/  LDL R71, [R1+0x84] ;  /* 0x0000840001477983 */ /* 0x000f280000100800 */
[----:B------:R-:W-:Y:S04]  /*fad0*/  STL [R1+0x19c], R38 ;  /* 0x00019c2601007387 */ /* 0x000fe80000100800 */
[----:B------:R-:W-:Y:S04]  /*fae0*/  STL [R1+0x194], R88 ;  /* 0x0001945801007387 */ /* 0x000fe80000100800 */
[----:B--2---:R0:W2:Y:S04]  /*faf0*/  @P0 LDG.E.U16 R4, desc[UR20][R6.64] ;  /* 0x0000001406040981 */ /* 0x0040a8000c1e1500 */
[----:B------:R-:W2:Y:S01]  /*fb00*/  LDL R7, [R1+0x64] ;  /* 0x0000640001077983 */ /* 0x000ea20000100800 */
[----:B------:R-:W-:Y:S01]  /*fb10*/  PRMT R32, RZ, 0x7610, R32 ;  /* 0x00007610ff207816 */ /* 0x000fe20000000020 */
[----:B0-----:R-:W-:-:S02]  /*fb20*/  @P0 IMAD.MOV.U32 R6, RZ, RZ, R98 ;  /* 0x000000ffff060224 */ /* 0x001fc400078e0062 */
[----:B------:R0:W-:Y:S04]  /*fb30*/  STS.U16 [R36+UR9], R118 ;  /* 0x0000007624007988 */ /* 0x0001e80008000409 */
[----:B------:R-:W3:Y:S04]  /*fb40*/  LDL.LU R98, [R1+0x79c] ;  /* 0x00079c0001627983 */ /* 0x000ee80000300800 */
[----:B0-----:R-:W3:Y:S04]  /*fb50*/  LDL R118, [R1+0x144] ;  /* 0x0001440001767983 */ /* 0x001ee80000100800 */
[----:B--2---:R0:W2:Y:S04]  /*fb60*/  @P0 LDG.E.U16 R32, desc[UR20][R6.64] ;  /* 0x0000001406200981 */ /* 0x0040a8000c1e1500 */
[----:B------:R-:W2:Y:S01]  /*fb70*/  LDL.LU R7, [R1+0x24] ;  /* 0x0000240001077983 */ /* 0x000ea20000300800 */
[----:B------:R-:W-:Y:S01]  /*fb80*/  PRMT R31, RZ, 0x7610, R31 ;  /* 0x00007610ff1f7816 */ /* 0x000fe2000000001f */
[----:B0-----:R-:W-:-:S02]  /*fb90*/  @P0 IMAD.MOV.U32 R6, RZ, RZ, R115 ;  /* 0x000000ffff060224 */ /* 0x001fc400078e0073 */
[----:B------:R-:W3:Y:S04]  /*fba0*/  LDL.LU R115, [R1+0x798] ;  /* 0x0007980001737983 */ /* 0x000ee80000300800 */
[----:B--2---:R4:W-:Y:S02]  /*fbb0*/  STS.U16 [R36+UR9+0x400], R7 ;  /* 0x0004000724007988 */ /* 0x0049e40008000409 */
[----:B----4-:R-:W-:Y:S02]  /*fbc0*/  @P0 IMAD.MOV.U32 R7, RZ, RZ, R71 ;  /* 0x000000ffff070224 */ /* 0x010fe400078e0047 */
[----:B------:R-:W2:Y:S04]  /*fbd0*/  LDL.LU R71, [R1+0x14] ;  /* 0x0000140001477983 */ /* 0x000ea80000300800 */
[----:B------:R0:W4:Y:S04]  /*fbe0*/  @P0 LDG.E.U16 R31, desc[UR20][R6.64] ;  /* 0x00000014061f0981 */ /* 0x000128000c1e1500 */
[----:B------:R-:W0:Y:S04]  /*fbf0*/  LDL R6, [R1+0xa4] ;  /* 0x0000a40001067983 */ /* 0x000e280000100800 */
[----:B------:R-:W0:Y:S01]  /*fc00*/  LDL R7, [R1+0xa8] ;  /* 0x0000a80001077983 */ /* 0x000e220000100800 */
[----:B------:R-:W-:-:S03]  /*fc10*/  PRMT R30, RZ, 0x7610, R30 ;  /* 0x00007610ff1e7816 */ /* 0x000fc6000000001e */
[----:B---3--:R1:W-:Y:S04]  /*fc20*/  STS.U16 [R36+UR9+0x800], R98 ;  /* 0x0008006224007988 */ /* 0x0083e80008000409 */
[----:B-1----:R-:W3:Y:S01]  /*fc30*/  LDL R98, [R1+0x104] ;  /* 0x0001040001627983 */ /* 0x002ee20000100800 */
[----:B0-----:R-:W-:-:S04]  /*fc40*/  @P0 LOP3.LUT R7, R7, R6, RZ, 0x3c, !PT ;  /* 0x0000000607070212 */ /* 0x001fc800078e3cff */
[----:B------:R-:W-:-:S04]  /*fc50*/  @P0 LOP3.LUT R6, R7, R6, RZ, 0x3c, !PT ;  /* 0x0000000607060212 */ /* 0x000fc800078e3cff */
[----:B------:R-:W-:-:S05]  /*fc60*/  @P0 LOP3.LUT R7, R7, R6, RZ, 0x3c, !PT ;  /* 0x0000000607070212 */ /* 0x000fca00078e3cff */
[----:B------:R0:W2:Y:S04]  /*fc70*/  @P0 LDG.E.U16 R30, desc[UR20][R6.64] ;  /* 0x00000014061e0981 */ /* 0x0000a8000c1e1500 */
[----:B------:R-:W2:Y:S04]  /*fc80*/  LDL.LU R6, [R1+0x20] ;  /* 0x0000200001067983 */ /* 0x000ea80000300800 */
[----:B------:R-:W3:Y:S01]  /*fc90*/  LDL R7, [R1+0xc4] ;  /* 0x0000c40001077983 */ /* 0x000ee20000100800 */
[----:B------:R-:W-:-:S03]  /*fca0*/  PRMT R29, RZ, 0x7610, R29 ;  /* 0x00007610ff1d7816 */ /* 0x000fc6000000001d */
[----:B--2---:R0:W-:Y:S02]  /*fcb0*/  STS.U16 [R36+UR9+0xc00], R6 ;  /* 0x000c000624007988 */ /* 0x0041e40008000409 */
[----:B0-----:R-:W-:Y:S02]  /*fcc0*/  @P0 IMAD.MOV.U32 R6, RZ, RZ, R70 ;  /* 0x000000ffff060224 */ /* 0x001fe400078e0046 */
[----:B------:R-:W2:Y:S04]  /*fcd0*/  LDL.LU R70, [R1+0x10] ;  /* 0x0000100001467983 */ /* 0x000ea80000300800 */
[----:B---3--:R0:W3:Y:S04]  /*fce0*/  @P0 LDG.E.U16 R29, desc[UR20][R6.64] ;  /* 0x00000014061d0981 */ /* 0x0080e8000c1e1500 */
[----:B------:R-:W2:Y:S01]  /*fcf0*/  LDL R7, [R1+0xe4] ;  /* 0x0000e40001077983 */ /* 0x000ea20000100800 */
[----:B------:R-:W-:Y:S01]  /*fd00*/  PRMT R28, RZ, 0x7610, R28 ;  /* 0x00007610ff1c7816 */ /* 0x000fe2000000001c */
[----:B0-----:R-:W-:-:S02]  /*fd10*/  @P0 IMAD.MOV.U32 R6, RZ, RZ, R97 ;  /* 0x000000ffff060224 */ /* 0x001fc400078e0061 */
[----:B------:R0:W-:Y:S04]  /*fd20*/  STS.U16 [R36+UR9+0x1000], R115 ;  /* 0x0010007324007988 */ /* 0x0001e80008000409 */
[----:B0-----:R-:W3:Y:S04]  /*fd30*/  LDL R115, [R1+0x168] ;  /* 0x0001680001737983 */ /* 0x001ee80000100800 */
[----:B------:R-:W3:Y:S04]  /*fd40*/  LDL.LU R97, [R1+0x794] ;  /* 0x0007940001617983 */ /* 0x000ee80000300800 */
[----:B--2---:R0:W2:Y:S04]  /*fd50*/  @P0 LDG.E.U16 R28, desc[UR20][R6.64] ;  /* 0x00000014061c0981 */ /* 0x0040a8000c1e1500 */
[----:B------:R-:W2:Y:S01]  /*fd60*/  LDL.LU R7, [R1+0x1c] ;  /* 0x00001c0001077983 */ /* 0x000ea20000300800 */
[----:B------:R-:W-:Y:S01]  /*fd70*/  PRMT R27, RZ, 0x7610, R27 ;  /* 0x00007610ff1b7816 */ /* 0x000fe2000000001b */
[----:B0-----:R-:W-:-:S02]  /*fd80*/  @P0 IMAD.MOV.U32 R6, RZ, RZ, R112 ;  /* 0x000000ffff060224 */ /* 0x001fc400078e0070 */
[----:B------:R-:W3:Y:S04]  /*fd90*/  LDL.LU R112, [R1+0x790] ;  /* 0x0007900001707983 */ /* 0x000ee80000300800 */
[----:B--2---:R0:W-:Y:S02]  /*fda0*/  STS.U16 [R36+UR9+0x1400], R7 ;  /* 0x0014000724007988 */ /* 0x0041e40008000409 */
[----:B0-----:R-:W-:Y:S02]  /*fdb0*/  @P0 IMAD.MOV.U32 R7, RZ, RZ, R98 ;  /* 0x000000ffff070224 */ /* 0x001fe400078e0062 */
[----:B------:R-:W2:Y:S04]  /*fdc0*/  LDL.LU R98, [R1+0xc] ;  /* 0x00000c0001627983 */ /* 0x000ea80000300800 */
[----:B------:R0:W2:Y:S04]  /*fdd0*/  @P0 LDG.E.U16 R27, desc[UR20][R6.64] ;  /* 0x00000014061b0981 */ /* 0x0000a8000c1e1500 */
[----:B------:R-:W0:Y:S04]  /*fde0*/  LDL R6, [R1+0x124] ;  /* 0x0001240001067983 */ /* 0x000e280000100800 */
[----:B------:R-:W0:Y:S01]  /*fdf0*/  LDL R7, [R1+0x128] ;  /* 0x0001280001077983 */ /* 0x000e220000100800 */
[----:B------:R-:W-:-:S02]  /*fe00*/  PRMT R26, RZ, 0x7610, R26 ;  /* 0x00007610ff1a7816 */ /* 0x000fc4000000001a */
[----:B------:R-:W-:Y:S01]  /*fe10*/  PRMT R25, RZ, 0x7610, R25 ;  /* 0x00007610ff197816 */ /* 0x000fe20000000019 */
[----:B---3--:R1:W-:Y:S01]  /*fe20*/  STS.U16 [R36+UR9+0x1800], R97 ;  /* 0x0018006124007988 */ /* 0x0083e20008000409 */
[----:B------:R-:W-:Y:S02]  /*fe30*/  PRMT R24, RZ, 0x7610, R24 ;  /* 0x00007610ff187816 */ /* 0x000fe40000000018 */
[----:B------:R-:W-:Y:S01]  /*fe40*/  PRMT R23, RZ, 0x7610, R23 ;  /* 0x00007610ff177816 */ /* 0x000fe20000000017 */
[----:B-1----:R-:W3:Y:S04]  /*fe50*/  LDL.LU R97, [R1+0x18] ;  /* 0x0000180001617983 */ /* 0x002ee80000300800 */
[----:B------:R1:W-:Y:S01]  /*fe60*/  STS.U16 [R36+UR9+0x2400], R71 ;  /* 0x0024004724007988 */ /* 0x0003e20008000409 */
[----:B0-----:R-:W-:-:S04]  /*fe70*/  @P0 LOP3.LUT R7, R7, R6, RZ, 0x3c, !PT ;  /* 0x0000000607070212 */ /* 0x001fc800078e3cff */
[----:B------:R-:W-:-:S04]  /*fe80*/  @P0 LOP3.LUT R6, R7, R6, RZ, 0x3c, !PT ;  /* 0x0000000607060212 */ /* 0x000fc800078e3cff */
[----:B------:R-:W-:-:S05]  /*fe90*/  @P0 LOP3.LUT R7, R7, R6, RZ, 0x3c, !PT ;  /* 0x0000000607070212 */ /* 0x000fca00078e3cff */
[----:B------:R0:W2:Y:S02]  /*fea0*/  @P0 LDG.E.U16 R26, desc[UR20][R6.64] ;  /* 0x00000014061a0981 */ /* 0x0000a4000c1e1500 */
[----:B0-----:R-:W-:Y:S02]  /*feb0*/  @P0 IMAD.MOV.U32 R6, RZ, RZ, R96 ;  /* 0x000000ffff060224 */ /* 0x001fe400078e0060 */
[----:B------:R-:W-:Y:S01]  /*fec0*/  @P0 IMAD.MOV.U32 R7, RZ, RZ, R118 ;  /* 0x000000ffff070224 */ /* 0x000fe200078e0076 */
[----:B------:R-:W2:Y:S04]  /*fed0*/  LDL.LU R96, [R1+0x78c] ;  /* 0x00078c0001607983 */ /* 0x000ea80000300800 */
[----:B------:R0:W2:Y:S04]  /*fee0*/  @P0 LDG.E.U16 R25, desc[UR20][R6.64] ;  /* 0x0000001406190981 */ /* 0x0000a8000c1e1500 */
[----:B------:R-:W2:Y:S01]  /*fef0*/  LDL.LU R118, [R1+0x8] ;  /* 0x0000080001767983 */ /* 0x000ea20000300800 */
[----:B0-----:R-:W-:-:S02]  /*ff00*/  @P0 IMAD.MOV.U32 R6, RZ, RZ, R115 ;  /* 0x000000ffff060224 */ /* 0x001fc400078e0073 */
[----:B------:R-:W-:Y:S02]  /*ff10*/  @P0 IMAD.MOV.U32 R7, RZ, RZ, R20 ;  /* 0x000000ffff070224 */ /* 0x000fe400078e0014 */
[----:B------:R-:W2:Y:S04]  /*ff20*/  LDL.LU R20, [R1+0x788] ;  /* 0x0007880001147983 */ /* 0x000ea80000300800 */
[----:B------:R0:W3:Y:S02]  /*ff30*/  @P0 LDG.E.U16 R24, desc[UR20][R6.64] ;  /* 0x0000001406180981 */ /* 0x0000e4000c1e1500 */
[----:B0-----:R-:W-:Y:S02]  /*ff40*/  @P0 IMAD.MOV.U32 R6, RZ, RZ, R109 ;  /* 0x000000ffff060224 */ /* 0x001fe400078e006d */
[----:B------:R-:W-:-:S02]  /*ff50*/  @P0 IMAD.MOV.U32 R7, RZ, RZ, R19 ;  /* 0x000000ffff070224 */ /* 0x000fc400078e0013 */
[----:B------:R-:W3:Y:S04]  /*ff60*/  LDL.LU R19, [R1+0x784] ;  /* 0x0007840001137983 */ /* 0x000ee80000300800 */
[----:B------:R-:W4:Y:S04]  /*ff70*/  LDL.LU R109, [R1+0x780] ;  /* 0x00078000016d7983 */ /* 0x000f280000300800 */
[----:B------:R0:W4:Y:S04]  /*ff80*/  @P0 LDG.E.U16 R23, desc[UR20][R6.64] ;  /* 0x0000001406170981 */ /* 0x000128000c1e1500 */
[----:B-1----:R-:W4:Y:S01]  /*ff90*/  LDL.LU R71, [R1+0x4] ;  /* 0x0000040001477983 */ /* 0x002f220000300800 */
[----:B0-----:R-:W-:-:S02]  /*ffa0*/  @P0 IMAD.MOV.U32 R7, RZ, RZ, R85 ;  /* 0x000000ffff070224 */ /* 0x001fc400078e0055 */
[----:B------:R-:W-:Y:S01]  /*ffb0*/  @P0 IMAD.MOV.U32 R6, RZ, RZ, R18 ;  /* 0x000000ffff060224 */ /* 0x000fe200078e0012 */
[----:B------:R-:W4:Y:S04]  /*ffc0*/  LDL.LU R85, [R1+0x77c] ;  /* 0x00077c0001557983 */ /* 0x000f280000300800 */
[----:B------:R-:W4:Y:S01]  /*ffd0*/  LDL.LU R18, [R1+0x778] ;  /* 0x0007780001127983 */ /* 0x000f220000300800 */
[----:B------:R-:W-:Y:S02]  /*ffe0*/  PRMT R22, RZ, 0x7610, R22 ;  /* 0x00007610ff167816 */ /* 0x000fe40000000016 */
[----:B------:R-:W-:Y:S01]  /*fff0*/  PRMT R21, RZ, 0x7610, R21 ;  /* 0x00007610ff157816 */ /* 0x000fe20000000015 */
[----:B------:R0:W-:Y:S04]  /*10000*/  STS.U16 [R36+UR9+0x2c00], R70 ;  /* 0x002c004624007988 */ /* 0x0001e80008000409 */
[----:B------:R1:W4:Y:S04]  /*10010*/  @P0 LDG.E.U16 R22, desc[UR20][R6.64] ;  /* 0x0000001406160981 */ /* 0x000328000c1e1500 */
[----:B0-----:R-:W4:Y:S01]  /*10020*/  LDL.LU R70, [R1] ;  /* 0x0000000001467983 */ /* 0x001f220000300800 */
[----:B-1----:R-:W-:-:S02]  /*10030*/  @P0 IMAD.MOV.U32 R6, RZ, RZ, R95 ;  /* 0x000000ffff060224 */ /* 0x002fc400078e005f */
[----:B------:R-:W-:Y:S02]  /*10040*/  @P0 IMAD.MOV.U32 R7, RZ, RZ, R17 ;  /* 0x000000ffff070224 */ /* 0x000fe400078e0011 */
[----:B------:R-:W4:Y:S04]  /*10050*/  LDL.LU R17, [R1+0x774] ;  /* 0x0007740001117983 */ /* 0x000f280000300800 */
[----:B------:R0:W4:Y:S04]  /*10060*/  @P0 LDG.E.U16 R21, desc[UR20][R6.64] ;  /* 0x0000001406150981 */ /* 0x000128000c1e1500 */
[----:B------:R-:W4:Y:S01]  /*10070*/  LDL.LU R95, [R1+0x770] ;  /* 0x00077000015f7983 */ /* 0x000f220000300800 */
[----:B0-----:R-:W-:-:S02]  /*10080*/  @P0 IMAD.MOV.U32 R6, RZ, RZ, R16 ;  /* 0x000000ffff060224 */ /* 0x001fc400078e0010 */
[----:B------:R-:W-:Y:S02]  /*10090*/  @P0 IMAD.MOV.U32 R7, RZ, RZ, R111 ;  /* 0x000000ffff070224 */ /* 0x000fe400078e006f */
[----:B------:R-:W4:Y:S04]  /*100a0*/  LDL.LU R111, [R1+0x76c] ;  /* 0x00076c00016f7983 */ /* 0x000f280000300800 */
[----:B------:R-:W4:Y:S01]  /*100b0*/  LDL.LU R16, [R1+0x768] ;  /* 0x0007680001107983 */ /* 0x000f220000300800 */
[----:B--2---:R-:W-:-:S06]  /*100c0*/  PRMT R20, RZ, 0x7610, R20 ;  /* 0x00007610ff147816 */ /* 0x004fcc0000000014 */
[----:B------:R0:W2:Y:S02]  /*100d0*/  @P0 LDG.E.U16 R20, desc[UR20][R6.64] ;  /* 0x0000001406140981 */ /* 0x0000a4000c1e1500 */
[----:B0-----:R-:W-:Y:S01]  /*100e0*/  @P0 IMAD.MOV.U32 R6, RZ, RZ, R106 ;  /* 0x000000ffff060224 */ /* 0x001fe200078e006a */
[----:B---3--:R-:W-:Y:S01]  /*100f0*/  PRMT R19, RZ, 0x7610, R19 ;  /* 0x00007610ff137816 */ /* 0x008fe20000000013 */
[----:B------:R-:W-:Y:S02]  /*10100*/  @P0 IMAD.MOV.U32 R7, RZ, RZ, R15 ;  /* 0x000000ffff070224 */ /* 0x000fe400078e000f */
[----:B------:R-:W3:Y:S04]  /*10110*/  LDL.LU R15, [R1+0x764] ;  /* 0x00076400010f7983 */ /* 0x000ee80000300800 */
[----:B------:R0:W2:Y:S04]  /*10120*/  @P0 LDG.E.U16 R19, desc[UR20][R6.64] ;  /* 0x0000001406130981 */ /* 0x0000a8000c1e1500 */
[----:B------:R-:W2:Y:S01]  /*10130*/  LDL.LU R106, [R1+0x760] ;  /* 0x00076000016a7983 */ /* 0x000ea20000300800 */
[----:B0-----:R-:W-:-:S02]  /*10140*/  @P0 IMAD.MOV.U32 R7, RZ, RZ, R86 ;  /* 0x000000ffff070224 */ /* 0x001fc400078e0056 */
[----:B------:R-:W-:Y:S01]  /*10150*/  @P0 IMAD.MOV.U32 R6, RZ, RZ, R14 ;  /* 0x000000ffff060224 */ /* 0x000fe200078e000e */
[----:B------:R-:W2:Y:S04]  /*10160*/  LDL.LU R86, [R1+0x75c] ;  /* 0x00075c0001567983 */ /* 0x000ea80000300800 */
[----:B------:R-:W2:Y:S01]  /*10170*/  LDL.LU R14, [R1+0x758] ;  /* 0x00075800010e7983 */ /* 0x000ea20000300800 */
[----:B----4-:R-:W-:-:S06]  /*10180*/  PRMT R18, RZ, 0x7610, R18 ;  /* 0x00007610ff127816 */ /* 0x010fcc0000000012 */
[----:B------:R0:W4:Y:S02]  /*10190*/  @P0 LDG.E.U16 R18, desc[UR20][R6.64] ;  /* 0x0000001406120981 */ /* 0x000124000c1e1500 */
[----:B0-----:R-:W-:Y:S02]  /*101a0*/  @P0 IMAD.MOV.U32 R7, RZ, RZ, R13 ;  /* 0x000000ffff070224 */ /* 0x001fe400078e000d */
[----:B------:R-:W4:Y:S01]  /*101b0*/  LDL.LU R13, [R1+0x754] ;  /* 0x00075400010d7983 */ /* 0x000f220000300800 */
[----:B------:R-:W-:Y:S01]  /*101c0*/  @P0 IMAD.MOV.U32 R6, RZ, RZ, R94 ;  /* 0x000000ffff060224 */ /* 0x000fe200078e005e */
[----:B------:R-:W-:Y:S02]  /*101d0*/  PRMT R17, RZ, 0x7610, R17 ;  /* 0x00007610ff117816 */ /* 0x000fe40000000011 */
[----:B------:R-:W4:Y:S04]  /*101e0*/  LDL.LU R94, [R1+0x750] ;  /* 0x00075000015e7983 */ /* 0x000f280000300800 */
[----:B------:R0:W4:Y:S02]  /*101f0*/  @P0 LDG.E.U16 R17, desc[UR20][R6.64] ;  /* 0x0000001406110981 */ /* 0x000124000c1e1500 */
[----:B0-----:R-:W-:-:S02]  /*10200*/  @P0 IMAD.MOV.U32 R7, RZ, RZ, R113 ;  /* 0x000000ffff070224 */ /* 0x001fc400078e0071 */
[----:B------:R-:W-:Y:S01]  /*10210*/  @P0 IMAD.MOV.U32 R6, RZ, RZ, R12 ;  /* 0x000000ffff060224 */ /* 0x000fe200078e000c */
[----:B------:R-:W4:Y:S01]  /*10220*/  LDL.LU R113, [R1+0x74c] ;  /* 0x00074c0001717983 */ /* 0x000f220000300800 */
[----:B------:R-:W-:-:S03]  /*10230*/  PRMT R16, RZ, 0x7610, R16 ;  /* 0x00007610ff107816 */ /* 0x000fc60000000010 */
[----:B------:R-:W4:Y:S04]  /*10240*/  LDL.LU R12, [R1+0x748] ;  /* 0x00074800010c7983 */ /* 0x000f280000300800 */
[----:B------:R0:W4:Y:S02]  /*10250*/  @P0 LDG.E.U16 R16, desc[UR20][R6.64] ;  /* 0x0000001406100981 */ /* 0x000124000c1e1500 */
[----:B0-----:R-:W-:Y:S02]  /*10260*/  @P0 IMAD.MOV.U32 R6, RZ, RZ, R103 ;  /* 0x000000ffff060224 */ /* 0x001fe400078e0067 */
[----:B------:R-:W-:Y:S02]  /*10270*/  @P0 IMAD.MOV.U32 R7, RZ, RZ, R11 ;  /* 0x000000ffff070224 */ /* 0x000fe400078e000b */
[----:B------:R-:W4:Y:S04]  /*10280*/  LDL.LU R11, [R1+0x744] ;  /* 0x00074400010b7983 */ /* 0x000f280000300800 */
[----:B------:R-:W4:Y:S01]  /*10290*/  LDL.LU R103, [R1+0x740] ;  /* 0x0007400001677983 */ /* 0x000f220000300800 */
[----:B---3--:R-:W-:-:S06]  /*102a0*/  PRMT R15, RZ, 0x7610, R15 ;  /* 0x00007610ff0f7816 */ /* 0x008fcc000000000f */
[----:B------:R0:W3:Y:S02]  /*102b0*/  @P0 LDG.E.U16 R15, desc[UR20][R6.64] ;  /* 0x00000014060f0981 */ /* 0x0000e4000c1e1500 */
[----:B0-----:R-:W-:Y:S02]  /*102c0*/  @P0 IMAD.MOV.U32 R6, RZ, RZ, R125 ;  /* 0x000000ffff060224 */ /* 0x001fe400078e007d */
[----:B------:R-:W-:Y:S02]  /*102d0*/  @P0 IMAD.MOV.U32 R7, RZ, RZ, R87 ;  /* 0x000000ffff070224 */ /* 0x000fe400078e0057 */
[----:B------:R-:W3:Y:S01]  /*102e0*/  LDL.LU R87, [R1+0x73c] ;  /* 0x00073c0001577983 */ /* 0x000ee20000300800 */
[----:B--2---:R-:W-:-:S03]  /*102f0*/  PRMT R14, RZ, 0x7610, R14 ;  /* 0x00007610ff0e7816 */ /* 0x004fc6000000000e */
[----:B------:R-:W2:Y:S04]  /*10300*/  LDL.LU R125, [R1+0x738] ;  /* 0x00073800017d7983 */ /* 0x000ea80000300800 */
[----:B------:R0:W2:Y:S02]  /*10310*/  @P0 LDG.E.U16 R14, desc[UR20][R6.64] ;  /* 0x00000014060e0981 */ /* 0x0000a4000c1e1500 */
[----:B0-----:R-:W-:Y:S01]  /*10320*/  @P0 IMAD.MOV.U32 R6, RZ, RZ, R93 ;  /* 0x000000ffff060224 */ /* 0x001fe200078e005d */
[----:B----4-:R-:W-:Y:S01]  /*10330*/  PRMT R13, RZ, 0x7610, R13 ;  /* 0x00007610ff0d7816 */ /* 0x010fe2000000000d */
[----:B------:R-:W-:Y:S02]  /*10340*/  @P0 IMAD.MOV.U32 R7, RZ, RZ, R10 ;  /* 0x000000ffff070224 */ /* 0x000fe400078e000a */
[----:B------:R-:W4:Y:S04]  /*10350*/  LDL.LU R10, [R1+0x734] ;  /* 0x00073400010a7983 */ /* 0x000f280000300800 */
[----:B------:R0:W2:Y:S04]  /*10360*/  @P0 LDG.E.U16 R13, desc[UR20][R6.64] ;  /* 0x00000014060d0981 */ /* 0x0000a8000c1e1500 */
[----:B------:R-:W2:Y:S01]  /*10370*/  LDL.LU R93, [R1+0x730] ;  /* 0x00073000015d7983 */ /* 0x000ea20000300800 */
[----:B0-----:R-:W-:-:S03]  /*10380*/  @P0 IMAD.MOV.U32 R7, RZ, RZ, R9 ;  /* 0x000000ffff070224 */ /* 0x001fc600078e0009 */
[----:B------:R-:W2:Y:S01]  /*10390*/  LDL.LU R9, [R1+0x72c] ;  /* 0x00072c0001097983 */ /* 0x000ea20000300800 */
[----:B------:R-:W-:-:S03]  /*103a0*/  @P0 IMAD.MOV.U32 R6, RZ, RZ, R124 ;  /* 0x000000ffff060224 */ /* 0x000fc600078e007c */
[----:B------:R-:W3:Y:S01]  /*103b0*/  LDL.LU R124, [R1+0x728] ;  /* 0x00072800017c7983 */ /* 0x000ee20000300800 */
[----:B------:R-:W-:-:S06]  /*103c0*/  PRMT R12, RZ, 0x7610, R12 ;  /* 0x00007610ff0c7816 */ /* 0x000fcc000000000c */
[----:B------:R0:W3:Y:S02]  /*103d0*/  @P0 LDG.E.U16 R12, desc[UR20][R6.64] ;  /* 0x00000014060c0981 */ /* 0x0000e4000c1e1500 */
[----:B0-----:R-:W-:Y:S02]  /*103e0*/  @P0 IMAD.MOV.U32 R7, RZ, RZ, R8 ;  /* 0x000000ffff070224 */ /* 0x001fe400078e0008 */
[----:B------:R-:W3:Y:S01]  /*103f0*/  LDL.LU R8, [R1+0x724] ;  /* 0x0007240001087983 */ /* 0x000ee20000300800 */
[----:B------:R-:W-:Y:S01]  /*10400*/  PRMT R11, RZ, 0x7610, R11 ;  /* 0x00007610ff0b7816 */ /* 0x000fe2000000000b */
[----:B------:R-:W-:Y:S02]  /*10410*/  @P0 IMAD.MOV.U32 R6, RZ, RZ, R100 ;  /* 0x000000ffff060224 */ /* 0x000fe400078e0064 */
[----:B------:R-:W3:Y:S04]  /*10420*/  LDL.LU R100, [R1+0x720] ;  /* 0x0007200001647983 */ /* 0x000ee80000300800 */
[----:B------:R0:W3:Y:S02]  /*10430*/  @P0 LDG.E.U16 R11, desc[UR20][R6.64] ;  /* 0x00000014060b0981 */ /* 0x0000e4000c1e1500 */
[----:B0-----:R-:W-:-:S02]  /*10440*/  @P0 IMAD.MOV.U32 R6, RZ, RZ, R123 ;  /* 0x000000ffff060224 */ /* 0x001fc400078e007b */
[----:B------:R-:W-:Y:S02]  /*10450*/  @P0 IMAD.MOV.U32 R7, RZ, RZ, R114 ;  /* 0x000000ffff070224 */ /* 0x000fe400078e0072 */
[----:B------:R-:W3:Y:S04]  /*10460*/  LDL.LU R114, [R1+0x71c] ;  /* 0x00071c0001727983 */ /* 0x000ee80000300800 */
[----:B------:R-:W3:Y:S01]  /*10470*/  LDL.LU R123, [R1+0x718] ;  /* 0x00071800017b7983 */ /* 0x000ee20000300800 */
[----:B----4-:R-:W-:-:S06]  /*10480*/  PRMT R10, RZ, 0x7610, R10 ;  /* 0x00007610ff0a7816 */ /* 0x010fcc000000000a */
[----:B------:R0:W4:Y:S01]  /*10490*/  @P0 LDG.E.U16 R10, desc[UR20][R6.64] ;  /* 0x00000014060a0981 */ /* 0x000122000c1e1500 */
[----:B--2---:R-:W-:Y:S01]  /*104a0*/  PRMT R9, RZ, 0x7610, R9 ;  /* 0x00007610ff097816 */ /* 0x004fe20000000009 */
[----:B0-----:R-:W-:Y:S02]  /*104b0*/  @P0 IMAD.MOV.U32 R6, RZ, RZ, R92 ;  /* 0x000000ffff060224 */ /* 0x001fe400078e005c */
[----:B------:R-:W-:Y:S02]  /*104c0*/  @P0 IMAD.MOV.U32 R7, RZ, RZ, R89 ;  /* 0x000000ffff070224 */ /* 0x000fe400078e0059 */
[----:B------:R-:W2:Y:S04]  /*104d0*/  LDL.LU R89, [R1+0x714] ;  /* 0x0007140001597983 */ /* 0x000ea80000300800 */
[----:B------:R0:W2:Y:S04]  /*104e0*/  @P0 LDG.E.U16 R9, desc[UR20][R6.64] ;  /* 0x0000001406090981 */ /* 0x0000a8000c1e1500 */
[----:B------:R-:W2:Y:S01]  /*104f0*/  LDL.LU R92, [R1+0x710] ;  /* 0x00071000015c7983 */ /* 0x000ea20000300800 */
[----:B0-----:R-:W-:-:S03]  /*10500*/  @P0 IMAD.MOV.U32 R7, RZ, RZ, R5 ;  /* 0x000000ffff070224 */ /* 0x001fc600078e0005 */
[----:B------:R-:W2:Y:S01]  /*10510*/  LDL.LU R5, [R1+0x70c] ;  /* 0x00070c0001057983 */ /* 0x000ea20000300800 */
[----:B------:R-:W-:-:S03]  /*10520*/  @P0 IMAD.MOV.U32 R6, RZ, RZ, R122 ;  /* 0x000000ffff060224 */ /* 0x000fc600078e007a */
[----:B------:R0:W-:Y:S01]  /*10530*/  STS.U16 [R36+UR9+0x1c00], R97 ;  /* 0x001c006124007988 */ /* 0x0001e20008000409 */
[----:B---3--:R-:W-:-:S03]  /*10540*/  PRMT R8, RZ, 0x7610, R8 ;  /* 0x00007610ff087816 */ /* 0x008fc60000000008 */
[----:B------:R-:W3:Y:S04]  /*10550*/  LDL.LU R122, [R1+0x708] ;  /* 0x00070800017a7983 */ /* 0x000ee80000300800 */
[----:B------:R1:W3:Y:S04]  /*10560*/  @P0 LDG.E.U16 R8, desc[UR20][R6.64] ;  /* 0x0000001406080981 */ /* 0x0002e8000c1e1500 */
[----:B0-----:R-:W3:Y:S01]  /*10570*/  LDL R97, [R1+0x4c] ;  /* 0x00004c0001617983 */ /* 0x001ee20000100800 */
[----:B-1----:R-:W-:-:S06]  /*10580*/  PRMT R7, RZ, 0x7610, R7 ;  /* 0x00007610ff077816 */ /* 0x002fcc0000000007 */
[----:B------:R0:W3:Y:S01]  /*10590*/  @P0 LDG.E.U16 R7, desc[UR20][R34.64] ;  /* 0x0000001422070981 */ /* 0x0000e2000c1e1500 */
[----:B------:R-:W-:Y:S01]  /*105a0*/  PRMT R6, RZ, 0x7610, R6 ;  /* 0x00007610ff067816 */ /* 0x000fe20000000006 */
[----:B0-----:R-:W-:Y:S02]  /*105b0*/  @P0 IMAD.MOV.U32 R35, RZ, RZ, R99 ;  /* 0x000000ffff230224 */ /* 0x001fe400078e0063 */
[----:B------:R-:W-:Y:S01]  /*105c0*/  @P0 IMAD.MOV.U32 R34, RZ, RZ, R116 ;  /* 0x000000ffff220224 */ /* 0x000fe200078e0074 */
[----:B------:R-:W3:Y:S04]  /*105d0*/  LDL.LU R99, [R1+0x704] ;  /* 0x0007040001637983 */ /* 0x000ee80000300800 */
[----:B------:R-:W3:Y:S04]  /*105e0*/  LDL.LU R116, [R1+0x700] ;  /* 0x0007000001747983 */ /* 0x000ee80000300800 */
[----:B------:R0:W-:Y:S04]  /*105f0*/  STS.U16 [R36+UR9+0x3400], R98 ;  /* 0x0034006224007988 */ /* 0x0001e80008000409 */
[----:B------:R1:W3:Y:S04]  /*10600*/  @P0 LDG.E.U16 R6, desc[UR20][R34.64] ;  /* 0x0000001422060981 */ /* 0x0002e8000c1e1500 */
[----:B0-----:R-:W3:Y:S01]  /*10610*/  LDL R98, [R1+0x6c] ;  /* 0x00006c0001627983 */ /* 0x001ee20000100800 */
[----:B-1----:R-:W-:-:S02]  /*10620*/  @P0 IMAD.MOV.U32 R34, RZ, RZ, R91 ;  /* 0x000000ffff220224 */ /* 0x002fc400078e005b */
[----:B------:R-:W-:Y:S01]  /*10630*/  @P0 IMAD.MOV.U32 R35, RZ, RZ, R121 ;  /* 0x000000ffff230224 */ /* 0x000fe200078e0079 */
[----:B------:R0:W-:Y:S04]  /*10640*/  STS.U16 [R36+UR9+0x4400], R71 ;  /* 0x0044004724007988 */ /* 0x0001e80008000409 */
[----:B------:R-:W3:Y:S04]  /*10650*/  LDL.LU R121, [R1+0x6fc] ;  /* 0x0006fc0001797983 */ /* 0x000ee80000300800 */
[----:B------:R-:W3:Y:S01]  /*10660*/  LDL.LU R91, [R1+0x6f8] ;  /* 0x0006f800015b7983 */ /* 0x000ee20000300800 */
[----:B------:R-:W-:-:S03]  /*10670*/  PRMT R40, RZ, 0x7610, R40 ;  /* 0x00007610ff287816 */ /* 0x000fc60000000028 */
[----:B0-----:R-:W3:Y:S04]  /*10680*/  LDL R71, [R1+0x8c] ;  /* 0x00008c0001477983 */ /* 0x001ee80000100800 */
[----:B------:R0:W-:Y:S04]  /*10690*/  STS.U16 [R36+UR9+0x4c00], R70 ;  /* 0x004c004624007988 */ /* 0x0001e80008000409 */
[----:B------:R1:W-:Y:S01]  /*106a0*/  STS.U16 [R36+UR9+0x3c00], R118 ;  /* 0x003c007624007988 */ /* 0x0003e20008000409 */
[----:B--2---:R-:W-:-:S06]  /*106b0*/  PRMT R5, RZ, 0x7610, R5 ;  /* 0x00007610ff057816 */ /* 0x004fcc0000000005 */
[----:B------:R2:W4:Y:S02]  /*106c0*/  @P0 LDG.E.U16 R5, desc[UR20][R34.64] ;  /* 0x0000001422050981 */ /* 0x000524000c1e1500 */
[----:B--2---:R-:W-:Y:S02]  /*106d0*/  @P0 IMAD.MOV.U32 R35, RZ, RZ, R90 ;  /* 0x000000ffff230224 */ /* 0x004fe400078e005a */
[----:B------:R-:W-:Y:S01]  /*106e0*/  @P0 IMAD.MOV.U32 R34, RZ, RZ, R120 ;  /* 0x000000ffff220224 */ /* 0x000fe200078e0078 */
[----:B------:R-:W2:Y:S04]  /*106f0*/  LDL.LU R90, [R1+0x6f4] ;  /* 0x0006f400015a7983 */ /* 0x000ea80000300800 */
[----:B------:R-:W2:Y:S04]  /*10700*/  LDL.LU R120, [R1+0x6f0] ;  /* 0x0006f00001787983 */ /* 0x000ea80000300800 */
[----:B------:R-:W2:Y:S04]  /*10710*/  LDL R115, [R1+0xac] ;  /* 0x0000ac0001737983 */ /* 0x000ea80000100800 */
[----:B------:R1:W4:Y:S04]  /*10720*/  @P0 LDG.E.U16 R40, desc[UR20][R34.64] ;  /* 0x0000001422280981 */ /* 0x000328000c1e1500 */
[----:B0-----:R-:W4:Y:S01]  /*10730*/  LDL R70, [R1+0xcc] ;  /* 0x0000cc0001467983 */ /* 0x001f220000100800 */
[----:B-1----:R-:W-:-:S06]  /*10740*/  PRMT R35, RZ, 0x7610, R35 ;  /* 0x00007610ff237816 */ /* 0x002fcc0000000023 */
[----:B------:R0:W4:Y:S02]  /*10750*/  @P0 LDG.E.U16 R35, desc[UR20][R42.64] ;  /* 0x000000142a230981 */ /* 0x000124000c1e1500 */
[----:B0-----:R-:W-:Y:S02]  /*10760*/  @P0 IMAD.MOV.U32 R43, RZ, RZ, R88 ;  /* 0x000000ffff2b0224 */ /* 0x001fe400078e0058 */
[----:B------:R-:W-:Y:S01]  /*10770*/  @P0 IMAD.MOV.U32 R42, RZ, RZ, R117 ;  /* 0x000000ffff2a0224 */ /* 0x000fe200078e0075 */
[----:B------:R-:W4:Y:S04]  /*10780*/  LDL.LU R88, [R1+0x6ec] ;  /* 0x0006ec0001587983 */ /* 0x000f280000300800 */
[----:B------:R-:W4:Y:S04]  /*10790*/  LDL.LU R117, [R1+0x6e8] ;  /* 0x0006e80001757983 */ /* 0x000f280000300800 */
[----:B------:R-:W4:Y:S01]  /*107a0*/  LDL R118, [R1+0xec] ;  /* 0x0000ec0001767983 */ /* 0x000f220000100800 */
[----:B------:R-:W-:-:S03]  /*107b0*/  PRMT R33, RZ, 0x7610, R33 ;  /* 0x00007610ff217816 */ /* 0x000fc60000000021 */
[----:B------:R0:W-:Y:S01]  /*107c0*/  STS.U16 [R36+UR9+0x2000], R112 ;  /* 0x0020007024007988 */ /* 0x0001e20008000409 */
[----:B------:R-:W-:-:S03]  /*107d0*/  PRMT R69, RZ, 0x7610, R69 ;  /* 0x00007610ff457816 */ /* 0x000fc60000000045 */
[----:B------:R3:W4:Y:S04]  /*107e0*/  @P0 LDG.E.U16 R33, desc[UR20][R42.64] ;  /* 0x000000142a210981 */ /* 0x000728000c1e1500 */
[----:B0-----:R-:W4:Y:S01]  /*107f0*/  LDL R112, [R1+0x10c] ;  /* 0x00010c0001707983 */ /* 0x001f220000100800 */
[----:B---3--:R-:W-:Y:S02]  /*10800*/  @P0 IMAD.MOV.U32 R42, RZ, RZ, R116 ;  /* 0x000000ffff2a0224 */ /* 0x008fe400078e0074 */
[----:B------:R-:W-:Y:S01]  /*10810*/  @P0 IMAD.MOV.U32 R43, RZ, RZ, R97 ;  /* 0x000000ffff2b0224 */ /* 0x000fe200078e0061 */
[----:B------:R-:W3:Y:S01]  /*10820*/  LDL.LU R116, [R1+0x6e4] ;  /* 0x0006e40001747983 */ /* 0x000ee20000300800 */
[----:B------:R-:W-:-:S03]  /*10830*/  PRMT R68, RZ, 0x7610, R68 ;  /* 0x00007610ff447816 */ /* 0x000fc60000000044 */
[----:B------:R-:W3:Y:S04]  /*10840*/  LDL R97, [R1+0x12c] ;  /* 0x00012c0001617983 */ /* 0x000ee80000100800 */
[----:B------:R0:W3:Y:S01]  /*10850*/  @P0 LDG.E.U16 R69, desc[UR20][R42.64] ;  /* 0x000000142a450981 */ /* 0x0000e2000c1e1500 */
[----:B------:R-:W-:Y:S01]  /*10860*/  PRMT R67, RZ, 0x7610, R67 ;  /* 0x00007610ff437816 */ /* 0x000fe20000000043 */
[----:B0-----:R-:W-:Y:S02]  /*10870*/  @P0 IMAD.MOV.U32 R42, RZ, RZ, R89 ;  /* 0x000000ffff2a0224 */ /* 0x001fe400078e0059 */
[----:B------:R-:W-:Y:S01]  /*10880*/  @P0 IMAD.MOV.U32 R43, RZ, RZ, R98 ;  /* 0x000000ffff2b0224 */ /* 0x000fe200078e0062 */
[----:B------:R-:W3:Y:S04]  /*10890*/  LDL.LU R89, [R1+0x6e0] ;  /* 0x0006e00001597983 */ /* 0x000ee80000300800 */
[----:B------:R-:W3:Y:S04]  /*108a0*/  LDL R98, [R1+0x14c] ;  /* 0x00014c0001627983 */ /* 0x000ee80000100800 */
[----:B------:R0:W3:Y:S01]  /*108b0*/  @P0 LDG.E.U16 R68, desc[UR20][R42.64] ;  /* 0x000000142a440981 */ /* 0x0000e2000c1e1500 */
[----:B------:R-:W-:Y:S01]  /*108c0*/  PRMT R66, RZ, 0x7610, R66 ;  /* 0x00007610ff427816 */ /* 0x000fe20000000042 */
[----:B0-----:R-:W-:-:S02]  /*108d0*/  @P0 IMAD.MOV.U32 R42, RZ, RZ, R114 ;  /* 0x000000ffff2a0224 */ /* 0x001fc400078e0072 */
[----:B------:R-:W-:Y:S01]  /*108e0*/  @P0 IMAD.MOV.U32 R43, RZ, RZ, R71 ;  /* 0x000000ffff2b0224 */ /* 0x000fe200078e0047 */
[----:B------:R-:W3:Y:S04]  /*108f0*/  LDL.LU R114, [R1+0x6dc] ;  /* 0x0006dc0001727983 */ /* 0x000ee80000300800 */
[----:B------:R-:W3:Y:S04]  /*10900*/  LDL R71, [R1+0x16c] ;  /* 0x00016c0001477983 */ /* 0x000ee80000100800 */
[----:B------:R0:W3:Y:S01]  /*10910*/  @P0 LDG.E.U16 R67, desc[UR20][R42.64] ;  /* 0x000000142a430981 */ /* 0x0000e2000c1e1500 */
[----:B------:R-:W-:Y:S01]  /*10920*/  PRMT R65, RZ, 0x7610, R65 ;  /* 0x00007610ff417816 */ /* 0x000fe20000000041 */
[----:B0-----:R-:W-:-:S02]  /*10930*/  @P0 IMAD.MOV.U32 R42, RZ, RZ, R87 ;  /* 0x000000ffff2a0224 */ /* 0x001fc400078e0057 */
[----:B------:R-:W3:Y:S01]  /*10940*/  LDL.LU R87, [R1+0x6d8] ;  /* 0x0006d80001577983 */ /* 0x000ee20000300800 */
[----:B--2---:R-:W-:-:S03]  /*10950*/  @P0 IMAD.MOV.U32 R43, RZ, RZ, R115 ;  /* 0x000000ffff2b0224 */ /* 0x004fc600078e0073 */
[----:B------:R-:W2:Y:S04]  /*10960*/  LDL R115, [R1+0x18c] ;  /* 0x00018c0001737983 */ /* 0x000ea80000100800 */
[----:B------:R0:W2:Y:S02]  /*10970*/  @P0 LDG.E.U16 R66, desc[UR20][R42.64] ;  /* 0x000000142a420981 */ /* 0x0000a4000c1e1500 */
[----:B0-----:R-:W-:Y:S02]  /*10980*/  @P0 IMAD.MOV.U32 R42, RZ, RZ, R113 ;  /* 0x000000ffff2a0224 */ /* 0x001fe400078e0071 */
[----:B----4-:R-:W-:Y:S01]  /*10990*/  @P0 IMAD.MOV.U32 R43, RZ, RZ, R70 ;  /* 0x000000ffff2b0224 */ /* 0x010fe200078e0046 */
[----:B------:R-:W4:Y:S04]  /*109a0*/  LDL.LU R113, [R1+0x6d4] ;  /* 0x0006d40001717983 */ /* 0x000f280000300800 */
[----:B------:R-:W4:Y:S04]  /*109b0*/  LDL R70, [R1+0x1c0] ;  /* 0x0001c00001467983 */ /* 0x000f280000100800 */
[----:B------:R0:W4:Y:S02]  /*109c0*/  @P0 LDG.E.U16 R65, desc[UR20][R42.64] ;  /* 0x000000142a410981 */ /* 0x000124000c1e1500 */
[----:B0-----:R-:W-:-:S02]  /*109d0*/  @P0 IMAD.MOV.U32 R42, RZ, RZ, R86 ;  /* 0x000000ffff2a0224 */ /* 0x001fc400078e0056 */
[----:B------:R-:W4:Y:S01]  /*109e0*/  LDL.LU R86, [R1+0x6d0] ;  /* 0x0006d00001567983 */ /* 0x000f220000300800 */
[----:B------:R-:W-:-:S03]  /*109f0*/  @P0 IMAD.MOV.U32 R43, RZ, RZ, R118 ;  /* 0x000000ffff2b0224 */ /* 0x000fc600078e0076 */
[----:B------:R-:W4:Y:S01]  /*10a00*/  LDL R118, [R1+0x1e0] ;  /* 0x0001e00001767983 */ /* 0x000f220000100800 */
[----:B------:R-:W-:Y:S02]  /*10a10*/  PRMT R64, RZ, 0x7610, R64 ;  /* 0x00007610ff407816 */ /* 0x000fe40000000040 */
[----:B------:R-:W-:-:S04]  /*10a20*/  PRMT R63, RZ, 0x7610, R63 ;  /* 0x00007610ff3f7816 */ /* 0x000fc8000000003f */
[----:B------:R0:W4:Y:S01]  /*10a30*/  @P0 LDG.E.U16 R64, desc[UR20][R42.64] ;  /* 0x000000142a400981 */ /* 0x000122000c1e1500 */
[----:B------:R-:W-:Y:S01]  /*10a40*/  PRMT R62, RZ, 0x7610, R62 ;  /* 0x00007610ff3e7816 */ /* 0x000fe2000000003e */
[----:B0-----:R-:W-:Y:S02]  /*10a50*/  @P0 IMAD.MOV.U32 R42, RZ, RZ, R111 ;  /* 0x000000ffff2a0224 */ /* 0x001fe400078e006f */
[----:B------:R-:W-:Y:S01]  /*10a60*/  @P0 IMAD.MOV.U32 R43, RZ, RZ, R112 ;  /* 0x000000ffff2b0224 */ /* 0x000fe200078e0070 */
[----:B------:R-:W4:Y:S04]  /*10a70*/  LDL.LU R111, [R1+0x6cc] ;  /* 0x0006cc00016f7983 */ /* 0x000f280000300800 */
[----:B------:R-:W4:Y:S04]  /*10a80*/  LDL R112, [R1+0x200] ;  /* 0x0002000001707983 */ /* 0x000f280000100800 */
[----:B------:R0:W4:Y:S01]  /*10a90*/  @P0 LDG.E.U16 R63, desc[UR20][R42.64] ;  /* 0x000000142a3f0981 */ /* 0x000122000c1e1500 */
[----:B------:R-:W-:Y:S01]  /*10aa0*/  PRMT R61, RZ, 0x7610, R61 ;  /* 0x00007610ff3d7816 */ /* 0x000fe2000000003d */
[----:B0-----:R-:W-:-:S02]  /*10ab0*/  @P0 IMAD.MOV.U32 R42, RZ, RZ, R85 ;  /* 0x000000ffff2a0224 */ /* 0x001fc400078e0055 */
[----:B---3--:R-:W-:Y:S01]  /*10ac0*/  @P0 IMAD.MOV.U32 R43, RZ, RZ, R97 ;  /* 0x000000ffff2b0224 */ /* 0x008fe200078e0061 */
        /* <DEDUP_REMOVED lines=22> */
[----:B------:R-:W2:Y:S01]  /*10c30*/  LDL.LU R83, [R1+0x6b8] ;  /* 0x0006b80001537983 */ /* 0x000ea20000300800 */
[----:B----4-:R-:W-:-:S03]  /*10c40*/  @P0 IMAD.MOV.U32 R43, RZ, RZ, R70 ;  /* 0x000000ffff2b0224 */ /* 0x010fc600078e0046 */
[----:B------:R-:W4:Y:S04]  /*10c50*/  LDL R70, [R1+0x2a0] ;  /* 0x0002a00001467983 */ /* 0x000f280000100800 */
[----:B------:R0:W4:Y:S02]  /*10c60*/  @P0 LDG.E.U16 R58, desc[UR20][R42.64] ;  /* 0x000000142a3a0981 */ /* 0x000124000c1e1500 */
[----:B0-----:R-:W-:Y:S02]  /*10c70*/  @P0 IMAD.MOV.U32 R42, RZ, RZ, R107 ;  /* 0x000000ffff2a0224 */ /* 0x001fe400078e006b */
[----:B------:R-:W4:Y:S01]  /*10c80*/  LDL.LU R107, [R1+0x6b4] ;  /* 0x0006b400016b7983 */ /* 0x000f220000300800 */
[----:B------:R-:W-:-:S03]  /*10c90*/  @P0 IMAD.MOV.U32 R43, RZ, RZ, R118 ;  /* 0x000000ffff2b0224 */ /* 0x000fc600078e0076 */
[----:B------:R-:W4:Y:S01]  /*10ca0*/  LDL R118, [R1+0x2c0] ;  /* 0x0002c00001767983 */ /* 0x000f220000100800 */
[----:B------:R-:W-:Y:S02]  /*10cb0*/  PRMT R57, RZ, 0x7610, R57 ;  /* 0x00007610ff397816 */ /* 0x000fe40000000039 */
[----:B------:R-:W-:-:S04]  /*10cc0*/  PRMT R56, RZ, 0x7610, R56 ;  /* 0x00007610ff387816 */ /* 0x000fc80000000038 */
[----:B------:R0:W4:Y:S01]  /*10cd0*/  @P0 LDG.E.U16 R57, desc[UR20][R42.64] ;  /* 0x000000142a390981 */ /* 0x000122000c1e1500 */
[----:B------:R-:W-:Y:S01]  /*10ce0*/  PRMT R55, RZ, 0x7610, R55 ;  /* 0x00007610ff377816 */ /* 0x000fe20000000037 */
[----:B0-----:R-:W-:Y:S01]  /*10cf0*/  @P0 IMAD.MOV.U32 R42, RZ, RZ, R82 ;  /* 0x000000ffff2a0224 */ /* 0x001fe200078e0052 */
[----:B------:R-:W-:Y:S01]  /*10d00*/  PRMT R54, RZ, 0x7610, R54 ;  /* 0x00007610ff367816 */ /* 0x000fe20000000036 */
[----:B------:R-:W4:Y:S01]  /*10d10*/  LDL.LU R82, [R1+0x6b0] ;  /* 0x0006b00001527983 */ /* 0x000f220000300800 */
[----:B------:R-:W-:-:S05]  /*10d20*/  @P0 IMAD.MOV.U32 R43, RZ, RZ, R112 ;  /* 0x000000ffff2b0224 */ /* 0x000fca00078e0070 */
[----:B------:R0:W4:Y:S02]  /*10d30*/  @P0 LDG.E.U16 R56, desc[UR20][R42.64] ;  /* 0x000000142a380981 */ /* 0x000124000c1e1500 */
[----:B0-----:R-:W-:Y:S01]  /*10d40*/  @P0 IMAD.MOV.U32 R42, RZ, RZ, R105 ;  /* 0x000000ffff2a0224 */ /* 0x001fe200078e0069 */
[----:B------:R-:W-:Y:S01]  /*10d50*/  PRMT R53, RZ, 0x7610, R53 ;  /* 0x00007610ff357816 */ /* 0x000fe20000000035 */
[----:B------:R-:W4:Y:S01]  /*10d60*/  LDL.LU R105, [R1+0x6ac] ;  /* 0x0006ac0001697983 */ /* 0x000f220000300800 */
[----:B---3--:R-:W-:-:S05]  /*10d70*/  @P0 IMAD.MOV.U32 R43, RZ, RZ, R97 ;  /* 0x000000ffff2b0224 */ /* 0x008fca00078e0061 */
[----:B------:R0:W3:Y:S02]  /*10d80*/  @P0 LDG.E.U16 R55, desc[UR20][R42.64] ;  /* 0x000000142a370981 */ /* 0x0000e4000c1e1500 */
[----:B0-----:R-:W-:Y:S01]  /*10d90*/  @P0 IMAD.MOV.U32 R42, RZ, RZ, R81 ;  /* 0x000000ffff2a0224 */ /* 0x001fe200078e0051 */
[----:B------:R-:W-:Y:S01]  /*10da0*/  PRMT R52, RZ, 0x7610, R52 ;  /* 0x00007610ff347816 */ /* 0x000fe20000000034 */
[----:B------:R-:W3:Y:S01]  /*10db0*/  LDL.LU R81, [R1+0x6a8] ;  /* 0x0006a80001517983 */ /* 0x000ee20000300800 */
[----:B------:R-:W-:-:S05]  /*10dc0*/  @P0 IMAD.MOV.U32 R43, RZ, RZ, R98 ;  /* 0x000000ffff2b0224 */ /* 0x000fca00078e0062 */
[----:B------:R0:W3:Y:S02]  /*10dd0*/  @P0 LDG.E.U16 R54, desc[UR20][R42.64] ;  /* 0x000000142a360981 */ /* 0x0000e4000c1e1500 */
[----:B0-----:R-:W-:Y:S01]  /*10de0*/  @P0 IMAD.MOV.U32 R42, RZ, RZ, R104 ;  /* 0x000000ffff2a0224 */ /* 0x001fe200078e0068 */
[----:B------:R-:W-:Y:S01]  /*10df0*/  PRMT R51, RZ, 0x7610, R51 ;  /* 0x00007610ff337816 */ /* 0x000fe20000000033 */
[----:B------:R-:W3:Y:S01]  /*10e00*/  LDL.LU R104, [R1+0x6a4] ;  /* 0x0006a40001687983 */ /* 0x000ee20000300800 */
[----:B------:R-:W-:Y:S01]  /*10e10*/  @P0 IMAD.MOV.U32 R43, RZ, RZ, R71 ;  /* 0x000000ffff2b0224 */ /* 0x000fe200078e0047 */
[----:B------:R-:W-:Y:S02]  /*10e20*/  PRMT R50, RZ, 0x7610, R50 ;  /* 0x00007610ff327816 */ /* 0x000fe40000000032 */
[----:B------:R-:W3:Y:S04]  /*10e30*/  LDL R98, [R1+0x340] ;  /* 0x0003400001627983 */ /* 0x000ee80000100800 */
[----:B------:R0:W3:Y:S04]  /*10e40*/  @P0 LDG.E.U16 R53, desc[UR20][R42.64] ;  /* 0x000000142a350981 */ /* 0x0000e8000c1e1500 */
[----:B------:R-:W3:Y:S01]  /*10e50*/  LDL R71, [R1+0x360] ;  /* 0x0003600001477983 */ /* 0x000ee20000100800 */
[----:B0-----:R-:W-:-:S03]  /*10e60*/  @P0 IMAD.MOV.U32 R42, RZ, RZ, R80 ;  /* 0x000000ffff2a0224 */ /* 0x001fc600078e0050 */
[----:B------:R-:W3:Y:S01]  /*10e70*/  LDL.LU R80, [R1+0x6a0] ;  /* 0x0006a00001507983 */ /* 0x000ee20000300800 */
[----:B------:R-:W-:Y:S01]  /*10e80*/  PRMT R49, RZ, 0x7610, R49 ;  /* 0x00007610ff317816 */ /* 0x000fe20000000031 */
[----:B--2---:R-:W-:-:S05]  /*10e90*/  @P0 IMAD.MOV.U32 R43, RZ, RZ, R115 ;  /* 0x000000ffff2b0224 */ /* 0x004fca00078e0073 */
[----:B------:R0:W2:Y:S02]  /*10ea0*/  @P0 LDG.E.U16 R52, desc[UR20][R42.64] ;  /* 0x000000142a340981 */ /* 0x0000a4000c1e1500 */
[----:B0-----:R-:W-:Y:S02]  /*10eb0*/  @P0 IMAD.MOV.U32 R42, RZ, RZ, R102 ;  /* 0x000000ffff2a0224 */ /* 0x001fe400078e0066 */
[----:B------:R-:W2:Y:S01]  /*10ec0*/  LDL.LU R102, [R1+0x69c] ;  /* 0x00069c0001667983 */ /* 0x000ea20000300800 */
[----:B----4-:R-:W-:-:S03]  /*10ed0*/  @P0 IMAD.MOV.U32 R43, RZ, RZ, R70 ;  /* 0x000000ffff2b0224 */ /* 0x010fc600078e0046 */
[----:B------:R-:W4:Y:S04]  /*10ee0*/  LDL R70, [R1+0x3a0] ;  /* 0x0003a00001467983 */ /* 0x000f280000100800 */
[----:B------:R0:W2:Y:S02]  /*10ef0*/  @P0 LDG.E.U16 R51, desc[UR20][R42.64] ;  /* 0x000000142a330981 */ /* 0x0000a4000c1e1500 */
[----:B0-----:R-:W-:Y:S02]  /*10f00*/  @P0 IMAD.MOV.U32 R42, RZ, RZ, R79 ;  /* 0x000000ffff2a0224 */ /* 0x001fe400078e004f */
[----:B------:R-:W2:Y:S01]  /*10f10*/  LDL.LU R79, [R1+0x698] ;  /* 0x00069800014f7983 */ /* 0x000ea20000300800 */
[----:B------:R-:W-:-:S03]  /*10f20*/  @P0 IMAD.MOV.U32 R43, RZ, RZ, R118 ;  /* 0x000000ffff2b0224 */ /* 0x000fc600078e0076 */
[----:B------:R-:W2:Y:S04]  /*10f30*/  LDL R118, [R1+0x3c0] ;  /* 0x0003c00001767983 */ /* 0x000ea80000100800 */
[----:B------:R0:W2:Y:S02]  /*10f40*/  @P0 LDG.E.U16 R50, desc[UR20][R42.64] ;  /* 0x000000142a320981 */ /* 0x0000a4000c1e1500 */
[----:B0-----:R-:W-:Y:S02]  /*10f50*/  @P0 IMAD.MOV.U32 R42, RZ, RZ, R101 ;  /* 0x000000ffff2a0224 */ /* 0x001fe400078e0065 */
[----:B------:R-:W-:Y:S02]  /*10f60*/  @P0 IMAD.MOV.U32 R43, RZ, RZ, R46 ;  /* 0x000000ffff2b0224 */ /* 0x000fe400078e002e */
[----:B------:R-:W2:Y:S04]  /*10f70*/  LDL.LU R46, [R1+0x694] ;  /* 0x00069400012e7983 */ /* 0x000ea80000300800 */
[----:B------:R0:W4:Y:S04]  /*10f80*/  @P0 LDG.E.U16 R49, desc[UR20][R42.64] ;  /* 0x000000142a310981 */ /* 0x000128000c1e1500 */
[----:B------:R-:W4:Y:S01]  /*10f90*/  LDL.LU R101, [R1+0x690] ;  /* 0x0006900001657983 */ /* 0x000f220000300800 */
[----:B0-----:R-:W-:-:S03]  /*10fa0*/  @P0 IMAD.MOV.U32 R43, RZ, RZ, R45 ;  /* 0x000000ffff2b0224 */ /* 0x001fc600078e002d */
[----:B------:R-:W4:Y:S01]  /*10fb0*/  LDL.LU R45, [R1+0x68c] ;  /* 0x00068c00012d7983 */ /* 0x000f220000300800 */
[----:B------:R-:W-:Y:S01]  /*10fc0*/  PRMT R48, RZ, 0x7610, R48 ;  /* 0x00007610ff307816 */ /* 0x000fe20000000030 */
[----:B------:R-:W-:Y:S01]  /*10fd0*/  @P0 IMAD.MOV.U32 R42, RZ, RZ, R78 ;  /* 0x000000ffff2a0224 */ /* 0x000fe200078e004e */
[----:B------:R-:W-:Y:S01]  /*10fe0*/  PRMT R47, RZ, 0x7610, R47 ;  /* 0x00007610ff2f7816 */ /* 0x000fe2000000002f */
[----:B------:R-:W4:Y:S04]  /*10ff0*/  LDL.LU R78, [R1+0x688] ;  /* 0x00068800014e7983 */ /* 0x000f280000300800 */
[----:B------:R0:W4:Y:S02]  /*11000*/  @P0 LDG.E.U16 R48, desc[UR20][R42.64] ;  /* 0x000000142a300981 */ /* 0x000124000c1e1500 */
[----:B0-----:R-:W-:-:S02]  /*11010*/  @P0 IMAD.MOV.U32 R43, RZ, RZ, R44 ;  /* 0x000000ffff2b0224 */ /* 0x001fc400078e002c */
[----:B------:R-:W-:Y:S01]  /*11020*/  @P0 IMAD.MOV.U32 R42, RZ, RZ, R77 ;  /* 0x000000ffff2a0224 */ /* 0x000fe200078e004d */
[----:B------:R-:W4:Y:S04]  /*11030*/  LDL.LU R44, [R1+0x684] ;  /* 0x00068400012c7983 */ /* 0x000f280000300800 */
[----:B------:R0:W4:Y:S04]  /*11040*/  @P0 LDG.E.U16 R47, desc[UR20][R42.64] ;  /* 0x000000142a2f0981 */ /* 0x000128000c1e1500 */
[----:B------:R-:W4:Y:S01]  /*11050*/  LDL.LU R77, [R1+0x680] ;  /* 0x00068000014d7983 */ /* 0x000f220000300800 */
[----:B0-----:R-:W-:-:S03]  /*11060*/  @P0 IMAD.MOV.U32 R42, RZ, RZ, R76 ;  /* 0x000000ffff2a0224 */ /* 0x001fc600078e004c */
[----:B------:R-:W4:Y:S01]  /*11070*/  LDL.LU R76, [R1+0x67c] ;  /* 0x00067c00014c7983 */ /* 0x000f220000300800 */
[----:B---3--:R-:W-:Y:S01]  /*11080*/  @P0 IMAD.MOV.U32 R43, RZ, RZ, R98 ;  /* 0x000000ffff2b0224 */ /* 0x008fe200078e0062 */
[----:B--2---:R-:W-:-:S06]  /*11090*/  PRMT R46, RZ, 0x7610, R46 ;  /* 0x00007610ff2e7816 */ /* 0x004fcc000000002e */
[----:B------:R0:W2:Y:S01]  /*110a0*/  @P0 LDG.E.U16 R46, desc[UR20][R42.64] ;  /* 0x000000142a2e0981 */ /* 0x0000a2000c1e1500 */
[----:B----4-:R-:W-:Y:S01]  /*110b0*/  PRMT R45, RZ, 0x7610, R45 ;  /* 0x00007610ff2d7816 */ /* 0x010fe2000000002d */
[----:B0-----:R-:W-:Y:S02]  /*110c0*/  @P0 IMAD.MOV.U32 R42, RZ, RZ, R75 ;  /* 0x000000ffff2a0224 */ /* 0x001fe400078e004b */
[----:B------:R-:W-:Y:S01]  /*110d0*/  @P0 IMAD.MOV.U32 R43, RZ, RZ, R71 ;  /* 0x000000ffff2b0224 */ /* 0x000fe200078e0047 */
[----:B------:R-:W3:Y:S04]  /*110e0*/  LDL.LU R75, [R1+0x678] ;  /* 0x00067800014b7983 */ /* 0x000ee80000300800 */
[----:B------:R0:W4:Y:S02]  /*110f0*/  @P0 LDG.E.U16 R45, desc[UR20][R42.64] ;  /* 0x000000142a2d0981 */ /* 0x000124000c1e1500 */
[----:B0-----:R-:W-:-:S02]  /*11100*/  @P0 IMAD.MOV.U32 R43, RZ, RZ, R41 ;  /* 0x000000ffff2b0224 */ /* 0x001fc400078e0029 */
[----:B------:R-:W2:Y:S01]  /*11110*/  LDL.LU R41, [R1+0x674] ;  /* 0x0006740001297983 */ /* 0x000ea20000300800 */
[----:B------:R-:W-:Y:S01]  /*11120*/  PRMT R44, RZ, 0x7610, R44 ;  /* 0x00007610ff2c7816 */ /* 0x000fe2000000002c */
[----:B------:R-:W-:Y:S02]  /*11130*/  @P0 IMAD.MOV.U32 R42, RZ, RZ, R74 ;  /* 0x000000ffff2a0224 */ /* 0x000fe400078e004a */
[----:B------:R-:W-:Y:S01]  /*11140*/  @P0 IMAD.MOV.U32 R71, RZ, RZ, R70 ;  /* 0x000000ffff470224 */ /* 0x000fe200078e0046 */
[----:B------:R-:W3:Y:S01]  /*11150*/  LDL.LU R74, [R1+0x670] ;  /* 0x00067000014a7983 */ /* 0x000ee20000300800 */
[----:B------:R-:W-:-:S03]  /*11160*/  @P0 IMAD.MOV.U32 R70, RZ, RZ, R73 ;  /* 0x000000ffff460224 */ /* 0x000fc600078e0049 */
[----:B------:R0:W3:Y:S04]  /*11170*/  @P0 LDG.E.U16 R44, desc[UR20][R42.64] ;  /* 0x000000142a2c0981 */ /* 0x0000e8000c1e1500 */
[----:B------:R-:W3:Y:S01]  /*11180*/  LDL.LU R73, [R1+0x66c] ;  /* 0x00066c0001497983 */ /* 0x000ee20000300800 */
[----:B0-----:R-:W-:Y:S02]  /*11190*/  PRMT R43, RZ, 0x7610, R43 ;  /* 0x00007610ff2b7816 */ /* 0x001fe4000000002b */
[----:B------:R-:W-:-:S04]  /*111a0*/  PRMT R42, RZ, 0x7610, R42 ;  /* 0x00007610ff2a7816 */ /* 0x000fc8000000002a */
[----:B------:R0:W3:Y:S02]  /*111b0*/  @P0 LDG.E.U16 R43, desc[UR20][R70.64] ;  /* 0x00000014462b0981 */ /* 0x0000e4000c1e1500 */
[----:B0-----:R-:W-:Y:S02]  /*111c0*/  @P0 IMAD.MOV.U32 R70, RZ, RZ, R72 ;  /* 0x000000ffff460224 */ /* 0x001fe400078e0048 */
[----:B------:R-:W-:Y:S01]  /*111d0*/  @P0 IMAD.MOV.U32 R71, RZ, RZ, R118 ;  /* 0x000000ffff470224 */ /* 0x000fe200078e0076 */
[----:B------:R-:W3:Y:S04]  /*111e0*/  LDL.LU R72, [R1+0x668] ;  /* 0x0006680001487983 */ /* 0x000ee80000300800 */
[----:B------:R0:W3:Y:S02]  /*111f0*/  @P0 LDG.E.U16 R42, desc[UR20][R70.64] ;  /* 0x00000014462a0981 */ /* 0x0000e4000c1e1500 */
[----:B0-----:R-:W-:-:S02]  /*11200*/  @P0 IMAD.MOV.U32 R70, RZ, RZ, R119 ;  /* 0x000000ffff460224 */ /* 0x001fc400078e0077 */
[----:B------:R-:W-:Y:S02]  /*11210*/  @P0 IMAD.MOV.U32 R71, RZ, RZ, R2 ;  /* 0x000000ffff470224 */ /* 0x000fe400078e0002 */
[----:B------:R-:W3:Y:S04]  /*11220*/  LDL.LU R2, [R1+0x664] ;  /* 0x0006640001027983 */ /* 0x000ee80000300800 */
[----:B------:R-:W3:Y:S01]  /*11230*/  LDL.LU R119, [R1+0x660] ;  /* 0x0006600001777983 */ /* 0x000ee20000300800 */
[----:B--2---:R-:W-:-:S06]  /*11240*/  PRMT R41, RZ, 0x7610, R41 ;  /* 0x00007610ff297816 */ /* 0x004fcc0000000029 */
[----:B------:R0:W2:Y:S02]  /*11250*/  @P0 LDG.E.U16 R41, desc[UR20][R70.64] ;  /* 0x0000001446290981 */ /* 0x0000a4000c1e1500 */
[----:B0-----:R-:W-:Y:S02]  /*11260*/  @P0 IMAD.MOV.U32 R71, RZ, RZ, R0 ;  /* 0x000000ffff470224 */ /* 0x001fe400078e0000 */
[----:B------:R-:W2:Y:S04]  /*11270*/  LDL.LU R0, [R1+0x65c] ;  /* 0x00065c0001007983 */ /* 0x000ea80000300800 */
[----:B------:R0:W-:Y:S04]  /*11280*/  STS.U16 [R36+UR9+0x7800], R91 ;  /* 0x0078005b24007988 */ /* 0x0001e80008000409 */
[----:B------:R-:W-:Y:S01]  /*11290*/  STS.U16 [R36+UR9+0x2800], R96 ;  /* 0x0028006024007988 */ /* 0x000fe20008000409 */
[----:B0-----:R-:W-:-:S03]  /*112a0*/  LOP3.LUT R91, R36, 0x20, RZ, 0x3c, !PT ;  /* 0x00000020245b7812 */ /* 0x001fc600078e3cff */
[----:B------:R-:W-:Y:S04]  /*112b0*/  STS.U16 [R36+UR9+0x3000], R109 ;  /* 0x0030006d24007988 */ /* 0x000fe80008000409 */
        /* <DEDUP_REMOVED lines=22> */
[----:B------:R-:W-:Y:S01]  /*11420*/  STS.U16 [R91+UR9+0x2100], R86 ;  /* 0x002100565b007988 */ /* 0x000fe20008000409 */
[----:B------:R-:W-:-:S03]  /*11430*/  PRMT R37, RZ, 0x7610, R37 ;  /* 0x00007610ff257816 */ /* 0x000fc60000000025 */
[----:B------:R-:W-:Y:S01]  /*11440*/  STS.U16 [R91+UR9+0x2500], R111 ;  /* 0x0025006f5b007988 */ /* 0x000fe20008000409 */
[----:B------:R-:W-:-:S03]  /*11450*/  @P0 IMAD.MOV.U32 R70, RZ, RZ, R39 ;  /* 0x000000ffff460224 */ /* 0x000fc600078e0027 */
[----:B------:R-:W-:Y:S04]  /*11460*/  STS.U16 [R91+UR9+0x2900], R85 ;  /* 0x002900555b007988 */ /* 0x000fe80008000409 */
[----:B------:R-:W-:Y:S04]  /*11470*/  STS.U16 [R91+UR9+0x2d00], R110 ;  /* 0x002d006e5b007988 */ /* 0x000fe80008000409 */
[----:B------:R-:W-:Y:S04]  /*11480*/  STS.U16 [R91+UR9+0x3100], R84 ;  /* 0x003100545b007988 */ /* 0x000fe80008000409 */
[----:B------:R-:W-:Y:S04]  /*11490*/  STS.U16 [R91+UR9+0x3500], R108 ;  /* 0x0035006c5b007988 */ /* 0x000fe80008000409 */
[----:B------:R-:W-:Y:S01]  /*114a0*/  STS.U16 [R91+UR9+0x3900], R83 ;  /* 0x003900535b007988 */ /* 0x000fe20008000409 */
[----:B------:R-:W-:-:S03]  /*114b0*/  PRMT R34, RZ, 0x7610, R34 ;  /* 0x00007610ff227816 */ /* 0x000fc60000000022 */
[----:B------:R-:W-:Y:S04]  /*114c0*/  STS.U16 [R91+UR9+0x3d00], R107 ;  /* 0x003d006b5b007988 */ /* 0x000fe80008000409 */
[----:B------:R-:W-:Y:S04]  /*114d0*/  STS.U16 [R91+UR9+0x4100], R82 ;  /* 0x004100525b007988 */ /* 0x000fe80008000409 */
[----:B------:R-:W-:Y:S04]  /*114e0*/  STS.U16 [R91+UR9+0x4500], R105 ;  /* 0x004500695b007988 */ /* 0x000fe80008000409 */
[----:B------:R-:W-:Y:S04]  /*114f0*/  STS.U16 [R91+UR9+0x4900], R81 ;  /* 0x004900515b007988 */ /* 0x000fe80008000409 */
[----:B------:R0:W4:Y:S04]  /*11500*/  @P0 LDG.E.U16 R37, desc[UR20][R70.64] ;  /* 0x0000001446250981 */ /* 0x000128000c1e1500 */
[----:B------:R-:W-:Y:S04]  /*11510*/  STS.U16 [R91+UR9+0x4d00], R104 ;  /* 0x004d00685b007988 */ /* 0x000fe80008000409 */
[----:B------:R-:W-:Y:S01]  /*11520*/  STS.U16 [R91+UR9+0x5100], R80 ;  /* 0x005100505b007988 */ /* 0x000fe20008000409 */
[----:B0-----:R-:W-:-:S02]  /*11530*/  @P0 IMAD.MOV.U32 R70, RZ, RZ, R3 ;  /* 0x000000ffff460224 */ /* 0x001fc400078e0003 */
[----:B------:R-:W-:Y:S01]  /*11540*/  @P0 IMAD.MOV.U32 R71, RZ, RZ, R38 ;  /* 0x000000ffff470224 */ /* 0x000fe200078e0026 */
[----:B------:R-:W-:Y:S04]  /*11550*/  STS.U16 [R91+UR9+0x5500], R102 ;  /* 0x005500665b007988 */ /* 0x000fe80008000409 */
[----:B------:R-:W-:Y:S04]  /*11560*/  STS.U16 [R91+UR9+0x5900], R79 ;  /* 0x0059004f5b007988 */ /* 0x000fe80008000409 */
[----:B------:R-:W-:Y:S04]  /*11570*/  STS.U16 [R91+UR9+0x5d00], R101 ;  /* 0x005d00655b007988 */ /* 0x000fe80008000409 */
[----:B------:R-:W4:Y:S04]  /*11580*/  LDL.LU R39, [R1+0x658] ;  /* 0x0006580001277983 */ /* 0x000f280000300800 */
[----:B------:R-:W-:Y:S04]  /*11590*/  STS.U16 [R91+UR9+0x6100], R78 ;  /* 0x0061004e5b007988 */ /* 0x000fe80008000409 */
[----:B------:R-:W5:Y:S04]  /*115a0*/  LDL.LU R38, [R1+0x654] ;  /* 0x0006540001267983 */ /* 0x000f680000300800 */
[----:B------:R3:W4:Y:S04]  /*115b0*/  @P0 LDG.E.U16 R34, desc[UR20][R70.64] ;  /* 0x0000001446220981 */ /* 0x000728000c1e1500 */
[----:B------:R-:W-:Y:S04]  /*115c0*/  STS.U16 [R91+UR9+0x6500], R77 ;  /* 0x0065004d5b007988 */ /* 0x000fe80008000409 */
[----:B------:R0:W5:Y:S01]  /*115d0*/  LDL.LU R3, [R1+0x650] ;  /* 0x0006500001037983 */ /* 0x0001620000300800 */
[----:B---3--:R-:W-:-:S03]  /*115e0*/  @P0 IMAD.MOV.U32 R71, RZ, RZ, R2 ;  /* 0x000000ffff470224 */ /* 0x008fc600078e0002 */
[----:B------:R-:W-:Y:S04]  /*115f0*/  STS.U16 [R91+UR9+0x6900], R76 ;  /* 0x0069004c5b007988 */ /* 0x000fe80008000409 */
[----:B------:R0:W5:Y:S04]  /*11600*/  LDL.LU R2, [R1+0x64c] ;  /* 0x00064c0001027983 */ /* 0x0001680000300800 */
[----:B------:R-:W-:Y:S04]  /*11610*/  STS.U16 [R91+UR9+0x6d00], R75 ;  /* 0x006d004b5b007988 */ /* 0x000fe80008000409 */
[----:B------:R-:W-:Y:S04]  /*11620*/  STS.U16 [R91+UR9+0x7100], R74 ;  /* 0x0071004a5b007988 */ /* 0x000fe80008000409 */
[----:B------:R1:W-:Y:S04]  /*11630*/  STS.U16 [R91+UR9+0x7500], R73 ;  /* 0x007500495b007988 */ /* 0x0003e80008000409 */
[----:B------:R-:W-:Y:S01]  /*11640*/  STS.U16 [R91+UR9+0x7900], R72 ;  /* 0x007900485b007988 */ /* 0x000fe20008000409 */
[----:B-1----:R-:W-:-:S03]  /*11650*/  LOP3.LUT R73, R36, 0x40, RZ, 0x3c, !PT ;  /* 0x0000004024497812 */ /* 0x002fc600078e3cff */
[----:B------:R-:W-:Y:S04]  /*11660*/  STS.U16 [R91+UR9+0x7d00], R119 ;  /* 0x007d00775b007988 */ /* 0x000fe80008000409 */
[----:B------:R1:W-:Y:S02]  /*11670*/  STS.U16 [R73+UR9+0x200], R4 ;  /* 0x0002000449007988 */ /* 0x0003e40008000409 */
[----:B-1----:R-:W-:Y:S01]  /*11680*/  PRMT R4, RZ, 0x7610, R4 ;  /* 0x00007610ff047816 */ /* 0x002fe20000000004 */
[----:B--2---:R-:W-:Y:S02]  /*11690*/  @P0 IMAD.MOV.U32 R70, RZ, RZ, R0 ;  /* 0x000000ffff460224 */ /* 0x004fe400078e0000 */
[----:B------:R0:W5:Y:S04]  /*116a0*/  LDL.LU R0, [R1+0x648] ;  /* 0x0006480001007983 */ /* 0x0001680000300800 */
[----:B------:R-:W2:Y:S04]  /*116b0*/  LDL R118, [R1+0x640] ;  /* 0x0006400001767983 */ /* 0x000ea80000100800 */
[----:B------:R-:W3:Y:S04]  /*116c0*/  @P0 LDG.E.U16 R4, desc[UR20][R70.64] ;  /* 0x0000001446040981 */ /* 0x000ee8000c1e1500 */
        /* <DEDUP_REMOVED lines=23> */
[----:B------:R-:W-:-:S03]  /*11840*/  LOP3.LUT R72, R36, 0x60, RZ, 0x3c, !PT ;  /* 0x0000006024487812 */ /* 0x000fc600078e3cff */
[----:B------:R-:W-:Y:S04]  /*11850*/  STS.U16 [R73+UR9+0x6200], R9 ;  /* 0x0062000949007988 */ /* 0x000fe80008000409 */
[----:B------:R-:W-:Y:S04]  /*11860*/  STS.U16 [R73+UR9+0x6600], R8 ;  /* 0x0066000849007988 */ /* 0x000fe80008000409 */
[----:B------:R-:W-:Y:S04]  /*11870*/  STS.U16 [R73+UR9+0x6a00], R7 ;  /* 0x006a000749007988 */ /* 0x000fe80008000409 */
[----:B------:R-:W-:Y:S04]  /*11880*/  STS.U16 [R73+UR9+0x6e00], R6 ;  /* 0x006e000649007988 */ /* 0x000fe80008000409 */
[----:B------:R2:W-:Y:S04]  /*11890*/  STS.U16 [R73+UR9+0x7200], R5 ;  /* 0x0072000549007988 */ /* 0x0005e80008000409 */
        /* <DEDUP_REMOVED lines=27> */
[----:B----4-:R0:W-:Y:S04]  /*11a50*/  STS.U16 [R72+UR9+0x6300], R45 ;  /* 0x0063002d48007988 */ /* 0x0101e80008000409 */
[----:B------:R0:W-:Y:S04]  /*11a60*/  STS.U16 [R72+UR9+0x6700], R44 ;  /* 0x0067002c48007988 */ /* 0x0001e80008000409 */
[----:B------:R0:W-:Y:S04]  /*11a70*/  STS.U16 [R72+UR9+0x6b00], R43 ;  /* 0x006b002b48007988 */ /* 0x0001e80008000409 */
[----:B------:R0:W-:Y:S04]  /*11a80*/  STS.U16 [R72+UR9+0x6f00], R42 ;  /* 0x006f002a48007988 */ /* 0x0001e80008000409 */
[----:B------:R0:W-:Y:S04]  /*11a90*/  STS.U16 [R72+UR9+0x7300], R41 ;  /* 0x0073002948007988 */ /* 0x0001e80008000409 */
[----:B------:R0:W-:Y:S04]  /*11aa0*/  STS.U16 [R72+UR9+0x7700], R37 ;  /* 0x0077002548007988 */ /* 0x0001e80008000409 */
[----:B------:R0:W-:Y:S01]  /*11ab0*/  STS.U16 [R72+UR9+0x7b00], R34 ;  /* 0x007b002248007988 */ /* 0x0001e20008000409 */
[----:B------:R-:W-:-:S04]  /*11ac0*/  UIADD3 UR4, UPT, UPT, UR9, 0x8000, URZ ;  /* 0x0000800009047890 */ /* 0x000fc8000fffe0ff */
[----:B------:R-:W-:-:S04]  /*11ad0*/  USHF.R.U32.HI UR4, URZ, 0x4, UR4 ;  /* 0x00000004ff047899 */ /* 0x000fc80008011604 */
[----:B------:R-:W-:-:S04]  /*11ae0*/  USGXT.U32 UR18, UR4, 0xe ;  /* 0x0000000e0412789a */ /* 0x000fc80008000000 */
[----:B------:R-:W-:Y:S01]  /*11af0*/  UIADD3 UR14, UP1, UPT, UR18, 0x2, URZ ;  /* 0x00000002120e7890 */ /* 0x000fe2000ff3e0ff */
[----:B--2---:R-:W-:-:S04]  /*11b00*/  SHF.R.S32.HI R5, RZ, 0x1f, R118 ;  /* 0x0000001fff057819 */ /* 0x004fc80000011476 */
[----:B------:R-:W-:-:S04]  /*11b10*/  LEA.HI R5, R5, R118, RZ, 0x6 ;  /* 0x0000007605057211 */ /* 0x000fc800078f30ff */
[----:B------:R-:W-:Y:S01]  /*11b20*/  SHF.R.S32.HI R5, RZ, 0x6, R5 ;  /* 0x00000006ff057819 */ /* 0x000fe20000011405 */
[----:B---3--:R0:W-:Y:S03]  /*11b30*/  STS.U16 [R72+UR9+0x7f00], R4 ;  /* 0x007f000448007988 */ /* 0x0081e60008000409 */
[----:B------:R-:W-:Y:S01]  /*11b40*/  VIMNMX R5, PT, PT, R5, 0x1, !PT ;  /* 0x0000000105057848 */ /* 0x000fe20007fe0100 */
[----:B------:R1:W-:Y:S06]  /*11b50*/  MEMBAR.ALL.CTA ;  /* 0x0000000000007992 */ /* 0x0003ec0000008000 */
[----:B-1----:R-:W1:Y:S01]  /*11b60*/  FENCE.VIEW.ASYNC.S ;  /* 0x00000000000073c6 */ /* 0x002e620000000000 */
[----:B------:R-:W-:-:S05]  /*11b70*/  VIADD R5, R5, 0xffffffff ;  /* 0xffffffff05057836 */ /* 0x000fca0000000000 */
[----:B------:R0:W-:Y:S01]  /*11b80*/  STL [R1+0x63c], R5 ;  /* 0x00063c0501007387 */ /* 0x0001e20000100800 */
[----:B-1----:R-:W-:Y:S01]  /*11b90*/  BAR.SYNC.DEFER_BLOCKING 0x0 ;  /* 0x0000000000007b1d */ /* 0x002fe20000010000 */
[----:B------:R-:W-:Y:S01]  /*11ba0*/  ISETP.LT.OR P0, PT, R118, 0x40, P5 ;  /* 0x000000407600780c */ /* 0x000fe20002f01670 */
[----:B------:R-:W-:-:S04]  /*11bb0*/  UIADD3 UR11, UPT, UPT, UR8, 0x100, URZ ;  /* 0x00000100080b7890 */ /* 0x000fc8000fffe0ff */
[----:B------:R-:W-:Y:S02]  /*11bc0*/  UMOV UR4, URZ ;  /* 0x000000ff00047c82 */ /* 0x000fe40008000000 */
[----:B------:R-:W-:Y:S01]  /*11bd0*/  UIADD3.X UR15, UPT, UPT, UR4, 0x40004040, URZ, UP1, !UPT ;  /* 0x40004040040f7890 */ /* 0x000fe20008ffe4ff */
[----:B------:R-:W-:Y:S01]  /*11be0*/  ISETP.NE.U32.AND P1, PT, R5, RZ, PT ;  /* 0x000000ff0500720c */ /* 0x000fe20003f25070 */
[----:B------:R-:W-:-:S04]  /*11bf0*/  IMAD.SHL.U32 R39, R39, 0x40, RZ ;  /* 0x0000004027277824 */ /* 0x000fc800078e00ff */
[----:B0-----:R-:W-:Y:S08]  /*11c00*/  @P0 BRA `(.L_x_7) ;  /* 0x0000000000700947 */ /* 0x001ff00003800000 */
[----:B------:R-:W-:Y:S01]  /*11c10*/  USHF.R.U32.HI UR12, URZ, 0x4, UR9 ;  /* 0x00000004ff0c7899 */ /* 0x000fe20008011609 */
[----:B------:R-:W-:Y:S01]  /*11c20*/  UMOV UR4, URZ ;  /* 0x000000ff00047c82 */ /* 0x000fe20008000000 */
[----:B------:R-:W-:Y:S02]  /*11c30*/  UIADD3 UR7, UPT, UPT, UR8, 0x108, URZ ;  /* 0x0000010808077890 */ /* 0x000fe4000fffe0ff */
[----:B------:R-:W-:Y:S02]  /*11c40*/  USGXT.U32 UR12, UR12, 0xe ;  /* 0x0000000e0c0c789a */ /* 0x000fe40008000000 */
[----:B------:R-:W-:Y:S02]  /*11c50*/  UIADD3 UR19, UPT, UPT, UR8, 0x110, URZ ;  /* 0x0000011008137890 */ /* 0x000fe4000fffe0ff */
[----:B------:R-:W-:Y:S02]  /*11c60*/  UIADD3 UR26, UP1, UPT, UR12, 0x2, URZ ;  /* 0x000000020c1a7890 */ /* 0x000fe4000ff3e0ff */
[----:B------:R-:W-:-:S02]  /*11c70*/  UIADD3 UR24, UPT, UPT, UR8, 0x118, URZ ;  /* 0x0000011808187890 */ /* 0x000fc4000fffe0ff */
[----:B------:R-:W-:Y:S01]  /*11c80*/  UIADD3.X UR27, UPT, UPT, UR4, 0x40004040, URZ, UP1, !UPT ;  /* 0x40004040041b7890 */ /* 0x000fe20008ffe4ff */
[----:B------:R-:W-:Y:S01]  /*11c90*/  UMOV UR28, 0x0 ;  /* 0x00000000001c7882 */ /* 0x000fe20000000000 */
[----:B------:R-:W-:Y:S02]  /*11ca0*/  UMOV UR29, 0x8400010 ;  /* 0x08400010001d7882 */ /* 0x000fe40000000000 */
[----:B------:R-:W-:Y:S02]  /*11cb0*/  UIADD3.64 UR16, UPT, UPT, UR26, 0x2, URZ ;  /* 0x000000021a107897 */ /* 0x000fe4000fffe0ff */
[----:B------:R-:W-:Y:S01]  /*11cc0*/  UIADD3.64 UR22, UPT, UPT, UR26, 0x4, URZ ;  /* 0x000000041a167897 */ /* 0x000fe2000fffe0ff */
[----:B------:R-:W-:Y:S01]  /*11cd0*/  UMOV UR13, 0x40004040 ;  /* 0x40004040000d7882 */ /* 0x000fe20000000000 */
[----:B------:R-:W-:Y:S01]  /*11ce0*/  UMOV UR30, 0x0 ;  /* 0x00000000001e7882 */ /* 0x000fe20000000000 */
[----:B------:R-:W-:Y:S01]  /*11cf0*/  UMOV UR31, 0x8400010 ;  /* 0x08400010001f7882 */ /* 0x000fe20000000000 */
[----:B------:R-:W-:Y:S01]  /*11d00*/  UMOV UR32, 0x0 ;  /* 0x0000000000207882 */ /* 0x000fe20000000000 */
[----:B------:R-:W-:Y:S01]  /*11d10*/  UMOV UR33, 0x8400010 ;  /* 0x0840001000217882 */ /* 0x000fe20000000000 */
[----:B------:R-:W-:Y:S01]  /*11d20*/  UMOV UR4, UR6 ;  /* 0x0000000600047c82 */ /* 0x000fe20008000000 */
[----:B------:R-:W-:Y:S01]  /*11d30*/  UMOV UR5, URZ ;  /* 0x000000ff00057c82 */ /* 0x000fe20008000000 */
[----:B------:R0:W-:Y:S01]  /*11d40*/  UTCHMMA tmem[UR11], gdesc[UR12], tmem[UR8], tmem[UR28], idesc[UR29], !UPT ;  /* 0x00ff1c0c0b0079ea */ /* 0x0001e2000f800008 */
[----:B------:R-:W-:Y:S01]  /*11d50*/  UMOV UR34, 0x0 ;  /* 0x0000000000227882 */ /* 0x000fe20000000000 */
[----:B------:R-:W-:Y:S01]  /*11d60*/  UMOV UR35, 0x8400010 ;  /* 0x0840001000237882 */ /* 0x000fe20000000000 */
[----:B------:R0:W-:Y:S01]  /*11d70*/  UTCHMMA tmem[UR7], gdesc[UR26], tmem[UR8], tmem[UR30], idesc[UR31], UPT ;  /* 0x00ff1e1a070079ea */ /* 0x0001e2000b800008 */
[----:B------:R-:W-:Y:S01]  /*11d80*/  UMOV UR4, UR4 ;  /* 0x0000000400047c82 */ /* 0x000fe20008000000 */
[----:B------:R0:W-:Y:S01]  /*11d90*/  UTCHMMA tmem[UR19], gdesc[UR16], tmem[UR8], tmem[UR32], idesc[UR33], UPT ;  /* 0x00ff2010130079ea */ /* 0x0001e2000b800008 */
[----:B------:R0:W-:Y:S01]  /*11da0*/  UTCHMMA tmem[UR24], gdesc[UR22], tmem[UR8], tmem[UR34], idesc[UR35], UPT ;  /* 0x00ff2216180079ea */ /* 0x0001e2000b800008 */
[----:B------:R0:W-:Y:S01]  /*11db0*/  UTCBAR [UR4], URZ ;  /* 0x000000ff040073e9 */ /* 0x0001e200080000ff */
[----:B------:R-:W-:Y:S01]  /*11dc0*/  NOP ;  /* 0x0000000000007918 */ /* 0x000fe20000000000 */
.L_x_7:
[----:B0-----:R-:W-:Y:S01]  /*11dd0*/  UMOV UR4, URZ ;  /* 0x000000ff00047c82 */ /* 0x001fe20008000000 */
[----:B-----5:R-:W-:Y:S02]  /*11de0*/  IMAD.SHL.U32 R41, R38, 0x40, RZ ;  /* 0x0000004026297824 */ /* 0x020fe400078e00ff */
[----:B------:R-:W-:Y:S01]  /*11df0*/  IMAD.MOV.U32 R37, RZ, RZ, RZ ;  /* 0x000000ffff257224 */ /* 0x000fe200078e00ff */
[----:B------:R-:W-:Y:S06]  /*11e00*/  @!P1 BRA `(.L_x_8) ;  /* 0x0000008c00889947 */ /* 0x000fec0003800000 */
[----:B------:R-:W-:Y:S01]  /*11e10*/  SHF.R.S32.HI R38, RZ, 0x1f, R39 ;  /* 0x0000001fff267819 */ /* 0x000fe20000011427 */
[----:B------:R-:W-:Y:S01]  /*11e20*/  UIADD3.64 UR22, UPT, UPT, UR14, 0x2, URZ ;  /* 0x000000020e167897 */ /* 0x000fe2000fffe0ff */
[----:B------:R-:W-:Y:S01]  /*11e30*/  SHF.R.S32.HI R40, RZ, 0x1f, R41 ;  /* 0x0000001fff287819 */ /* 0x000fe20000011429 */
[----:B------:R-:W-:Y:S01]  /*11e40*/  UIADD3.64 UR24, UPT, UPT, UR14, 0x4, URZ ;  /* 0x000000040e187897 */ /* 0x000fe2000fffe0ff */
[C---:B------:R-:W-:Y:S01]  /*11e50*/  SHF.L.U64.HI R38, R39.reuse, 0x1, R38 ;  /* 0x0000000127267819 */ /* 0x040fe20000010226 */
[----:B------:R-:W-:Y:S01]  /*11e60*/  IMAD.SHL.U32 R39, R39, 0x2, RZ ;  /* 0x0000000227277824 */ /* 0x000fe200078e00ff */
[C---:B------:R-:W-:Y:S01]  /*11e70*/  SHF.L.U64.HI R40, R41.reuse, 0x1, R40 ;  /* 0x0000000129287819 */ /* 0x040fe20000010228 */
[----:B------:R-:W-:Y:S01]  /*11e80*/  IMAD.SHL.U32 R41, R41, 0x2, RZ ;  /* 0x0000000229297824 */ /* 0x000fe200078e00ff */
[----:B------:R-:W-:Y:S01]  /*11e90*/  UMOV UR19, 0x1 ;  /* 0x0000000100137882 */ /* 0x000fe20000000000 */
[----:B------:R-:W-:-:S06]  /*11ea0*/  UMOV UR5, URZ ;  /* 0x000000ff00057c82 */ /* 0x000fcc0008000000 */
.L_x_11:
[----:B------:R-:W2:Y:S01]  /*11eb0*/  LDL.LU R85, [R1+0x438] ;  /* 0x0004380001557983 */ /* 0x000ea20000300800 */
[----:B------:R-:W0:Y:S03]  /*11ec0*/  LDC R64, c[0x0][0x3a0] ;  /* 0x0000e800ff407b82 */ /* 0x000e260000000800 */
[----:B------:R-:W3:Y:S04]  /*11ed0*/  LDL.LU R77, [R1+0x43c] ;  /* 0x00043c00014d7983 */ /* 0x000ee80000300800 */
[----:B------:R-:W4:Y:S04]  /*11ee0*/  LDL.LU R84, [R1+0x440] ;  /* 0x0004400001547983 */ /* 0x000f280000300800 */
[----:B------:R-:W4:Y:S04]  /*11ef0*/  LDL.LU R78, [R1+0x444] ;  /* 0x00044400014e7983 */ /* 0x000f280000300800 */
[----:B------:R-:W4:Y:S04]  /*11f00*/  LDL.LU R83, [R1+0x448] ;  /* 0x0004480001537983 */ /* 0x000f280000300800 */
[----:B------:R-:W4:Y:S04]  /*11f10*/  LDL.LU R79, [R1+0x44c] ;  /* 0x00044c00014f7983 */ /* 0x000f280000300800 */
[----:B------:R-:W4:Y:S04]  /*11f20*/  LDL.LU R86, [R1+0x450] ;  /* 0x0004500001567983 */ /* 0x000f280000300800 */
[----:B------:R-:W4:Y:S04]  /*11f30*/  LDL.LU R80, [R1+0x454] ;  /* 0x0004540001507983 */ /* 0x000f280000300800 */
[----:B------:R-:W4:Y:S04]  /*11f40*/  LDL.LU R87, [R1+0x458] ;  /* 0x0004580001577983 */ /* 0x000f280000300800 */
[----:B------:R-:W4:Y:S04]  /*11f50*/  LDL.LU R82, [R1+0x45c] ;  /* 0x00045c0001527983 */ /* 0x000f280000300800 */
[----:B------:R-:W4:Y:S01]  /*11f60*/  LDL.LU R81, [R1+0x464] ;  /* 0x0004640001517983 */ /* 0x000f220000300800 */
[----:B------:R-:W-:Y:S01]  /*11f70*/  VIADD R37, R37, 0x1 ;  /* 0x0000000125257836 */ /* 0x000fe20000000000 */
[----:B------:R-:W-:-:S02]  /*11f80*/  IADD3 R0, P4, PT, R0, R41, RZ ;  /* 0x0000002900007210 */ /* 0x000fc40007f9e0ff */
[----:B------:R-:W-:Y:S01]  /*11f90*/  PRMT R65, RZ, 0x7610, R65 ;  /* 0x00007610ff417816 */ /* 0x000fe20000000041 */
[----:B0-----:R-:W-:Y:S01]  /*11fa0*/  IMAD R64, R37, -0x40, R64 ;  /* 0xffffffc025407824 */ /* 0x001fe200078e0240 */
[----:B------:R-:W-:Y:S01]  /*11fb0*/  PRMT R66, RZ, 0x7610, R66 ;  /* 0x00007610ff427816 */ /* 0x000fe20000000042 */
[----:B------:R-:W-:-:S03]  /*11fc0*/  IMAD.X R3, R3, 0x1, R40, P4 ;  /* 0x0000000103037824 */ /* 0x000fc600020e0628 */
[C---:B------:R-:W-:Y:S02]  /*11fd0*/  ISETP.GT.AND P3, PT, R64.reuse, RZ, PT ;  /* 0x000000ff4000720c */ /* 0x040fe40003f64270 */
[----:B------:R-:W-:-:S11]  /*11fe0*/  ISETP.GT.AND P0, PT, R64, 0x1, PT ;  /* 0x000000014000780c */ /* 0x000fd60003f04270 */
[----:B------:R-:W-:Y:S02]  /*11ff0*/  @P3 IMAD.MOV.U32 R4, RZ, RZ, R0 ;  /* 0x000000ffff043224 */ /* 0x000fe400078e0000 */
[----:B------:R-:W-:-:S05]  /*12000*/  @P3 IMAD.MOV.U32 R5, RZ, RZ, R3 ;  /* 0x000000ffff053224 */ /* 0x000fca00078e0003 */
[----:B------:R0:W4:Y:S01]  /*12010*/  @P3 LDG.E.U16 R65, desc[UR20][R4.64] ;  /* 0x0000001404413981 */ /* 0x000122000c1e1500 */
[----:B------:R-:W-:Y:S02]  /*12020*/  ISETP.GT.AND P3, PT, R64, 0x3, PT ;  /* 0x000000034000780c */ /* 0x000fe40003f64270 */
[----:B------:R-:W-:Y:S02]  /*12030*/  PRMT R62, RZ, 0x7610, R62 ;  /* 0x00007610ff3e7816 */ /* 0x000fe4000000003e */
[----:B------:R-:W-:Y:S02]  /*12040*/  PRMT R63, RZ, 0x7610, R63 ;  /* 0x00007610ff3f7816 */ /* 0x000fe4000000003f */
[----:B------:R-:W-:Y:S02]  /*12050*/  PRMT R6, RZ, 0x7610, R6 ;  /* 0x00007610ff067816 */ /* 0x000fe40000000006 */
[----:B---3--:R-:W-:-:S05]  /*12060*/  IADD3 R77, P1, PT, R77, R41, RZ ;  /* 0x000000294d4d7210 */ /* 0x008fca0007f3e0ff */
[--C-:B--2---:R-:W-:Y:S01]  /*12070*/  IMAD.X R85, R85, 0x1, R40.reuse, P1 ;  /* 0x0000000155557824 */ /* 0x104fe200008e0628 */
[----:B------:R-:W-:Y:S01]  /*12080*/  ISETP.GT.AND P1, PT, R64, 0x2, PT ;  /* 0x000000024000780c */ /* 0x000fe20003f24270 */
[----:B0-----:R-:W-:Y:S01]  /*12090*/  @P0 IMAD.MOV.U32 R4, RZ, RZ, R77 ;  /* 0x000000ffff040224 */ /* 0x001fe200078e004d */
[----:B----4-:R-:W-:Y:S01]  /*120a0*/  IADD3 R78, P4, PT, R78, R41, RZ ;  /* 0x000000294e4e7210 */ /* 0x010fe20007f9e0ff */
[----:B------:R-:W-:Y:S01]  /*120b0*/  @P0 IMAD.MOV.U32 R5, RZ, RZ, R85 ;  /* 0x000000ffff050224 */ /* 0x000fe200078e0055 */
[----:B------:R-:W-:Y:S04]  /*120c0*/  STL [R1+0x43c], R77 ;  /* 0x00043c4d01007387 */ /* 0x000fe80000100800 */
[----:B------:R0:W-:Y:S01]  /*120d0*/  STL [R1+0x438], R85 ;  /* 0x0004385501007387 */ /* 0x0001e20000100800 */
[----:B------:R-:W-:-:S03]  /*120e0*/  IMAD.X R84, R84, 0x1, R40, P4 ;  /* 0x0000000154547824 */ /* 0x000fc600020e0628 */
[----:B------:R1:W2:Y:S01]  /*120f0*/  @P0 LDG.E.U16 R66, desc[UR20][R4.64] ;  /* 0x0000001404420981 */ /* 0x0002a2000c1e1500 */
[----:B------:R-:W-:-:S03]  /*12100*/  IADD3 R79, P0, PT, R79, R41, RZ ;  /* 0x000000294f4f7210 */ /* 0x000fc60007f1e0ff */
[----:B0-----:R-:W3:Y:S04]  /*12110*/  LDL.LU R85, [R1+0x460] ;  /* 0x0004600001557983 */ /* 0x001ee80000300800 */
[----:B------:R-:W-:Y:S04]  /*12120*/  STL [R1+0x444], R78 ;  /* 0x0004444e01007387 */ /* 0x000fe80000100800 */
[----:B------:R-:W4:Y:S01]  /*12130*/  LDL.LU R77, [R1+0x46c] ;  /* 0x00046c00014d7983 */ /* 0x000f220000300800 */
[----:B------:R-:W-:Y:S02]  /*12140*/  IMAD.X R83, R83, 0x1, R40, P0 ;  /* 0x0000000153537824 */ /* 0x000fe400000e0628 */
[----:B-1----:R-:W-:Y:S01]  /*12150*/  @P1 IMAD.MOV.U32 R5, RZ, RZ, R84 ;  /* 0x000000ffff051224 */ /* 0x002fe200078e0054 */
[----:B------:R-:W-:Y:S04]  /*12160*/  STL [R1+0x44c], R79 ;  /* 0x00044c4f01007387 */ /* 0x000fe80000100800 */
[----:B------:R0:W-:Y:S01]  /*12170*/  STL [R1+0x440], R84 ;  /* 0x0004405401007387 */ /* 0x0001e20000100800 */
[----:B------:R-:W-:Y:S01]  /*12180*/  @P1 IMAD.MOV.U32 R4, RZ, RZ, R78 ;  /* 0x000000ffff041224 */ /* 0x000fe200078e004e */
[----:B------:R-:W-:-:S04]  /*12190*/  ISETP.GT.AND P0, PT, R64, 0x4, PT ;  /* 0x000000044000780c */ /* 0x000fc80003f04270 */
[----:B------:R1:W5:Y:S04]  /*121a0*/  @P1 LDG.E.U16 R62, desc[UR20][R4.64] ;  /* 0x00000014043e1981 */ /* 0x000368000c1e1500 */
[----:B0-----:R-:W2:Y:S04]  /*121b0*/  LDL.LU R84, [R1+0x468] ;  /* 0x0004680001547983 */ /* 0x001ea80000300800 */
[----:B------:R0:W-:Y:S04]  /*121c0*/  STL [R1+0x448], R83 ;  /* 0x0004485301007387 */ /* 0x0001e80000100800 */
[----:B------:R-:W2:Y:S01]  /*121d0*/  LDL.LU R78, [R1+0x474] ;  /* 0x00047400014e7983 */ /* 0x000ea20000300800 */
[----:B-1----:R-:W-:-:S02]  /*121e0*/  @P3 IMAD.MOV.U32 R4, RZ, RZ, R79 ;  /* 0x000000ffff043224 */ /* 0x002fc400078e004f */
[----:B------:R-:W-:Y:S01]  /*121f0*/  @P3 IMAD.MOV.U32 R5, RZ, RZ, R83 ;  /* 0x000000ffff053224 */ /* 0x000fe200078e0053 */
[----:B------:R-:W-:Y:S01]  /*12200*/  IADD3 R80, P4, PT, R80, R41, RZ ;  /* 0x0000002950507210 */ /* 0x000fe20007f9e0ff */
[----:B0-----:R-:W2:Y:S01]  /*12210*/  LDL.LU R83, [R1+0x470] ;  /* 0x0004700001537983 */ /* 0x001ea20000300800 */
[----:B------:R-:W-:-:S03]  /*12220*/  ISETP.GT.AND P1, PT, R64, 0x5, PT ;  /* 0x000000054000780c */ /* 0x000fc60003f24270 */
[----:B------:R0:W5:Y:S01]  /*12230*/  @P3 LDG.E.U16 R63, desc[UR20][R4.64] ;  /* 0x00000014043f3981 */ /* 0x000162000c1e1500 */
[----:B------:R-:W-:Y:S01]  /*12240*/  IADD3 R82, P3, PT, R82, R41, RZ ;  /* 0x0000002952527210 */ /* 0x000fe20007f7e0ff */
[--C-:B------:R-:W-:Y:S02]  /*12250*/  IMAD.X R86, R86, 0x1, R40.reuse, P4 ;  /* 0x0000000156567824 */ /* 0x100fe400020e0628 */
[----:B------:R-:W-:Y:S04]  /*12260*/  STL [R1+0x454], R80 ;  /* 0x0004545001007387 */ /* 0x000fe80000100800 */
[----:B------:R-:W2:Y:S01]  /*12270*/  LDL.LU R79, [R1+0x47c] ;  /* 0x00047c00014f7983 */ /* 0x000ea20000300800 */
[----:B------:R-:W-:Y:S02]  /*12280*/  IMAD.X R87, R87, 0x1, R40, P3 ;  /* 0x0000000157577824 */ /* 0x000fe400018e0628 */
[----:B0-----:R-:W-:Y:S01]  /*12290*/  @P0 IMAD.MOV.U32 R5, RZ, RZ, R86 ;  /* 0x000000ffff050224 */ /* 0x001fe200078e0056 */
[----:B------:R-:W-:Y:S01]  /*122a0*/  STL [R1+0x45c], R82 ;  /* 0x00045c5201007387 */ /* 0x000fe20000100800 */
[----:B------:R-:W-:-:S03]  /*122b0*/  @P0 IMAD.MOV.U32 R4, RZ, RZ, R80 ;  /* 0x000000ffff040224 */ /* 0x000fc600078e0050 */
[----:B------:R0:W-:Y:S01]  /*122c0*/  STL [R1+0x450], R86 ;  /* 0x0004505601007387 */ /* 0x0001e20000100800 */
[----:B------:R-:W-:-:S03]  /*122d0*/  IADD3 R81, P4, PT, R81, R41, RZ ;  /* 0x0000002951517210 */ /* 0x000fc60007f9e0ff */
[----:B------:R1:W5:Y:S04]  /*122e0*/  @P0 LDG.E.U16 R6, desc[UR20][R4.64] ;  /* 0x0000001404060981 */ /* 0x000368000c1e1500 */
[----:B0-----:R-:W2:Y:S04]  /*122f0*/  LDL.LU R86, [R1+0x478] ;  /* 0x0004780001567983 */ /* 0x001ea80000300800 */
[----:B------:R0:W-:Y:S01]  /*12300*/  STL [R1+0x458], R87 ;  /* 0x0004585701007387 */ /* 0x0001e20000100800 */
[----:B-1----:R-:W-:-:S03]  /*12310*/  @P1 IMAD.MOV.U32 R5, RZ, RZ, R87 ;  /* 0x000000ffff051224 */ /* 0x002fc600078e0057 */
[----:B------:R-:W2:Y:S01]  /*12320*/  LDL.LU R80, [R1+0x484] ;  /* 0x0004840001507983 */ /* 0x000ea20000300800 */
[----:B------:R-:W-:-:S03]  /*12330*/  @P1 IMAD.MOV.U32 R4, RZ, RZ, R82 ;  /* 0x000000ffff041224 */ /* 0x000fc600078e0052 */
[----:B0-----:R-:W2:Y:S04]  /*12340*/  LDL.LU R87, [R1+0x480] ;  /* 0x0004800001577983 */ /* 0x001ea80000300800 */
[----:B------:R-:W-:Y:S04]  /*12350*/  STL [R1+0x464], R81 ;  /* 0x0004645101007387 */ /* 0x000fe80000100800 */
[----:B------:R-:W2:Y:S01]  /*12360*/  LDL.LU R82, [R1+0x48c] ;  /* 0x00048c0001527983 */ /* 0x000ea20000300800 */
[----:B------:R-:W-:Y:S02]  /*12370*/  PRMT R61, RZ, 0x7610, R61 ;  /* 0x00007610ff3d7816 */ /* 0x000fe4000000003d */
[----:B------:R-:W-:-:S02]  /*12380*/  ISETP.GT.AND P3, PT, R64, 0x6, PT ;  /* 0x000000064000780c */ /* 0x000fc40003f64270 */
[----:B------:R-:W-:Y:S02]  /*12390*/  ISETP.GT.AND P0, PT, R64, 0x7, PT ;  /* 0x000000074000780c */ /* 0x000fe40003f04270 */
[----:B------:R0:W5:Y:S01]  /*123a0*/  @P1 LDG.E.U16 R61, desc[UR20][R4.64] ;  /* 0x00000014043d1981 */ /* 0x000162000c1e1500 */
[----:B------:R-:W-:-:S08]  /*123b0*/  PRMT R60, RZ, 0x7610, R60 ;  /* 0x00007610ff3c7816 */ /* 0x000fd0000000003c */
[----:B0-----:R-:W-:Y:S01]  /*123c0*/  @P3 IMAD.MOV.U32 R4, RZ, RZ, R81 ;  /* 0x000000ffff043224 */ /* 0x001fe200078e0051 */
[----:B------:R-:W-:Y:S02]  /*123d0*/  PRMT R7, RZ, 0x7610, R7 ;  /* 0x00007610ff077816 */ /* 0x000fe40000000007 */
[----:B------:R-:W-:Y:S02]  /*123e0*/  PRMT R59, RZ, 0x7610, R59 ;  /* 0x00007610ff3b7816 */ /* 0x000fe4000000003b */
[----:B------:R-:W-:Y:S01]  /*123f0*/  PRMT R8, RZ, 0x7610, R8 ;  /* 0x00007610ff087816 */ /* 0x000fe20000000008 */
[----:B---3--:R-:W-:Y:S01]  /*12400*/  IMAD.X R85, R85, 0x1, R40, P4 ;  /* 0x0000000155557824 */ /* 0x008fe200020e0628 */
[----:B----4-:R-:W-:-:S03]  /*12410*/  IADD3 R77, P1, PT, R77, R41, RZ ;  /* 0x000000294d4d7210 */ /* 0x010fc60007f3e0ff */
[----:B------:R-:W-:Y:S02]  /*12420*/  @P3 IMAD.MOV.U32 R5, RZ, RZ, R85 ;  /* 0x000000ffff053224 */ /* 0x000fe400078e0055 */
[----:B------:R-:W-:Y:S04]  /*12430*/  STL [R1+0x46c], R77 ;  /* 0x00046c4d01007387 */ /* 0x000fe80000100800 */
[----:B------:R0:W-:Y:S04]  /*12440*/  STL [R1+0x460], R85 ;  /* 0x0004605501007387 */ /* 0x0001e80000100800 */
[----:B------:R1:W5:Y:S01]  /*12450*/  @P3 LDG.E.U16 R60, desc[UR20][R4.64] ;  /* 0x00000014043c3981 */ /* 0x000362000c1e1500 */
[----:B--2---:R-:W-:-:S03]  /*12460*/  IMAD.X R84, R84, 0x1, R40, P1 ;  /* 0x0000000154547824 */ /* 0x004fc600008e0628 */
[----:B0-----:R-:W2:Y:S04]  /*12470*/  LDL.LU R85, [R1+0x488] ;  /* 0x0004880001557983 */ /* 0x001ea80000300800 */
[----:B------:R0:W-:Y:S01]  /*12480*/  STL [R1+0x468], R84 ;  /* 0x0004685401007387 */ /* 0x0001e20000100800 */
[----:B------:R-:W-:-:S03]  /*12490*/  IADD3 R78, P4, PT, R78, R41, RZ ;  /* 0x000000294e4e7210 */ /* 0x000fc60007f9e0ff */
[----:B------:R-:W3:Y:S01]  /*124a0*/  LDL.LU R81, [R1+0x494] ;  /* 0x0004940001517983 */ /* 0x000ee20000300800 */
[----:B-1----:R-:W-:Y:S01]  /*124b0*/  @P0 IMAD.MOV.U32 R5, RZ, RZ, R84 ;  /* 0x000000ffff050224 */ /* 0x002fe200078e0054 */
[C---:B------:R-:W-:Y:S01]  /*124c0*/  ISETP.GT.AND P1, PT, R64.reuse, 0x8, PT ;  /* 0x000000084000780c */ /* 0x040fe20003f24270 */
[----:B------:R-:W-:Y:S01]  /*124d0*/  @P0 IMAD.MOV.U32 R4, RZ, RZ, R77 ;  /* 0x000000ffff040224 */ /* 0x000fe200078e004d */
[----:B0-----:R-:W4:Y:S04]  /*124e0*/  LDL.LU R84, [R1+0x490] ;  /* 0x0004900001547983 */ /* 0x001f280000300800 */
[----:B------:R-:W-:Y:S04]  /*124f0*/  STL [R1+0x474], R78 ;  /* 0x0004744e01007387 */ /* 0x000fe80000100800 */
[----:B------:R-:W4:Y:S01]  /*12500*/  LDL.LU R77, [R1+0x49c] ;  /* 0x00049c00014d7983 */ /* 0x000f220000300800 */
[----:B------:R-:W-:Y:S01]  /*12510*/  ISETP.GT.AND P3, PT, R64, 0x9, PT ;  /* 0x000000094000780c */ /* 0x000fe20003f64270 */
[----:B------:R-:W-:-:S02]  /*12520*/  IMAD.X R83, R83, 0x1, R40, P4 ;  /* 0x0000000153537824 */ /* 0x000fc400020e0628 */
[----:B------:R0:W5:Y:S01]  /*12530*/  @P0 LDG.E.U16 R7, desc[UR20][R4.64] ;  /* 0x0000001404070981 */ /* 0x000162000c1e1500 */
[----:B------:R-:W-:-:S05]  /*12540*/  IADD3 R79, P0, PT, R79, R41, RZ ;  /* 0x000000294f4f7210 */ /* 0x000fca0007f1e0ff */
[----:B------:R-:W-:Y:S01]  /*12550*/  STL [R1+0x47c], R79 ;  /* 0x00047c4f01007387 */ /* 0x000fe20000100800 */
[----:B0-----:R-:W-:Y:S02]  /*12560*/  @P1 IMAD.MOV.U32 R4, RZ, RZ, R78 ;  /* 0x000000ffff041224 */ /* 0x001fe400078e004e */
[----:B------:R-:W-:Y:S01]  /*12570*/  @P1 IMAD.MOV.U32 R5, RZ, RZ, R83 ;  /* 0x000000ffff051224 */ /* 0x000fe200078e0053 */
[----:B------:R0:W-:Y:S01]  /*12580*/  STL [R1+0x470], R83 ;  /* 0x0004705301007387 */ /* 0x0001e20000100800 */
[----:B------:R-:W-:Y:S01]  /*12590*/  IMAD.X R86, R86, 0x1, R40, P0 ;  /* 0x0000000156567824 */ /* 0x000fe200000e0628 */
[----:B------:R-:W-:Y:S02]  /*125a0*/  ISETP.GT.AND P0, PT, R64, 0xa, PT ;  /* 0x0000000a4000780c */ /* 0x000fe40003f04270 */
[----:B------:R1:W5:Y:S04]  /*125b0*/  @P1 LDG.E.U16 R59, desc[UR20][R4.64] ;  /* 0x00000014043b1981 */ /* 0x000368000c1e1500 */
[----:B0-----:R-:W4:Y:S01]  /*125c0*/  LDL.LU R83, [R1+0x498] ;  /* 0x0004980001537983 */ /* 0x001f220000300800 */
[----:B------:R-:W-:-:S03]  /*125d0*/  IADD3 R80, P4, PT, R80, R41, RZ ;  /* 0x0000002950507210 */ /* 0x000fc60007f9e0ff */
[----:B------:R0:W-:Y:S01]  /*125e0*/  STL [R1+0x478], R86 ;  /* 0x0004785601007387 */ /* 0x0001e20000100800 */
[----:B-1----:R-:W-:Y:S02]  /*125f0*/  @P3 IMAD.MOV.U32 R4, RZ, RZ, R79 ;  /* 0x000000ffff043224 */ /* 0x002fe400078e004f */
[----:B------:R-:W-:Y:S01]  /*12600*/  @P3 IMAD.MOV.U32 R5, RZ, RZ, R86 ;  /* 0x000000ffff053224 */ /* 0x000fe200078e0056 */
[----:B------:R-:W4:Y:S01]  /*12610*/  LDL.LU R78, [R1+0x4a4] ;  /* 0x0004a400014e7983 */ /* 0x000f220000300800 */
[----:B------:R-:W-:-:S03]  /*12620*/  IMAD.X R87, R87, 0x1, R40, P4 ;  /* 0x0000000157577824 */ /* 0x000fc600020e0628 */
[----:B------:R1:W5:Y:S01]  /*12630*/  @P3 LDG.E.U16 R8, desc[UR20][R4.64] ;  /* 0x0000001404083981 */ /* 0x000362000c1e1500 */
[----:B------:R-:W-:-:S03]  /*12640*/  IADD3 R82, P3, PT, R82, R41, RZ ;  /* 0x0000002952527210 */ /* 0x000fc60007f7e0ff */
[----:B0-----:R-:W4:Y:S04]  /*12650*/  LDL.LU R86, [R1+0x4a0] ;  /* 0x0004a00001567983 */ /* 0x001f280000300800 */
[----:B------:R-:W-:Y:S04]  /*12660*/  STL [R1+0x484], R80 ;  /* 0x0004845001007387 */ /* 0x000fe80000100800 */
[----:B------:R-:W4:Y:S01]  /*12670*/  LDL.LU R79, [R1+0x4ac] ;  /* 0x0004ac00014f7983 */ /* 0x000f220000300800 */
[----:B-1----:R-:W-:-:S03]  /*12680*/  @P0 IMAD.MOV.U32 R5, RZ, RZ, R87 ;  /* 0x000000ffff050224 */ /* 0x002fc600078e0057 */
[----:B------:R-:W-:Y:S04]  /*12690*/  STL [R1+0x48c], R82 ;  /* 0x00048c5201007387 */ /* 0x000fe80000100800 */
[----:B------:R0:W-:Y:S04]  /*126a0*/  STL [R1+0x480], R87 ;  /* 0x0004805701007387 */ /* 0x0001e80000100800 */
[----:B0-----:R-:W4:Y:S01]  /*126b0*/  LDL.LU R87, [R1+0x4a8] ;  /* 0x0004a80001577983 */ /* 0x001f220000300800 */
[----:B------:R-:W-:Y:S01]  /*126c0*/  ISETP.GT.AND P1, PT, R64, 0xb, PT ;  /* 0x0000000b4000780c */ /* 0x000fe20003f24270 */
[----:B------:R-:W-:Y:S01]  /*126d0*/  @P0 IMAD.MOV.U32 R4, RZ, RZ, R80 ;  /* 0x000000ffff040224 */ /* 0x000fe200078e0050 */
[----:B------:R-:W-:-:S02]  /*126e0*/  PRMT R9, RZ, 0x7610, R9 ;  /* 0x00007610ff097816 */ /* 0x000fc40000000009 */
[----:B------:R-:W-:-:S04]  /*126f0*/  PRMT R58, RZ, 0x7610, R58 ;  /* 0x00007610ff3a7816 */ /* 0x000fc8000000003a */
[----:B------:R0:W5:Y:S05]  /*12700*/  @P0 LDG.E.U16 R9, desc[UR20][R4.64] ;  /* 0x0000001404090981 */ /* 0x00016a000c1e1500 */
[----:B0-----:R-:W-:Y:S01]  /*12710*/  @P1 IMAD.MOV.U32 R4, RZ, RZ, R82 ;  /* 0x000000ffff041224 */ /* 0x001fe200078e0052 */
[C---:B------:R-:W-:Y:S02]  /*12720*/  ISETP.GT.AND P0, PT, R64.reuse, 0xd, PT ;  /* 0x0000000d4000780c */ /* 0x040fe40003f04270 */
[----:B------:R-:W-:Y:S02]  /*12730*/  PRMT R10, RZ, 0x7610, R10 ;  /* 0x00007610ff0a7816 */ /* 0x000fe4000000000a */
[----:B------:R-:W-:Y:S01]  /*12740*/  PRMT R57, RZ, 0x7610, R57 ;  /* 0x00007610ff397816 */ /* 0x000fe20000000039 */
[----:B--2---:R-:W-:Y:S01]  /*12750*/  IMAD.X R85, R85, 0x1, R40, P3 ;  /* 0x0000000155557824 */ /* 0x004fe200018e0628 */
[----:B------:R-:W-:-:S03]  /*12760*/  ISETP.GT.AND P3, PT, R64, 0xc, PT ;  /* 0x0000000c4000780c */ /* 0x000fc60003f64270 */
[----:B------:R-:W-:Y:S01]  /*12770*/  @P1 IMAD.MOV.U32 R5, RZ, RZ, R85 ;  /* 0x000000ffff051224 */ /* 0x000fe200078e0055 */
[----:B------:R0:W-:Y:S01]  /*12780*/  STL [R1+0x488], R85 ;  /* 0x0004885501007387 */ /* 0x0001e20000100800 */
[----:B---3--:R-:W-:-:S03]  /*12790*/  IADD3 R81, P4, PT, R81, R41, RZ ;  /* 0x0000002951517210 */ /* 0x008fc60007f9e0ff */
[----:B------:R-:W2:Y:S04]  /*127a0*/  LDL.LU R80, [R1+0x4b4] ;  /* 0x0004b40001507983 */ /* 0x000ea80000300800 */
[----:B------:R1:W5:Y:S01]  /*127b0*/  @P1 LDG.E.U16 R58, desc[UR20][R4.64] ;  /* 0x00000014043a1981 */ /* 0x000362000c1e1500 */
[----:B----4-:R-:W-:-:S03]  /*127c0*/  IMAD.X R84, R84, 0x1, R40, P4 ;  /* 0x0000000154547824 */ /* 0x010fc600020e0628 */
[----:B0-----:R-:W3:Y:S04]  /*127d0*/  LDL.LU R85, [R1+0x4b0] ;  /* 0x0004b00001557983 */ /* 0x001ee80000300800 */
[----:B------:R-:W-:Y:S01]  /*127e0*/  STL [R1+0x494], R81 ;  /* 0x0004945101007387 */ /* 0x000fe20000100800 */
[----:B------:R-:W-:-:S03]  /*127f0*/  IADD3 R77, P1, PT, R77, R41, RZ ;  /* 0x000000294d4d7210 */ /* 0x000fc60007f3e0ff */
[----:B------:R-:W4:Y:S01]  /*12800*/  LDL.LU R82, [R1+0x4bc] ;  /* 0x0004bc0001527983 */ /* 0x000f220000300800 */
[----:B-1----:R-:W-:-:S03]  /*12810*/  @P3 IMAD.MOV.U32 R5, RZ, RZ, R84 ;  /* 0x000000ffff053224 */ /* 0x002fc600078e0054 */
[----:B------:R-:W-:Y:S04]  /*12820*/  STL [R1+0x49c], R77 ;  /* 0x00049c4d01007387 */ /* 0x000fe80000100800 */
[----:B------:R0:W-:Y:S01]  /*12830*/  STL [R1+0x490], R84 ;  /* 0x0004905401007387 */ /* 0x0001e20000100800 */
[----:B------:R-:W-:-:S05]  /*12840*/  @P3 IMAD.MOV.U32 R4, RZ, RZ, R81 ;  /* 0x000000ffff043224 */ /* 0x000fca00078e0051 */
[----:B------:R1:W5:Y:S04]  /*12850*/  @P3 LDG.E.U16 R10, desc[UR20][R4.64] ;  /* 0x00000014040a3981 */ /* 0x000368000c1e1500 */
[----:B0-----:R-:W4:Y:S01]  /*12860*/  LDL.LU R84, [R1+0x4b8] ;  /* 0x0004b80001547983 */ /* 0x001f220000300800 */
[----:B------:R-:W-:Y:S01]  /*12870*/  IMAD.X R83, R83, 0x1, R40, P1 ;  /* 0x0000000153537824 */ /* 0x000fe200008e0628 */
[----:B------:R-:W-:Y:S01]  /*12880*/  ISETP.GT.AND P1, PT, R64, 0xe, PT ;  /* 0x0000000e4000780c */ /* 0x000fe20003f24270 */
[----:B-1----:R-:W-:Y:S02]  /*12890*/  @P0 IMAD.MOV.U32 R4, RZ, RZ, R77 ;  /* 0x000000ffff040224 */ /* 0x002fe400078e004d */
[----:B------:R-:W-:Y:S01]  /*128a0*/  @P0 IMAD.MOV.U32 R5, RZ, RZ, R83 ;  /* 0x000000ffff050224 */ /* 0x000fe200078e0053 */
[----:B------:R0:W-:Y:S01]  /*128b0*/  STL [R1+0x498], R83 ;  /* 0x0004985301007387 */ /* 0x0001e20000100800 */
[----:B------:R-:W-:-:S03]  /*128c0*/  IADD3 R78, P4, PT, R78, R41, RZ ;  /* 0x000000294e4e7210 */ /* 0x000fc60007f9e0ff */
[----:B------:R-:W4:Y:S04]  /*128d0*/  LDL.LU R81, [R1+0x4c4] ;  /* 0x0004c40001517983 */ /* 0x000f280000300800 */
[----:B------:R1:W5:Y:S04]  /*128e0*/  @P0 LDG.E.U16 R57, desc[UR20][R4.64] ;  /* 0x0000001404390981 */ /* 0x000368000c1e1500 */
[----:B0-----:R-:W4:Y:S01]  /*128f0*/  LDL.LU R83, [R1+0x4c0] ;  /* 0x0004c00001537983 */ /* 0x001f220000300800 */
[----:B------:R-:W-:-:S03]  /*12900*/  IMAD.X R86, R86, 0x1, R40, P4 ;  /* 0x0000000156567824 */ /* 0x000fc600020e0628 */
[----:B------:R-:W-:Y:S01]  /*12910*/  STL [R1+0x4a4], R78 ;  /* 0x0004a44e01007387 */ /* 0x000fe20000100800 */
[----:B------:R-:W-:-:S03]  /*12920*/  IADD3 R79, P0, PT, R79, R41, RZ ;  /* 0x000000294f4f7210 */ /* 0x000fc60007f1e0ff */
[----:B------:R-:W4:Y:S01]  /*12930*/  LDL.LU R77, [R1+0x4cc] ;  /* 0x0004cc00014d7983 */ /* 0x000f220000300800 */
[----:B-1----:R-:W-:-:S03]  /*12940*/  @P1 IMAD.MOV.U32 R5, RZ, RZ, R86 ;  /* 0x000000ffff051224 */ /* 0x002fc600078e0056 */
[----:B------:R-:W-:Y:S04]  /*12950*/  STL [R1+0x4ac], R79 ;  /* 0x0004ac4f01007387 */ /* 0x000fe80000100800 */
[----:B------:R0:W-:Y:S01]  /*12960*/  STL [R1+0x4a0], R86 ;  /* 0x0004a05601007387 */ /* 0x0001e20000100800 */
[----:B------:R-:W-:Y:S02]  /*12970*/  @P1 IMAD.MOV.U32 R4, RZ, RZ, R78 ;  /* 0x000000ffff041224 */ /* 0x000fe400078e004e */
[----:B------:R-:W-:Y:S01]  /*12980*/  IMAD.X R87, R87, 0x1, R40, P0 ;  /* 0x0000000157577824 */ /* 0x000fe200000e0628 */
[----:B0-----:R-:W4:Y:S04]  /*12990*/  LDL.LU R86, [R1+0x4c8] ;  /* 0x0004c80001567983 */ /* 0x001f280000300800 */
[----:B------:R0:W-:Y:S04]  /*129a0*/  STL [R1+0x4a8], R87 ;  /* 0x0004a85701007387 */ /* 0x0001e80000100800 */
[----:B------:R-:W4:Y:S01]  /*129b0*/  LDL.LU R78, [R1+0x4d4] ;  /* 0x0004d400014e7983 */ /* 0x000f220000300800 */
[----:B------:R-:W-:-:S02]  /*129c0*/  ISETP.GT.AND P3, PT, R64, 0xf, PT ;  /* 0x0000000f4000780c */ /* 0x000fc40003f64270 */
[----:B------:R-:W-:Y:S02]  /*129d0*/  PRMT R11, RZ, 0x7610, R11 ;  /* 0x00007610ff0b7816 */ /* 0x000fe4000000000b */
[----:B------:R-:W-:Y:S02]  /*129e0*/  PRMT R56, RZ, 0x7610, R56 ;  /* 0x00007610ff387816 */ /* 0x000fe40000000038 */
[----:B------:R-:W-:Y:S02]  /*129f0*/  ISETP.GT.AND P0, PT, R64, 0x10, PT ;  /* 0x000000104000780c */ /* 0x000fe40003f04270 */
[----:B------:R1:W5:Y:S05]  /*12a00*/  @P1 LDG.E.U16 R11, desc[UR20][R4.64] ;  /* 0x00000014040b1981 */ /* 0x00036a000c1e1500 */
[----:B-1----:R-:W-:-:S02]  /*12a10*/  @P3 IMAD.MOV.U32 R4, RZ, RZ, R79 ;  /* 0x000000ffff043224 */ /* 0x002fc400078e004f */
[----:B------:R-:W-:Y:S02]  /*12a20*/  @P3 IMAD.MOV.U32 R5, RZ, RZ, R87 ;  /* 0x000000ffff053224 */ /* 0x000fe400078e0057 */
[----:B0-----:R-:W4:Y:S04]  /*12a30*/  LDL.LU R87, [R1+0x4d0] ;  /* 0x0004d00001577983 */ /* 0x001f280000300800 */
[----:B------:R0:W5:Y:S01]  /*12a40*/  @P3 LDG.E.U16 R56, desc[UR20][R4.64] ;  /* 0x0000001404383981 */ /* 0x000162000c1e1500 */
[----:B------:R-:W-:Y:S02]  /*12a50*/  ISETP.GT.AND P1, PT, R64, 0x11, PT ;  /* 0x000000114000780c */ /* 0x000fe40003f24270 */
[----:B------:R-:W-:Y:S02]  /*12a60*/  PRMT R12, RZ, 0x7610, R12 ;  /* 0x00007610ff0c7816 */ /* 0x000fe4000000000c */
[----:B------:R-:W-:-:S02]  /*12a70*/  PRMT R55, RZ, 0x7610, R55 ;  /* 0x00007610ff377816 */ /* 0x000fc40000000037 */
[----:B------:R-:W-:Y:S02]  /*12a80*/  PRMT R54, RZ, 0x7610, R54 ;  /* 0x00007610ff367816 */ /* 0x000fe40000000036 */
[----:B--2---:R-:W-:-:S05]  /*12a90*/  IADD3 R80, P4, PT, R80, R41, RZ ;  /* 0x0000002950507210 */ /* 0x004fca0007f9e0ff */
[----:B------:R-:W-:Y:S01]  /*12aa0*/  STL [R1+0x4b4], R80 ;  /* 0x0004b45001007387 */ /* 0x000fe20000100800 */
[----:B---3--:R-:W-:-:S03]  /*12ab0*/  IMAD.X R85, R85, 0x1, R40, P4 ;  /* 0x0000000155557824 */ /* 0x008fc600020e0628 */
[----:B------:R-:W2:Y:S01]  /*12ac0*/  LDL.LU R79, [R1+0x4dc] ;  /* 0x0004dc00014f7983 */ /* 0x000ea20000300800 */
[----:B----4-:R-:W-:Y:S01]  /*12ad0*/  IADD3 R82, P3, PT, R82, R41, RZ ;  /* 0x0000002952527210 */ /* 0x010fe20007f7e0ff */
[----:B0-----:R-:W-:-:S04]  /*12ae0*/  @P0 IMAD.MOV.U32 R5, RZ, RZ, R85 ;  /* 0x000000ffff050224 */ /* 0x001fc800078e0055 */
[----:B------:R-:W-:Y:S04]  /*12af0*/  STL [R1+0x4bc], R82 ;  /* 0x0004bc5201007387 */ /* 0x000fe80000100800 */
[----:B------:R0:W-:Y:S01]  /*12b00*/  STL [R1+0x4b0], R85 ;  /* 0x0004b05501007387 */ /* 0x0001e20000100800 */
[----:B------:R-:W-:-:S05]  /*12b10*/  @P0 IMAD.MOV.U32 R4, RZ, RZ, R80 ;  /* 0x000000ffff040224 */ /* 0x000fca00078e0050 */
[----:B------:R1:W5:Y:S01]  /*12b20*/  @P0 LDG.E.U16 R12, desc[UR20][R4.64] ;  /* 0x00000014040c0981 */ /* 0x000362000c1e1500 */
[----:B------:R-:W-:-:S03]  /*12b30*/  IMAD.X R84, R84, 0x1, R40, P3 ;  /* 0x0000000154547824 */ /* 0x000fc600018e0628 */
[----:B0-----:R-:W3:Y:S04]  /*12b40*/  LDL.LU R85, [R1+0x4d8] ;  /* 0x0004d80001557983 */ /* 0x001ee80000300800 */
[----:B------:R0:W-:Y:S04]  /*12b50*/  STL [R1+0x4b8], R84 ;  /* 0x0004b85401007387 */ /* 0x0001e80000100800 */
[----:B------:R-:W4:Y:S01]  /*12b60*/  LDL.LU R80, [R1+0x4e4] ;  /* 0x0004e40001507983 */ /* 0x000f220000300800 */
[----:B------:R-:W-:Y:S01]  /*12b70*/  ISETP.GT.AND P3, PT, R64, 0x12, PT ;  /* 0x000000124000780c */ /* 0x000fe20003f64270 */
[----:B-1----:R-:W-:-:S02]  /*12b80*/  @P1 IMAD.MOV.U32 R4, RZ, RZ, R82 ;  /* 0x000000ffff041224 */ /* 0x002fc400078e0052 */
[----:B------:R-:W-:Y:S01]  /*12b90*/  @P1 IMAD.MOV.U32 R5, RZ, RZ, R84 ;  /* 0x000000ffff051224 */ /* 0x000fe200078e0054 */
[----:B------:R-:W-:Y:S01]  /*12ba0*/  IADD3 R81, P4, PT, R81, R41, RZ ;  /* 0x0000002951517210 */ /* 0x000fe20007f9e0ff */
[----:B0-----:R-:W4:Y:S01]  /*12bb0*/  LDL.LU R84, [R1+0x4e0] ;  /* 0x0004e00001547983 */ /* 0x001f220000300800 */
[----:B------:R-:W-:-:S03]  /*12bc0*/  ISETP.GT.AND P0, PT, R64, 0x13, PT ;  /* 0x000000134000780c */ /* 0x000fc60003f04270 */
[----:B------:R0:W5:Y:S01]  /*12bd0*/  @P1 LDG.E.U16 R55, desc[UR20][R4.64] ;  /* 0x0000001404371981 */ /* 0x000162000c1e1500 */
[----:B------:R-:W-:-:S03]  /*12be0*/  IMAD.X R83, R83, 0x1, R40, P4 ;  /* 0x0000000153537824 */ /* 0x000fc600020e0628 */
[----:B------:R-:W-:Y:S04]  /*12bf0*/  STL [R1+0x4c4], R81 ;  /* 0x0004c45101007387 */ /* 0x000fe80000100800 */
[----:B------:R-:W4:Y:S01]  /*12c00*/  LDL.LU R82, [R1+0x4ec] ;  /* 0x0004ec0001527983 */ /* 0x000f220000300800 */
[----:B------:R-:W-:Y:S01]  /*12c10*/  IADD3 R77, P1, PT, R77, R41, RZ ;  /* 0x000000294d4d7210 */ /* 0x000fe20007f3e0ff */
[----:B0-----:R-:W-:-:S04]  /*12c20*/  @P3 IMAD.MOV.U32 R5, RZ, RZ, R83 ;  /* 0x000000ffff053224 */ /* 0x001fc800078e0053 */
[----:B------:R-:W-:Y:S01]  /*12c30*/  STL [R1+0x4cc], R77 ;  /* 0x0004cc4d01007387 */ /* 0x000fe20000100800 */
[----:B------:R-:W-:-:S03]  /*12c40*/  @P3 IMAD.MOV.U32 R4, RZ, RZ, R81 ;  /* 0x000000ffff043224 */ /* 0x000fc600078e0051 */
[----:B------:R0:W-:Y:S04]  /*12c50*/  STL [R1+0x4c0], R83 ;  /* 0x0004c05301007387 */ /* 0x0001e80000100800 */
[----:B------:R1:W5:Y:S01]  /*12c60*/  @P3 LDG.E.U16 R54, desc[UR20][R4.64] ;  /* 0x0000001404363981 */ /* 0x000362000c1e1500 */
[----:B------:R-:W-:-:S03]  /*12c70*/  IMAD.X R86, R86, 0x1, R40, P1 ;  /* 0x0000000156567824 */ /* 0x000fc600008e0628 */
[----:B0-----:R-:W4:Y:S04]  /*12c80*/  LDL.LU R83, [R1+0x4e8] ;  /* 0x0004e80001537983 */ /* 0x001f280000300800 */
[----:B------:R0:W-:Y:S01]  /*12c90*/  STL [R1+0x4c8], R86 ;  /* 0x0004c85601007387 */ /* 0x0001e20000100800 */
[----:B------:R-:W-:-:S03]  /*12ca0*/  IADD3 R78, P4, PT, R78, R41, RZ ;  /* 0x000000294e4e7210 */ /* 0x000fc60007f9e0ff */
[----:B------:R-:W4:Y:S01]  /*12cb0*/  LDL.LU R81, [R1+0x4f4] ;  /* 0x0004f40001517983 */ /* 0x000f220000300800 */
[----:B-1----:R-:W-:Y:S02]  /*12cc0*/  @P0 IMAD.MOV.U32 R5, RZ, RZ, R86 ;  /* 0x000000ffff050224 */ /* 0x002fe400078e0056 */
[----:B------:R-:W-:Y:S01]  /*12cd0*/  @P0 IMAD.MOV.U32 R4, RZ, RZ, R77 ;  /* 0x000000ffff040224 */ /* 0x000fe200078e004d */
[----:B0-----:R-:W4:Y:S04]  /*12ce0*/  LDL.LU R86, [R1+0x4f0] ;  /* 0x0004f00001567983 */ /* 0x001f280000300800 */
[----:B------:R-:W-:Y:S04]  /*12cf0*/  STL [R1+0x4d4], R78 ;  /* 0x0004d44e01007387 */ /* 0x000fe80000100800 */
[----:B------:R-:W4:Y:S01]  /*12d00*/  LDL.LU R77, [R1+0x4fc] ;  /* 0x0004fc00014d7983 */ /* 0x000f220000300800 */
[----:B------:R-:W-:-:S02]  /*12d10*/  PRMT R13, RZ, 0x7610, R13 ;  /* 0x00007610ff0d7816 */ /* 0x000fc4000000000d */
[C---:B------:R-:W-:Y:S02]  /*12d20*/  ISETP.GT.AND P1, PT, R64.reuse, 0x14, PT ;  /* 0x000000144000780c */ /* 0x040fe40003f24270 */
[----:B------:R-:W-:Y:S02]  /*12d30*/  ISETP.GT.AND P3, PT, R64, 0x15, PT ;  /* 0x000000154000780c */ /* 0x000fe40003f64270 */
[----:B------:R0:W5:Y:S01]  /*12d40*/  @P0 LDG.E.U16 R13, desc[UR20][R4.64] ;  /* 0x00000014040d0981 */ /* 0x000162000c1e1500 */
[----:B------:R-:W-:Y:S01]  /*12d50*/  IMAD.X R87, R87, 0x1, R40, P4 ;  /* 0x0000000157577824 */ /* 0x000fe200020e0628 */
[----:B------:R-:W-:-:S07]  /*12d60*/  PRMT R14, RZ, 0x7610, R14 ;  /* 0x00007610ff0e7816 */ /* 0x000fce000000000e */
[----:B0-----:R-:W-:Y:S02]  /*12d70*/  @P1 IMAD.MOV.U32 R5, RZ, RZ, R87 ;  /* 0x000000ffff051224 */ /* 0x001fe400078e0057 */
[----:B------:R-:W-:-:S05]  /*12d80*/  @P1 IMAD.MOV.U32 R4, RZ, RZ, R78 ;  /* 0x000000ffff041224 */ /* 0x000fca00078e004e */
[----:B------:R0:W5:Y:S01]  /*12d90*/  @P1 LDG.E.U16 R14, desc[UR20][R4.64] ;  /* 0x00000014040e1981 */ /* 0x000162000c1e1500 */
[----:B------:R-:W-:Y:S02]  /*12da0*/  PRMT R53, RZ, 0x7610, R53 ;  /* 0x00007610ff357816 */ /* 0x000fe40000000035 */
[----:B------:R-:W-:Y:S02]  /*12db0*/  ISETP.GT.AND P1, PT, R64, 0x17, PT ;  /* 0x000000174000780c */ /* 0x000fe40003f24270 */
[----:B------:R-:W-:Y:S02]  /*12dc0*/  PRMT R15, RZ, 0x7610, R15 ;  /* 0x00007610ff0f7816 */ /* 0x000fe4000000000f */
[----:B------:R-:W-:Y:S02]  /*12dd0*/  PRMT R52, RZ, 0x7610, R52 ;  /* 0x00007610ff347816 */ /* 0x000fe40000000034 */
[----:B--2---:R-:W-:-:S05]  /*12de0*/  IADD3 R79, P0, PT, R79, R41, RZ ;  /* 0x000000294f4f7210 */ /* 0x004fca0007f1e0ff */
[----:B------:R-:W-:Y:S04]  /*12df0*/  STL [R1+0x4dc], R79 ;  /* 0x0004dc4f01007387 */ /* 0x000fe80000100800 */
[----:B------:R1:W-:Y:S01]  /*12e00*/  STL [R1+0x4d0], R87 ;  /* 0x0004d05701007387 */ /* 0x0003e20000100800 */
[----:B0-----:R-:W-:-:S03]  /*12e10*/  @P3 IMAD.MOV.U32 R4, RZ, RZ, R79 ;  /* 0x000000ffff043224 */ /* 0x001fc600078e004f */
[----:B-1----:R-:W2:Y:S01]  /*12e20*/  LDL.LU R87, [R1+0x4f8] ;  /* 0x0004f80001577983 */ /* 0x002ea20000300800 */
[----:B---3--:R-:W-:-:S05]  /*12e30*/  IMAD.X R85, R85, 0x1, R40, P0 ;  /* 0x0000000155557824 */ /* 0x008fca00000e0628 */
[----:B------:R0:W-:Y:S01]  /*12e40*/  STL [R1+0x4d8], R85 ;  /* 0x0004d85501007387 */ /* 0x0001e20000100800 */
[----:B----4-:R-:W-:-:S03]  /*12e50*/  IADD3 R80, P4, PT, R80, R41, RZ ;  /* 0x0000002950507210 */ /* 0x010fc60007f9e0ff */
[----:B------:R-:W3:Y:S01]  /*12e60*/  LDL.LU R78, [R1+0x504] ;  /* 0x00050400014e7983 */ /* 0x000ee20000300800 */
[----:B------:R-:W-:Y:S01]  /*12e70*/  @P3 IMAD.MOV.U32 R5, RZ, RZ, R85 ;  /* 0x000000ffff053224 */ /* 0x000fe200078e0055 */
[----:B------:R-:W-:Y:S02]  /*12e80*/  ISETP.GT.AND P0, PT, R64, 0x16, PT ;  /* 0x000000164000780c */ /* 0x000fe40003f04270 */
[----:B0-----:R-:W4:Y:S04]  /*12e90*/  LDL.LU R85, [R1+0x500] ;  /* 0x0005000001557983 */ /* 0x001f280000300800 */
[----:B------:R-:W-:Y:S04]  /*12ea0*/  STL [R1+0x4e4], R80 ;  /* 0x0004e45001007387 */ /* 0x000fe80000100800 */
[----:B------:R-:W4:Y:S01]  /*12eb0*/  LDL.LU R79, [R1+0x50c] ;  /* 0x00050c00014f7983 */ /* 0x000f220000300800 */
[----:B------:R-:W-:-:S03]  /*12ec0*/  IMAD.X R84, R84, 0x1, R40, P4 ;  /* 0x0000000154547824 */ /* 0x000fc600020e0628 */
[----:B------:R0:W5:Y:S01]  /*12ed0*/  @P3 LDG.E.U16 R53, desc[UR20][R4.64] ;  /* 0x0000001404353981 */ /* 0x000162000c1e1500 */
[----:B------:R-:W-:-:S05]  /*12ee0*/  IADD3 R82, P3, PT, R82, R41, RZ ;  /* 0x0000002952527210 */ /* 0x000fca0007f7e0ff */
[----:B------:R-:W-:Y:S01]  /*12ef0*/  STL [R1+0x4ec], R82 ;  /* 0x0004ec5201007387 */ /* 0x000fe20000100800 */
[----:B0-----:R-:W-:Y:S02]  /*12f00*/  @P0 IMAD.MOV.U32 R4, RZ, RZ, R80 ;  /* 0x000000ffff040224 */ /* 0x001fe400078e0050 */
[----:B------:R-:W-:Y:S01]  /*12f10*/  @P0 IMAD.MOV.U32 R5, RZ, RZ, R84 ;  /* 0x000000ffff050224 */ /* 0x000fe200078e0054 */
[----:B------:R0:W-:Y:S04]  /*12f20*/  STL [R1+0x4e0], R84 ;  /* 0x0004e05401007387 */ /* 0x0001e80000100800 */
[----:B------:R1:W5:Y:S01]  /*12f30*/  @P0 LDG.E.U16 R15, desc[UR20][R4.64] ;  /* 0x00000014040f0981 */ /* 0x000362000c1e1500 */
[----:B------:R-:W-:-:S03]  /*12f40*/  IMAD.X R83, R83, 0x1, R40, P3 ;  /* 0x0000000153537824 */ /* 0x000fc600018e0628 */
[----:B0-----:R-:W4:Y:S01]  /*12f50*/  LDL.LU R84, [R1+0x508] ;  /* 0x0005080001547983 */ /* 0x001f220000300800 */
[----:B------:R-:W-:Y:S01]  /*12f60*/  ISETP.GT.AND P3, PT, R64, 0x18, PT ;  /* 0x000000184000780c */ /* 0x000fe20003f64270 */
[----:B-1----:R-:W-:Y:S02]  /*12f70*/  @P1 IMAD.MOV.U32 R4, RZ, RZ, R82 ;  /* 0x000000ffff041224 */ /* 0x002fe400078e0052 */
[----:B------:R0:W-:Y:S01]  /*12f80*/  STL [R1+0x4e8], R83 ;  /* 0x0004e85301007387 */ /* 0x0001e20000100800 */
[----:B------:R-:W-:Y:S01]  /*12f90*/  @P1 IMAD.MOV.U32 R5, RZ, RZ, R83 ;  /* 0x000000ffff051224 */ /* 0x000fe200078e0053 */
[----:B------:R-:W-:Y:S02]  /*12fa0*/  IADD3 R81, P4, PT, R81, R41, RZ ;  /* 0x0000002951517210 */ /* 0x000fe40007f9e0ff */
[----:B------:R-:W4:Y:S04]  /*12fb0*/  LDL.LU R80, [R1+0x514] ;  /* 0x0005140001507983 */ /* 0x000f280000300800 */
[----:B------:R1:W5:Y:S01]  /*12fc0*/  @P1 LDG.E.U16 R52, desc[UR20][R4.64] ;  /* 0x0000001404341981 */ /* 0x000362000c1e1500 */
[----:B------:R-:W-:-:S03]  /*12fd0*/  IMAD.X R86, R86, 0x1, R40, P4 ;  /* 0x0000000156567824 */ /* 0x000fc600020e0628 */
[----:B------:R-:W4:Y:S04]  /*12fe0*/  LDL.LU R82, [R1+0x510] ;  /* 0x0005100001527983 */ /* 0x000f280000300800 */
[----:B------:R-:W-:Y:S01]  /*12ff0*/  STL [R1+0x4f4], R81 ;  /* 0x0004f45101007387 */ /* 0x000fe20000100800 */
[----:B------:R-:W-:-:S03]  /*13000*/  IADD3 R77, P1, PT, R77, R41, RZ ;  /* 0x000000294d4d7210 */ /* 0x000fc60007f3e0ff */
[----:B0-----:R-:W4:Y:S01]  /*13010*/  LDL.LU R83, [R1+0x520] ;  /* 0x0005200001537983 */ /* 0x001f220000300800 */
        /* <DEDUP_REMOVED lines=16> */
[----:B------:R0:W-:Y:S04]  /*13120*/  STL [R1+0x4f8], R87 ;  /* 0x0004f85701007387 */ /* 0x0001e80000100800 */
[----:B------:R-:W2:Y:S04]  /*13130*/  LDL.LU R81, [R1+0x528] ;  /* 0x0005280001517983 */ /* 0x000ea80000300800 */
[----:B------:R1:W5:Y:S01]  /*13140*/  @P0 LDG.E.U16 R51, desc[UR20][R4.64] ;  /* 0x0000001404330981 */ /* 0x000362000c1e1500 */
[----:B---3--:R-:W-:-:S03]  /*13150*/  IADD3 R78, P4, PT, R78, R41, RZ ;  /* 0x000000294e4e7210 */ /* 0x008fc60007f9e0ff */
[----:B0-----:R-:W3:Y:S04]  /*13160*/  LDL.LU R87, [R1+0x524] ;  /* 0x0005240001577983 */ /* 0x001ee80000300800 */
[----:B------:R-:W-:Y:S01]  /*13170*/  STL [R1+0x504], R78 ;  /* 0x0005044e01007387 */ /* 0x000fe20000100800 */
[----:B----4-:R-:W-:-:S03]  /*13180*/  IMAD.X R85, R85, 0x1, R40, P4 ;  /* 0x0000000155557824 */ /* 0x010fc600020e0628 */
[----:B------:R-:W4:Y:S01]  /*13190*/  LDL.LU R77, [R1+0x530] ;  /* 0x00053000014d7983 */ /* 0x000f220000300800 */
[----:B------:R-:W-:Y:S01]  /*131a0*/  IADD3 R79, P0, PT, R79, R41, RZ ;  /* 0x000000294f4f7210 */ /* 0x000fe20007f1e0ff */
[----:B-1----:R-:W-:-:S04]  /*131b0*/  @P1 IMAD.MOV.U32 R5, RZ, RZ, R85 ;  /* 0x000000ffff051224 */ /* 0x002fc800078e0055 */
        /* <DEDUP_REMOVED lines=48> */
[----:B------:R1:W5:Y:S04]  /*134c0*/  @P3 LDG.E.U16 R19, desc[UR20][R4.64] ;  /* 0x0000001404133981 */ /* 0x000368000c1e1500 */
[----:B0-----:R-:W3:Y:S01]  /*134d0*/  LDL.LU R87, [R1+0x54c] ;  /* 0x00054c0001577983 */ /* 0x001ee20000300800 */
[----:B------:R-:W-:-:S05]  /*134e0*/  IMAD.X R85, R85, 0x1, R40, P1 ;  /* 0x0000000155557824 */ /* 0x000fca00008e0628 */
[----:B------:R0:W-:Y:S04]  /*134f0*/  STL [R1+0x52c], R85 ;  /* 0x00052c5501007387 */ /* 0x0001e80000100800 */
[----:B------:R-:W4:Y:S01]  /*13500*/  LDL.LU R81, [R1+0x558] ;  /* 0x0005580001517983 */ /* 0x000f220000300800 */
[----:B------:R-:W-:Y:S01]  /*13510*/  ISETP.GT.AND P1, PT, R64, 0x20, PT ;  /* 0x000000204000780c */ /* 0x000fe20003f24270 */
[----:B-1----:R-:W-:Y:S02]  /*13520*/  @P0 IMAD.MOV.U32 R4, RZ, RZ, R77 ;  /* 0x000000ffff040224 */ /* 0x002fe400078e004d */
[----:B------:R-:W-:Y:S01]  /*13530*/  @P0 IMAD.MOV.U32 R5, RZ, RZ, R85 ;  /* 0x000000ffff050224 */ /* 0x000fe200078e0055 */
[----:B------:R-:W-:-:S04]  /*13540*/  IADD3 R78, P4, PT, R78, R41, RZ ;  /* 0x000000294e4e7210 */ /* 0x000fc80007f9e0ff */
[----:B------:R1:W5:Y:S01]  /*13550*/  @P0 LDG.E.U16 R48, desc[UR20][R4.64] ;  /* 0x0000001404300981 */ /* 0x000362000c1e1500 */
[----:B------:R-:W-:-:S03]  /*13560*/  ISETP.GT.AND P3, PT, R64, 0x21, PT ;  /* 0x000000214000780c */ /* 0x000fc60003f64270 */
[----:B0-----:R-:W4:Y:S01]  /*13570*/  LDL.LU R85, [R1+0x554] ;  /* 0x0005540001557983 */ /* 0x001f220000300800 */
[----:B------:R-:W-:-:S03]  /*13580*/  IMAD.X R84, R84, 0x1, R40, P4 ;  /* 0x0000000154547824 */ /* 0x000fc600020e0628 */
[----:B------:R-:W-:Y:S04]  /*13590*/  STL [R1+0x538], R78 ;  /* 0x0005384e01007387 */ /* 0x000fe80000100800 */
[----:B------:R-:W4:Y:S01]  /*135a0*/  LDL.LU R77, [R1+0x560] ;  /* 0x00056000014d7983 */ /* 0x000f220000300800 */
[----:B------:R-:W-:Y:S01]  /*135b0*/  IADD3 R79, P0, PT, R79, R41, RZ ;  /* 0x000000294f4f7210 */ /* 0x000fe20007f1e0ff */
[----:B-1----:R-:W-:-:S04]  /*135c0*/  @P1 IMAD.MOV.U32 R5, RZ, RZ, R84 ;  /* 0x000000ffff051224 */ /* 0x002fc800078e0054 */
        /* <DEDUP_REMOVED lines=34> */
[----:B------:R-:W-:-:S03]  /*137f0*/  @P1 IMAD.MOV.U32 R5, RZ, RZ, R87 ;  /* 0x000000ffff051224 */ /* 0x000fc600078e0057 */
[----:B------:R-:W3:Y:S01]  /*13800*/  LDL.LU R80, [R1+0x578] ;  /* 0x0005780001507983 */ /* 0x000ee20000300800 */
[----:B----4-:R-:W-:-:S03]  /*13810*/  IADD3 R81, P4, PT, R81, R41, RZ ;  /* 0x0000002951517210 */ /* 0x010fc60007f9e0ff */
[----:B0-----:R-:W4:Y:S01]  /*13820*/  LDL.LU R87, [R1+0x574] ;  /* 0x0005740001577983 */ /* 0x001f220000300800 */
[----:B------:R-:W-:-:S03]  /*13830*/  ISETP.GT.AND P3, PT, R64, 0x24, PT ;  /* 0x000000244000780c */ /* 0x000fc60003f64270 */
[----:B------:R-:W-:Y:S04]  /*13840*/  STL [R1+0x558], R81 ;  /* 0x0005585101007387 */ /* 0x000fe80000100800 */
[----:B------:R-:W4:Y:S04]  /*13850*/  LDL.LU R83, [R1+0x580] ;  /* 0x0005800001537983 */ /* 0x000f280000300800 */
[----:B------:R0:W5:Y:S01]  /*13860*/  @P1 LDG.E.U16 R46, desc[UR20][R4.64] ;  /* 0x00000014042e1981 */ /* 0x000162000c1e1500 */
[----:B------:R-:W-:Y:S01]  /*13870*/  IMAD.X R85, R85, 0x1, R40, P4 ;  /* 0x0000000155557824 */ /* 0x000fe200020e0628 */
[----:B------:R-:W-:Y:S01]  /*13880*/  IADD3 R77, P1, PT, R77, R41, RZ ;  /* 0x000000294d4d7210 */ /* 0x000fe20007f3e0ff */
[----:B0-----:R-:W-:-:S02]  /*13890*/  @P3 IMAD.MOV.U32 R4, RZ, RZ, R81 ;  /* 0x000000ffff043224 */ /* 0x001fc400078e0051 */
[----:B------:R-:W-:Y:S02]  /*138a0*/  @P3 IMAD.MOV.U32 R5, RZ, RZ, R85 ;  /* 0x000000ffff053224 */ /* 0x000fe400078e0055 */
[----:B------:R-:W-:Y:S04]  /*138b0*/  STL [R1+0x560], R77 ;  /* 0x0005604d01007387 */ /* 0x000fe80000100800 */
[----:B------:R0:W-:Y:S04]  /*138c0*/  STL [R1+0x554], R85 ;  /* 0x0005545501007387 */ /* 0x0001e80000100800 */
[----:B------:R1:W5:Y:S04]  /*138d0*/  @P3 LDG.E.U16 R22, desc[UR20][R4.64] ;  /* 0x0000001404163981 */ /* 0x000368000c1e1500 */
[----:B0-----:R-:W4:Y:S01]  /*138e0*/  LDL.LU R85, [R1+0x57c] ;  /* 0x00057c0001557983 */ /* 0x001f220000300800 */
[----:B------:R-:W-:Y:S01]  /*138f0*/  IMAD.X R84, R84, 0x1, R40, P1 ;  /* 0x0000000154547824 */ /* 0x000fe200008e0628 */
[----:B------:R-:W-:Y:S01]  /*13900*/  ISETP.GT.AND P1, PT, R64, 0x26, PT ;  /* 0x000000264000780c */ /* 0x000fe20003f24270 */
[----:B-1----:R-:W-:-:S02]  /*13910*/  @P0 IMAD.MOV.U32 R4, RZ, RZ, R77 ;  /* 0x000000ffff040224 */ /* 0x002fc400078e004d */
[----:B------:R-:W-:Y:S01]  /*13920*/  @P0 IMAD.MOV.U32 R5, RZ, RZ, R84 ;  /* 0x000000ffff050224 */ /* 0x000fe200078e0054 */
[----:B------:R0:W-:Y:S01]  /*13930*/  STL [R1+0x55c], R84 ;  /* 0x00055c5401007387 */ /* 0x0001e20000100800 */
[----:B------:R-:W-:-:S03]  /*13940*/  IADD3 R78, P4, PT, R78, R41, RZ ;  /* 0x000000294e4e7210 */ /* 0x000fc60007f9e0ff */
[----:B------:R-:W4:Y:S04]  /*13950*/  LDL.LU R81, [R1+0x588] ;  /* 0x0005880001517983 */ /* 0x000f280000300800 */
[----:B------:R1:W5:Y:S01]  /*13960*/  @P0 LDG.E.U16 R45, desc[UR20][R4.64] ;  /* 0x00000014042d0981 */ /* 0x000362000c1e1500 */
[----:B------:R-:W-:-:S03]  /*13970*/  IMAD.X R82, R82, 0x1, R40, P4 ;  /* 0x0000000152527824 */ /* 0x000fc600020e0628 */
[----:B0-----:R-:W4:Y:S04]  /*13980*/  LDL.LU R84, [R1+0x584] ;  /* 0x0005840001547983 */ /* 0x001f280000300800 */
[----:B------:R-:W-:Y:S01]  /*13990*/  STL [R1+0x568], R78 ;  /* 0x0005684e01007387 */ /* 0x000fe20000100800 */
[----:B------:R-:W-:-:S03]  /*139a0*/  IADD3 R79, P0, PT, R79, R41, RZ ;  /* 0x000000294f4f7210 */ /* 0x000fc60007f1e0ff */
        /* <DEDUP_REMOVED lines=11> */
[----:B------:R-:W-:Y:S02]  /*13a60*/  ISETP.GT.AND P1, PT, R64, 0x29, PT ;  /* 0x000000294000780c */ /* 0x000fe40003f24270 */
        /* <DEDUP_REMOVED lines=9> */
[----:B------:R-:W3:Y:S04]  /*13b00*/  LDL.LU R79, [R1+0x594] ;  /* 0x00059400014f7983 */ /* 0x000ee80000300800 */
[----:B------:R-:W-:Y:S01]  /*13b10*/  STL [R1+0x578], R80 ;  /* 0x0005785001007387 */ /* 0x000fe20000100800 */
[----:B----4-:R-:W-:-:S03]  /*13b20*/  IMAD.X R87, R87, 0x1, R40, P4 ;  /* 0x0000000157577824 */ /* 0x010fc600020e0628 */
[----:B0-----:R-:W4:Y:S01]  /*13b30*/  LDL.LU R86, [R1+0x5a0] ;  /* 0x0005a00001567983 */ /* 0x001f220000300800 */
[----:B------:R-:W-:Y:S01]  /*13b40*/  IADD3 R83, P3, PT, R83, R41, RZ ;  /* 0x0000002953537210 */ /* 0x000fe20007f7e0ff */
[----:B-1----:R-:W-:-:S04]  /*13b50*/  @P0 IMAD.MOV.U32 R5, RZ, RZ, R87 ;  /* 0x000000ffff050224 */ /* 0x002fc800078e0057 */
[----:B------:R-:W-:Y:S04]  /*13b60*/  STL [R1+0x580], R83 ;  /* 0x0005805301007387 */ /* 0x000fe80000100800 */
[----:B------:R0:W-:Y:S01]  /*13b70*/  STL [R1+0x574], R87 ;  /* 0x0005745701007387 */ /* 0x0001e20000100800 */
[----:B------:R-:W-:-:S05]  /*13b80*/  @P0 IMAD.MOV.U32 R4, RZ, RZ, R80 ;  /* 0x000000ffff040224 */ /* 0x000fca00078e0050 */
[----:B------:R1:W5:Y:S04]  /*13b90*/  @P0 LDG.E.U16 R24, desc[UR20][R4.64] ;  /* 0x0000001404180981 */ /* 0x000368000c1e1500 */
[----:B0-----:R-:W4:Y:S01]  /*13ba0*/  LDL.LU R87, [R1+0x59c] ;  /* 0x00059c0001577983 */ /* 0x001f220000300800 */
[----:B-1----:R-:W-:Y:S02]  /*13bb0*/  @P1 IMAD.MOV.U32 R4, RZ, RZ, R83 ;  /* 0x000000ffff041224 */ /* 0x002fe400078e0053 */
[----:B------:R-:W-:Y:S01]  /*13bc0*/  IMAD.X R85, R85, 0x1, R40, P3 ;  /* 0x0000000155557824 */ /* 0x000fe200018e0628 */
[----:B------:R-:W-:-:S03]  /*13bd0*/  ISETP.GT.AND P3, PT, R64, 0x2a, PT ;  /* 0x0000002a4000780c */ /* 0x000fc60003f64270 */
[----:B------:R-:W-:Y:S01]  /*13be0*/  @P1 IMAD.MOV.U32 R5, RZ, RZ, R85 ;  /* 0x000000ffff051224 */ /* 0x000fe200078e0055 */
[----:B------:R0:W-:Y:S04]  /*13bf0*/  STL [R1+0x57c], R85 ;  /* 0x00057c5501007387 */ /* 0x0001e80000100800 */
[----:B------:R-:W4:Y:S01]  /*13c00*/  LDL.LU R80, [R1+0x5a8] ;  /* 0x0005a80001507983 */ /* 0x000f220000300800 */
[----:B------:R-:W-:-:S03]  /*13c10*/  IADD3 R81, P4, PT, R81, R41, RZ ;  /* 0x0000002951517210 */ /* 0x000fc60007f9e0ff */
[----:B------:R1:W5:Y:S04]  /*13c20*/  @P1 LDG.E.U16 R43, desc[UR20][R4.64] ;  /* 0x00000014042b1981 */ /* 0x000368000c1e1500 */
[----:B0-----:R-:W4:Y:S04]  /*13c30*/  LDL.LU R85, [R1+0x5a4] ;  /* 0x0005a40001557983 */ /* 0x001f280000300800 */
[----:B------:R-:W-:Y:S01]  /*13c40*/  STL [R1+0x588], R81 ;  /* 0x0005885101007387 */ /* 0x000fe20000100800 */
[----:B------:R-:W-:-:S03]  /*13c50*/  IMAD.X R84, R84, 0x1, R40, P4 ;  /* 0x0000000154547824 */ /* 0x000fc600020e0628 */
[----:B------:R-:W4:Y:S01]  /*13c60*/  LDL.LU R83, [R1+0x5b0] ;  /* 0x0005b00001537983 */ /* 0x000f220000300800 */
[----:B------:R-:W-:Y:S01]  /*13c70*/  IADD3 R77, P1, PT, R77, R41, RZ ;  /* 0x000000294d4d7210 */ /* 0x000fe20007f3e0ff */
[----:B-1----:R-:W-:-:S04]  /*13c80*/  @P3 IMAD.MOV.U32 R5, RZ, RZ, R84 ;  /* 0x000000ffff053224 */ /* 0x002fc800078e0054 */
[----:B------:R-:W-:Y:S01]  /*13c90*/  STL [R1+0x590], R77 ;  /* 0x0005904d01007387 */ /* 0x000fe20000100800 */
[----:B------:R-:W-:-:S03]  /*13ca0*/  @P3 IMAD.MOV.U32 R4, RZ, RZ, R81 ;  /* 0x000000ffff043224 */ /* 0x000fc600078e0051 */
[----:B------:R0:W-:Y:S01]  /*13cb0*/  STL [R1+0x584], R84 ;  /* 0x0005845401007387 */ /* 0x0001e20000100800 */
[----:B------:R-:W-:-:S03]  /*13cc0*/  IMAD.X R82, R82, 0x1, R40, P1 ;  /* 0x0000000152527824 */ /* 0x000fc600008e0628 */
[----:B0-----:R-:W4:Y:S04]  /*13cd0*/  LDL.LU R84, [R1+0x5ac] ;  /* 0x0005ac0001547983 */ /* 0x001f280000300800 */
[----:B------:R0:W-:Y:S04]  /*13ce0*/  STL [R1+0x58c], R82 ;  /* 0x00058c5201007387 */ /* 0x0001e80000100800 */
[----:B------:R-:W4:Y:S01]  /*13cf0*/  LDL.LU R81, [R1+0x5b8] ;  /* 0x0005b80001517983 */ /* 0x000f220000300800 */
[----:B------:R-:W-:Y:S02]  /*13d00*/  ISETP.GT.AND P0, PT, R64, 0x2b, PT ;  /* 0x0000002b4000780c */ /* 0x000fe40003f04270 */
[----:B------:R-:W-:-:S02]  /*13d10*/  PRMT R25, RZ, 0x7610, R25 ;  /* 0x00007610ff197816 */ /* 0x000fc40000000019 */
[----:B------:R-:W-:Y:S02]  /*13d20*/  PRMT R42, RZ, 0x7610, R42 ;  /* 0x00007610ff2a7816 */ /* 0x000fe4000000002a */
[----:B------:R-:W-:Y:S02]  /*13d30*/  ISETP.GT.AND P1, PT, R64, 0x2c, PT ;  /* 0x0000002c4000780c */ /* 0x000fe40003f24270 */
[----:B------:R1:W5:Y:S05]  /*13d40*/  @P3 LDG.E.U16 R25, desc[UR20][R4.64] ;  /* 0x0000001404193981 */ /* 0x00036a000c1e1500 */
[----:B-1----:R-:W-:Y:S02]  /*13d50*/  @P0 IMAD.MOV.U32 R4, RZ, RZ, R77 ;  /* 0x000000ffff040224 */ /* 0x002fe400078e004d */
[----:B------:R-:W-:-:S02]  /*13d60*/  @P0 IMAD.MOV.U32 R5, RZ, RZ, R82 ;  /* 0x000000ffff050224 */ /* 0x000fc400078e0052 */
[----:B0-----:R-:W4:Y:S04]  /*13d70*/  LDL.LU R82, [R1+0x5b4] ;  /* 0x0005b40001527983 */ /* 0x001f280000300800 */
[----:B------:R0:W5:Y:S01]  /*13d80*/  @P0 LDG.E.U16 R42, desc[UR20][R4.64] ;  /* 0x00000014042a0981 */ /* 0x000162000c1e1500 */
[----:B------:R-:W-:Y:S02]  /*13d90*/  ISETP.GT.AND P3, PT, R64, 0x2d, PT ;  /* 0x0000002d4000780c */ /* 0x000fe40003f64270 */
[----:B------:R-:W-:Y:S02]  /*13da0*/  PRMT R26, RZ, 0x7610, R26 ;  /* 0x00007610ff1a7816 */ /* 0x000fe4000000001a */
[----:B------:R-:W-:Y:S02]  /*13db0*/  PRMT R35, RZ, 0x7610, R35 ;  /* 0x00007610ff237816 */ /* 0x000fe40000000023 */
[----:B------:R-:W-:-:S02]  /*13dc0*/  PRMT R27, RZ, 0x7610, R27 ;  /* 0x00007610ff1b7816 */ /* 0x000fc4000000001b */
[----:B--2---:R-:W-:-:S05]  /*13dd0*/  IADD3 R78, P4, PT, R78, R41, RZ ;  /* 0x000000294e4e7210 */ /* 0x004fca0007f9e0ff */
[----:B------:R1:W-:Y:S01]  /*13de0*/  STL [R1+0x598], R78 ;  /* 0x0005984e01007387 */ /* 0x0003e20000100800 */
[----:B---3--:R-:W-:-:S03]  /*13df0*/  IMAD.X R79, R79, 0x1, R40, P4 ;  /* 0x000000014f4f7824 */ /* 0x008fc600020e0628 */
[----:B------:R-:W2:Y:S01]  /*13e00*/  LDL.LU R77, [R1+0x5c0] ;  /* 0x0005c000014d7983 */ /* 0x000ea20000300800 */
[----:B----4-:R-:W-:Y:S01]  /*13e10*/  IADD3 R86, P0, PT, R86, R41, RZ ;  /* 0x0000002956567210 */ /* 0x010fe20007f1e0ff */
[----:B0-----:R-:W-:-:S04]  /*13e20*/  @P1 IMAD.MOV.U32 R4, RZ, RZ, R78 ;  /* 0x000000ffff041224 */ /* 0x001fc800078e004e */
[----:B------:R-:W-:Y:S01]  /*13e30*/  STL [R1+0x5a0], R86 ;  /* 0x0005a05601007387 */ /* 0x000fe20000100800 */
[----:B------:R-:W-:-:S03]  /*13e40*/  @P1 IMAD.MOV.U32 R5, RZ, RZ, R79 ;  /* 0x000000ffff051224 */ /* 0x000fc600078e004f */
[----:B------:R0:W-:Y:S04]  /*13e50*/  STL [R1+0x594], R79 ;  /* 0x0005944f01007387 */ /* 0x0001e80000100800 */
[----:B-1----:R-:W3:Y:S04]  /*13e60*/  LDL.LU R78, [R1+0x5bc] ;  /* 0x0005bc00014e7983 */ /* 0x002ee80000300800 */
[----:B------:R1:W5:Y:S01]  /*13e70*/  @P1 LDG.E.U16 R26, desc[UR20][R4.64] ;  /* 0x00000014041a1981 */ /* 0x000362000c1e1500 */
[----:B------:R-:W-:-:S05]  /*13e80*/  IMAD.X R87, R87, 0x1, R40, P0 ;  /* 0x0000000157577824 */ /* 0x000fca00000e0628 */
[----:B------:R4:W-:Y:S04]  /*13e90*/  STL [R1+0x59c], R87 ;  /* 0x00059c5701007387 */ /* 0x0009e80000100800 */
[----:B0-----:R-:W3:Y:S01]  /*13ea0*/  LDL.LU R79, [R1+0x5c8] ;  /* 0x0005c800014f7983 */ /* 0x001ee20000300800 */
[----:B-1----:R-:W-:Y:S02]  /*13eb0*/  @P3 IMAD.MOV.U32 R4, RZ, RZ, R86 ;  /* 0x000000ffff043224 */ /* 0x002fe400078e0056 */
[----:B------:R-:W-:Y:S01]  /*13ec0*/  @P3 IMAD.MOV.U32 R5, RZ, RZ, R87 ;  /* 0x000000ffff053224 */ /* 0x000fe200078e0057 */
[C---:B------:R-:W-:Y:S01]  /*13ed0*/  ISETP.GT.AND P0, PT, R64.reuse, 0x2e, PT ;  /* 0x0000002e4000780c */ /* 0x040fe20003f04270 */
[----:B------:R-:W3:Y:S01]  /*13ee0*/  LDL.LU R88, [R1+0x5c4] ;  /* 0x0005c40001587983 */ /* 0x000ee20000300800 */
[----:B------:R-:W-:-:S03]  /*13ef0*/  ISETP.GT.AND P1, PT, R64, 0x2f, PT ;  /* 0x0000002f4000780c */ /* 0x000fc60003f24270 */
[----:B------:R0:W5:Y:S01]  /*13f00*/  @P3 LDG.E.U16 R35, desc[UR20][R4.64] ;  /* 0x0000001404233981 */ /* 0x000162000c1e1500 */
[----:B------:R-:W-:-:S05]  /*13f10*/  IADD3 R80, P4, PT, R80, R41, RZ ;  /* 0x0000002950507210 */ /* 0x000fca0007f9e0ff */
[----:B------:R1:W-:Y:S01]  /*13f20*/  STL [R1+0x5a8], R80 ;  /* 0x0005a85001007387 */ /* 0x0003e20000100800 */
[----:B------:R-:W-:-:S03]  /*13f30*/  IMAD.X R85, R85, 0x1, R40, P4 ;  /* 0x0000000155557824 */ /* 0x000fc600020e0628 */
[----:B------:R-:W3:Y:S01]  /*13f40*/  LDL.LU R86, [R1+0x5d0] ;  /* 0x0005d00001567983 */ /* 0x000ee20000300800 */
[----:B------:R-:W-:Y:S01]  /*13f50*/  IADD3 R83, P3, PT, R83, R41, RZ ;  /* 0x0000002953537210 */ /* 0x000fe20007f7e0ff */
[----:B0-----:R-:W-:-:S04]  /*13f60*/  @P0 IMAD.MOV.U32 R4, RZ, RZ, R80 ;  /* 0x000000ffff040224 */ /* 0x001fc800078e0050 */
[----:B------:R-:W-:Y:S01]  /*13f70*/  STL [R1+0x5b0], R83 ;  /* 0x0005b05301007387 */ /* 0x000fe20000100800 */
[----:B------:R-:W-:-:S03]  /*13f80*/  @P0 IMAD.MOV.U32 R5, RZ, RZ, R85 ;  /* 0x000000ffff050224 */ /* 0x000fc600078e0055 */
[----:B------:R0:W-:Y:S04]  /*13f90*/  STL [R1+0x5a4], R85 ;  /* 0x0005a45501007387 */ /* 0x0001e80000100800 */
[----:B----4-:R-:W4:Y:S04]  /*13fa0*/  LDL.LU R87, [R1+0x5cc] ;  /* 0x0005cc0001577983 */ /* 0x010f280000300800 */
[----:B------:R0:W5:Y:S01]  /*13fb0*/  @P0 LDG.E.U16 R27, desc[UR20][R4.64] ;  /* 0x00000014041b0981 */ /* 0x000162000c1e1500 */
[----:B------:R-:W-:-:S05]  /*13fc0*/  IMAD.X R84, R84, 0x1, R40, P3 ;  /* 0x0000000154547824 */ /* 0x000fca00018e0628 */
[----:B------:R0:W-:Y:S01]  /*13fd0*/  STL [R1+0x5ac], R84 ;  /* 0x0005ac5401007387 */ /* 0x0001e20000100800 */
[----:B------:R-:W-:-:S03]  /*13fe0*/  IADD3 R81, P4, PT, R81, R41, RZ ;  /* 0x0000002951517210 */ /* 0x000fc60007f9e0ff */
[----:B-1----:R-:W4:Y:S01]  /*13ff0*/  LDL.LU R80, [R1+0x5d8] ;  /* 0x0005d80001507983 */ /* 0x002f220000300800 */
[----:B0-----:R-:W-:-:S03]  /*14000*/  @P1 IMAD.MOV.U32 R5, RZ, RZ, R84 ;  /* 0x000000ffff051224 */ /* 0x001fc600078e0054 */
[----:B------:R-:W4:Y:S01]  /*14010*/  LDL.LU R85, [R1+0x5d4] ;  /* 0x0005d40001557983 */ /* 0x000f220000300800 */
[----:B------:R-:W-:-:S03]  /*14020*/  @P1 IMAD.MOV.U32 R4, RZ, RZ, R83 ;  /* 0x000000ffff041224 */ /* 0x000fc600078e0053 */
[----:B------:R0:W-:Y:S04]  /*14030*/  STL [R1+0x5b8], R81 ;  /* 0x0005b85101007387 */ /* 0x0001e80000100800 */
[----:B------:R-:W4:Y:S04]  /*14040*/  LDL.LU R84, [R1+0x5dc] ;  /* 0x0005dc0001547983 */ /* 0x000f280000300800 */
[----:B------:R-:W4:Y:S01]  /*14050*/  LDL.LU R83, [R1+0x5e0] ;  /* 0x0005e00001537983 */ /* 0x000f220000300800 */
[----:B------:R-:W-:Y:S02]  /*14060*/  PRMT R34, RZ, 0x7610, R34 ;  /* 0x00007610ff227816 */ /* 0x000fe40000000022 */
[----:B------:R-:W-:-:S02]  /*14070*/  ISETP.GT.AND P3, PT, R64, 0x30, PT ;  /* 0x000000304000780c */ /* 0x000fc40003f64270 */
[----:B------:R-:W-:Y:S02]  /*14080*/  ISETP.GT.AND P0, PT, R64, 0x31, PT ;  /* 0x000000314000780c */ /* 0x000fe40003f04270 */
[----:B------:R1:W5:Y:S01]  /*14090*/  @P1 LDG.E.U16 R34, desc[UR20][R4.64] ;  /* 0x0000001404221981 */ /* 0x000362000c1e1500 */
[----:B------:R-:W-:Y:S01]  /*140a0*/  IMAD.X R82, R82, 0x1, R40, P4 ;  /* 0x0000000152527824 */ /* 0x000fe200020e0628 */
[----:B------:R-:W-:-:S07]  /*140b0*/  PRMT R28, RZ, 0x7610, R28 ;  /* 0x00007610ff1c7816 */ /* 0x000fce000000001c */
[----:B-1----:R-:W-:Y:S02]  /*140c0*/  @P3 IMAD.MOV.U32 R4, RZ, RZ, R81 ;  /* 0x000000ffff043224 */ /* 0x002fe400078e0051 */
        /* <DEDUP_REMOVED lines=8> */
[----:B------:R2:W-:Y:S04]  /*14150*/  STL [R1+0x5b4], R82 ;  /* 0x0005b45201007387 */ /* 0x0005e80000100800 */
[----:B0-----:R-:W4:Y:S01]  /*14160*/  LDL.LU R81, [R1+0x5e8] ;  /* 0x0005e80001517983 */ /* 0x001f220000300800 */
[----:B---3--:R-:W-:Y:S01]  /*14170*/  IMAD.X R78, R78, 0x1, R40, P1 ;  /* 0x000000014e4e7824 */ /* 0x008fe200008e0628 */
[----:B------:R-:W-:Y:S01]  /*14180*/  ISETP.GT.AND P1, PT, R64, 0x32, PT ;  /* 0x000000324000780c */ /* 0x000fe20003f24270 */
[----:B-1----:R-:W-:-:S03]  /*14190*/  @P0 IMAD.MOV.U32 R4, RZ, RZ, R77 ;  /* 0x000000ffff040224 */ /* 0x002fc600078e004d */
[----:B------:R0:W-:Y:S01]  /*141a0*/  STL [R1+0x5bc], R78 ;  /* 0x0005bc4e01007387 */ /* 0x0001e20000100800 */
[----:B------:R-:W-:-:S03]  /*141b0*/  @P0 IMAD.MOV.U32 R5, RZ, RZ, R78 ;  /* 0x000000ffff050224 */ /* 0x000fc600078e004e */
[----:B--2---:R-:W2:Y:S04]  /*141c0*/  LDL.LU R82, [R1+0x5e4] ;  /* 0x0005e40001527983 */ /* 0x004ea80000300800 */
[----:B------:R1:W5:Y:S01]  /*141d0*/  @P0 LDG.E.U16 R33, desc[UR20][R4.64] ;  /* 0x0000001404210981 */ /* 0x000362000c1e1500 */
[----:B------:R-:W-:-:S05]  /*141e0*/  IADD3 R79, P4, PT, R79, R41, RZ ;  /* 0x000000294f4f7210 */ /* 0x000fca0007f9e0ff */
[----:B------:R3:W-:Y:S04]  /*141f0*/  STL [R1+0x5c8], R79 ;  /* 0x0005c84f01007387 */ /* 0x0007e80000100800 */
[----:B0-----:R-:W2:Y:S04]  /*14200*/  LDL.LU R78, [R1+0x5ec] ;  /* 0x0005ec00014e7983 */ /* 0x001ea80000300800 */
[----:B------:R-:W2:Y:S01]  /*14210*/  LDL.LU R77, [R1+0x5f0] ;  /* 0x0005f000014d7983 */ /* 0x000ea20000300800 */
[----:B------:R-:W-:Y:S02]  /*14220*/  IMAD.X R88, R88, 0x1, R40, P4 ;  /* 0x0000000158587824 */ /* 0x000fe400020e0628 */
[----:B-1----:R-:W-:-:S02]  /*14230*/  @P1 IMAD.MOV.U32 R4, RZ, RZ, R79 ;  /* 0x000000ffff041224 */ /* 0x002fc400078e004f */
[----:B------:R-:W-:Y:S01]  /*14240*/  @P1 IMAD.MOV.U32 R5, RZ, RZ, R88 ;  /* 0x000000ffff051224 */ /* 0x000fe200078e0058 */
[----:B------:R-:W-:-:S04]  /*14250*/  IADD3 R86, P0, PT, R86, R41, RZ ;  /* 0x0000002956567210 */ /* 0x000fc80007f1e0ff */
[----:B------:R0:W5:Y:S04]  /*14260*/  @P1 LDG.E.U16 R32, desc[UR20][R4.64] ;  /* 0x0000001404201981 */ /* 0x000168000c1e1500 */
[----:B------:R-:W-:Y:S04]  /*14270*/  STL [R1+0x5d0], R86 ;  /* 0x0005d05601007387 */ /* 0x000fe80000100800 */
[----:B------:R-:W-:Y:S01]  /*14280*/  STL [R1+0x5c4], R88 ;  /* 0x0005c45801007387 */ /* 0x000fe20000100800 */
[----:B0-----:R-:W-:-:S03]  /*14290*/  @P3 IMAD.MOV.U32 R4, RZ, RZ, R86 ;  /* 0x000000ffff043224 */ /* 0x001fc600078e0056 */
[----:B---3--:R-:W3:Y:S01]  /*142a0*/  LDL.LU R79, [R1+0x5f8] ;  /* 0x0005f800014f7983 */ /* 0x008ee20000300800 */
[----:B----4-:R-:W-:Y:S01]  /*142b0*/  IMAD.X R87, R87, 0x1, R40, P0 ;  /* 0x0000000157577824 */ /* 0x010fe200000e0628 */
[----:B------:R-:W-:-:S03]  /*142c0*/  ISETP.GT.AND P0, PT, R64, 0x34, PT ;  /* 0x000000344000780c */ /* 0x000fc60003f04270 */
[----:B------:R-:W-:Y:S01]  /*142d0*/  @P3 IMAD.MOV.U32 R5, RZ, RZ, R87 ;  /* 0x000000ffff053224 */ /* 0x000fe200078e0057 */
[----:B------:R-:W-:Y:S04]  /*142e0*/  STL [R1+0x5cc], R87 ;  /* 0x0005cc5701007387 */ /* 0x000fe80000100800 */
[----:B------:R0:W5:Y:S04]  /*142f0*/  @P3 LDG.E.U16 R29, desc[UR20][R4.64] ;  /* 0x00000014041d3981 */ /* 0x000168000c1e1500 */
[----:B------:R-:W4:Y:S01]  /*14300*/  LDL.LU R89, [R1+0x600] ;  /* 0x0006000001597983 */ /* 0x000f220000300800 */
[----:B------:R-:W-:-:S05]  /*14310*/  IADD3 R80, P4, PT, R80, R41, RZ ;  /* 0x0000002950507210 */ /* 0x000fca0007f9e0ff */
[----:B------:R-:W-:Y:S01]  /*14320*/  IMAD.X R85, R85, 0x1, R40, P4 ;  /* 0x0000000155557824 */ /* 0x000fe200020e0628 */
[----:B------:R1:W-:Y:S01]  /*14330*/  STL [R1+0x5d8], R80 ;  /* 0x0005d85001007387 */ /* 0x0003e20000100800 */
[----:B0-----:R-:W-:Y:S01]  /*14340*/  @P0 IMAD.MOV.U32 R4, RZ, RZ, R80 ;  /* 0x000000ffff040224 */ /* 0x001fe200078e0050 */
[----:B------:R-:W-:-:S05]  /*14350*/  IADD3 R83, P3, PT, R83, R41, RZ ;  /* 0x0000002953537210 */ /* 0x000fca0007f7e0ff */
[----:B------:R-:W-:Y:S01]  /*14360*/  STL [R1+0x5e0], R83 ;  /* 0x0005e05301007387 */ /* 0x000fe20000100800 */
[----:B------:R-:W-:-:S03]  /*14370*/  IMAD.X R84, R84, 0x1, R40, P3 ;  /* 0x0000000154547824 */ /* 0x000fc600018e0628 */
[----:B------:R0:W-:Y:S04]  /*14380*/  STL [R1+0x5d4], R85 ;  /* 0x0005d45501007387 */ /* 0x0001e80000100800 */
[----:B-1----:R-:W4:Y:S04]  /*14390*/  LDL.LU R80, [R1+0x5f4] ;  /* 0x0005f40001507983 */ /* 0x002f280000300800 */
[----:B------:R1:W-:Y:S04]  /*143a0*/  STL [R1+0x5dc], R84 ;  /* 0x0005dc5401007387 */ /* 0x0003e80000100800 */
[----:B------:R-:W4:Y:S01]  /*143b0*/  LDL.LU R90, [R1+0x5fc] ;  /* 0x0005fc00015a7983 */ /* 0x000f220000300800 */
[----:B------:R-:W-:Y:S01]  /*143c0*/  ISETP.GT.AND P1, PT, R64, 0x35, PT ;  /* 0x000000354000780c */ /* 0x000fe20003f24270 */
[----:B------:R-:W-:Y:S01]  /*143d0*/  @P0 IMAD.MOV.U32 R5, RZ, RZ, R85 ;  /* 0x000000ffff050224 */ /* 0x000fe200078e0055 */
[----:B------:R-:W-:Y:S01]  /*143e0*/  PRMT R30, RZ, 0x7610, R30 ;  /* 0x00007610ff1e7816 */ /* 0x000fe2000000001e */
[----:B------:R-:W4:Y:S01]  /*143f0*/  LDL.LU R87, [R1+0x608] ;  /* 0x0006080001577983 */ /* 0x000f220000300800 */
[----:B------:R-:W-:-:S04]  /*14400*/  PRMT R31, RZ, 0x7610, R31 ;  /* 0x00007610ff1f7816 */ /* 0x000fc8000000001f */
[----:B------:R0:W5:Y:S05]  /*14410*/  @P0 LDG.E.U16 R30, desc[UR20][R4.64] ;  /* 0x00000014041e0981 */ /* 0x00016a000c1e1500 */
[----:B0-----:R-:W-:Y:S02]  /*14420*/  @P1 IMAD.MOV.U32 R4, RZ, RZ, R83 ;  /* 0x000000ffff041224 */ /* 0x001fe400078e0053 */
[----:B------:R-:W-:-:S05]  /*14430*/  @P1 IMAD.MOV.U32 R5, RZ, RZ, R84 ;  /* 0x000000ffff051224 */ /* 0x000fca00078e0054 */
[----:B------:R0:W5:Y:S01]  /*14440*/  @P1 LDG.E.U16 R31, desc[UR20][R4.64] ;  /* 0x00000014041f1981 */ /* 0x000162000c1e1500 */
[C---:B------:R-:W-:Y:S02]  /*14450*/  ISETP.GT.AND P3, PT, R64.reuse, 0x36, PT ;  /* 0x000000364000780c */ /* 0x040fe40003f64270 */
[----:B------:R-:W-:Y:S02]  /*14460*/  ISETP.GT.AND P0, PT, R64, 0x37, PT ;  /* 0x000000374000780c */ /* 0x000fe40003f04270 */
[----:B------:R-:W-:Y:S02]  /*14470*/  PRMT R67, RZ, 0x7610, R67 ;  /* 0x00007610ff437816 */ /* 0x000fe40000000043 */
[----:B------:R-:W-:Y:S02]  /*14480*/  PRMT R68, RZ, 0x7610, R68 ;  /* 0x00007610ff447816 */ /* 0x000fe40000000044 */
[----:B------:R-:W-:-:S05]  /*14490*/  IADD3 R81, P4, PT, R81, R41, RZ ;  /* 0x0000002951517210 */ /* 0x000fca0007f9e0ff */
[----:B------:R-:W-:Y:S04]  /*144a0*/  STL [R1+0x5e8], R81 ;  /* 0x0005e85101007387 */ /* 0x000fe80000100800 */
[----:B------:R-:W4:Y:S01]  /*144b0*/  LDL.LU R85, [R1+0x610] ;  /* 0x0006100001557983 */ /* 0x000f220000300800 */
[----:B--2---:R-:W-:Y:S02]  /*144c0*/  IMAD.X R82, R82, 0x1, R40, P4 ;  /* 0x0000000152527824 */ /* 0x004fe400020e0628 */
[----:B0-----:R-:W-:Y:S02]  /*144d0*/  @P3 IMAD.MOV.U32 R4, RZ, RZ, R81 ;  /* 0x000000ffff043224 */ /* 0x001fe400078e0051 */
[----:B------:R-:W-:-:S05]  /*144e0*/  @P3 IMAD.MOV.U32 R5, RZ, RZ, R82 ;  /* 0x000000ffff053224 */ /* 0x000fca00078e0052 */
[----:B------:R0:W5:Y:S01]  /*144f0*/  @P3 LDG.E.U16 R67, desc[UR20][R4.64] ;  /* 0x0000001404433981 */ /* 0x000162000c1e1500 */
[----:B------:R-:W-:-:S05]  /*14500*/  IADD3 R77, P1, PT, R77, R41, RZ ;  /* 0x000000294d4d7210 */ /* 0x000fca0007f3e0ff */
[----:B------:R-:W-:Y:S01]  /*14510*/  STL [R1+0x5f0], R77 ;  /* 0x0005f04d01007387 */ /* 0x000fe20000100800 */
[----:B------:R-:W-:-:S03]  /*14520*/  IMAD.X R78, R78, 0x1, R40, P1 ;  /* 0x000000014e4e7824 */ /* 0x000fc600008e0628 */
[----:B------:R2:W-:Y:S04]  /*14530*/  STL [R1+0x5e4], R82 ;  /* 0x0005e45201007387 */ /* 0x0005e80000100800 */
[----:B------:R-:W4:Y:S04]  /*14540*/  LDL.LU R88, [R1+0x604] ;  /* 0x0006040001587983 */ /* 0x000f280000300800 */
[----:B------:R0:W-:Y:S04]  /*14550*/  STL [R1+0x5ec], R78 ;  /* 0x0005ec4e01007387 */ /* 0x0001e80000100800 */
[----:B------:R-:W4:Y:S01]  /*14560*/  LDL.LU R86, [R1+0x60c] ;  /* 0x00060c0001567983 */ /* 0x000f220000300800 */
[----:B---3--:R-:W-:-:S03]  /*14570*/  IADD3 R79, P4, PT, R79, R41, RZ ;  /* 0x000000294f4f7210 */ /* 0x008fc60007f9e0ff */
[----:B------:R-:W3:Y:S01]  /*14580*/  LDL.LU R83, [R1+0x618] ;  /* 0x0006180001537983 */ /* 0x000ee20000300800 */
[----:B------:R-:W-:Y:S01]  /*14590*/  ISETP.GT.AND P1, PT, R64, 0x38, PT ;  /* 0x000000384000780c */ /* 0x000fe20003f24270 */
[----:B0-----:R-:W-:Y:S02]  /*145a0*/  @P0 IMAD.MOV.U32 R4, RZ, RZ, R77 ;  /* 0x000000ffff040224 */ /* 0x001fe400078e004d */
[----:B-1----:R-:W3:Y:S01]  /*145b0*/  LDL.LU R84, [R1+0x614] ;  /* 0x0006140001547983 */ /* 0x002ee20000300800 */
[----:B------:R-:W-:-:S03]  /*145c0*/  @P0 IMAD.MOV.U32 R5, RZ, RZ, R78 ;  /* 0x000000ffff050224 */ /* 0x000fc600078e004e */
[----:B------:R-:W-:Y:S04]  /*145d0*/  STL [R1+0x5f8], R79 ;  /* 0x0005f84f01007387 */ /* 0x000fe80000100800 */
[----:B--2---:R-:W2:Y:S04]  /*145e0*/  LDL.LU R82, [R1+0x61c] ;  /* 0x00061c0001527983 */ /* 0x004ea80000300800 */
[----:B------:R-:W2:Y:S04]  /*145f0*/  LDL.LU R81, [R1+0x620] ;  /* 0x0006200001517983 */ /* 0x000ea80000300800 */
[----:B------:R0:W5:Y:S01]  /*14600*/  @P0 LDG.E.U16 R68, desc[UR20][R4.64] ;  /* 0x0000001404440981 */ /* 0x000162000c1e1500 */
[----:B----4-:R-:W-:-:S03]  /*14610*/  IADD3 R89, P0, PT, R89, R41, RZ ;  /* 0x0000002959597210 */ /* 0x010fc60007f1e0ff */
[----:B------:R-:W4:Y:S04]  /*14620*/  LDL.LU R77, [R1+0x628] ;  /* 0x00062800014d7983 */ /* 0x000f280000300800 */
[----:B------:R-:W4:Y:S04]  /*14630*/  LDL.LU R78, [R1+0x630] ;  /* 0x00063000014e7983 */ /* 0x000f280000300800 */
[----:B------:R-:W-:Y:S01]  /*14640*/  STL [R1+0x600], R89 ;  /* 0x0006005901007387 */ /* 0x000fe20000100800 */
[----:B0-----:R-:W-:Y:S02]  /*14650*/  @P1 IMAD.MOV.U32 R4, RZ, RZ, R79 ;  /* 0x000000ffff041224 */ /* 0x001fe400078e004f */
[----:B------:R-:W-:-:S04]  /*14660*/  IMAD.X R80, R80, 0x1, R40, P4 ;  /* 0x0000000150507824 */ /* 0x000fc800020e0628 */
[----:B------:R-:W-:Y:S01]  /*14670*/  @P1 IMAD.MOV.U32 R5, RZ, RZ, R80 ;  /* 0x000000ffff051224 */ /* 0x000fe200078e0050 */
[----:B------:R0:W-:Y:S01]  /*14680*/  STL [R1+0x5f4], R80 ;  /* 0x0005f45001007387 */ /* 0x0001e20000100800 */
[----:B------:R-:W-:-:S03]  /*14690*/  IMAD.X R90, R90, 0x1, R40, P0 ;  /* 0x000000015a5a7824 */ /* 0x000fc600000e0628 */
[----:B0-----:R-:W4:Y:S04]  /*146a0*/  LDL.LU R80, [R1+0x624] ;  /* 0x0006240001507983 */ /* 0x001f280000300800 */
[----:B------:R-:W-:Y:S04]  /*146b0*/  STL [R1+0x5fc], R90 ;  /* 0x0005fc5a01007387 */ /* 0x000fe80000100800 */
[----:B------:R-:W4:Y:S01]  /*146c0*/  LDL.LU R79, [R1+0x62c] ;  /* 0x00062c00014f7983 */ /* 0x000f220000300800 */
[----:B------:R-:W-:Y:S02]  /*146d0*/  ISETP.GT.AND P3, PT, R64, 0x39, PT ;  /* 0x000000394000780c */ /* 0x000fe40003f64270 */
[----:B------:R-:W-:-:S02]  /*146e0*/  PRMT R69, RZ, 0x7610, R69 ;  /* 0x00007610ff457816 */ /* 0x000fc40000000045 */
[C---:B------:R-:W-:Y:S02]  /*146f0*/  ISETP.GT.AND P0, PT, R64.reuse, 0x3a, PT ;  /* 0x0000003a4000780c */ /* 0x040fe40003f04270 */
[----:B------:R-:W-:Y:S02]  /*14700*/  PRMT R70, RZ, 0x7610, R70 ;  /* 0x00007610ff467816 */ /* 0x000fe40000000046 */
[----:B------:R0:W5:Y:S01]  /*14710*/  @P1 LDG.E.U16 R69, desc[UR20][R4.64] ;  /* 0x0000001404451981 */ /* 0x000162000c1e1500 */
[----:B------:R-:W-:Y:S02]  /*14720*/  IADD3 R87, P4, PT, R87, R41, RZ ;  /* 0x0000002957577210 */ /* 0x000fe40007f9e0ff */
[----:B------:R-:W-:Y:S02]  /*14730*/  ISETP.GT.AND P1, PT, R64, 0x3b, PT ;  /* 0x0000003b4000780c */ /* 0x000fe40003f24270 */
[----:B0-----:R-:W-:Y:S02]  /*14740*/  @P3 IMAD.MOV.U32 R4, RZ, RZ, R89 ;  /* 0x000000ffff043224 */ /* 0x001fe400078e0059 */
[----:B------:R-:W-:Y:S01]  /*14750*/  @P3 IMAD.MOV.U32 R5, RZ, RZ, R90 ;  /* 0x000000ffff053224 */ /* 0x000fe200078e005a */
[----:B------:R-:W-:-:S04]  /*14760*/  PRMT R71, RZ, 0x7610, R71 ;  /* 0x00007610ff477816 */ /* 0x000fc80000000047 */
[----:B------:R0:W5:Y:S01]  /*14770*/  @P3 LDG.E.U16 R70, desc[UR20][R4.64] ;  /* 0x0000001404463981 */ /* 0x000162000c1e1500 */
[----:B------:R-:W-:Y:S01]  /*14780*/  PRMT R72, RZ, 0x7610, R72 ;  /* 0x00007610ff487816 */ /* 0x000fe20000000048 */
[----:B0-----:R-:W-:Y:S01]  /*14790*/  @P0 IMAD.MOV.U32 R4, RZ, RZ, R87 ;  /* 0x000000ffff040224 */ /* 0x001fe200078e0057 */
[----:B------:R-:W-:Y:S02]  /*147a0*/  PRMT R73, RZ, 0x7610, R73 ;  /* 0x00007610ff497816 */ /* 0x000fe40000000049 */
[----:B------:R-:W-:Y:S02]  /*147b0*/  PRMT R76, RZ, 0x7610, R76 ;  /* 0x00007610ff4c7816 */ /* 0x000fe4000000004c */
[----:B------:R-:W-:Y:S01]  /*147c0*/  PRMT R74, RZ, 0x7610, R74 ;  /* 0x00007610ff4a7816 */ /* 0x000fe2000000004a */
[----:B------:R-:W-:Y:S01]  /*147d0*/  USHF.L.U32 UR4, UR4, 0x1f, URZ ;  /* 0x0000001f04047899 */ /* 0x000fe200080006ff */
[----:B------:R-:W-:Y:S01]  /*147e0*/  PRMT R75, RZ, 0x7610, R75 ;  /* 0x00007610ff4b7816 */ /* 0x000fe2000000004b */
[----:B------:R-:W-:Y:S01]  /*147f0*/  STL [R1+0x608], R87 ;  /* 0x0006085701007387 */ /* 0x000fe20000100800 */
[----:B------:R-:W-:Y:S01]  /*14800*/  IADD3 R85, P3, PT, R85, R41, RZ ;  /* 0x0000002955557210 */ /* 0x000fe20007f7e0ff */
[----:B------:R-:W-:-:S04]  /*14810*/  IMAD.X R88, R88, 0x1, R40, P4 ;  /* 0x0000000158587824 */ /* 0x000fc800020e0628 */
[----:B------:R-:W-:Y:S01]  /*14820*/  @P0 IMAD.MOV.U32 R5, RZ, RZ, R88 ;  /* 0x000000ffff050224 */ /* 0x000fe200078e0058 */
[----:B------:R-:W-:Y:S01]  /*14830*/  ISETP.GT.AND P4, PT, R64, 0x3c, PT ;  /* 0x0000003c4000780c */ /* 0x000fe20003f84270 */
[----:B------:R-:W-:-:S03]  /*14840*/  IMAD.X R86, R86, 0x1, R40, P3 ;  /* 0x0000000156567824 */ /* 0x000fc600018e0628 */
[----:B------:R0:W5:Y:S01]  /*14850*/  @P0 LDG.E.U16 R71, desc[UR20][R4.64] ;  /* 0x0000001404470981 */ /* 0x000162000c1e1500 */
[----:B---3--:R-:W-:Y:S01]  /*14860*/  IADD3 R83, P3, PT, R83, R41, RZ ;  /* 0x0000002953537210 */ /* 0x008fe20007f7e0ff */
[----:B0-----:R-:W-:Y:S02]  /*14870*/  @P1 IMAD.MOV.U32 R4, RZ, RZ, R85 ;  /* 0x000000ffff041224 */ /* 0x001fe400078e0055 */
[----:B------:R-:W-:Y:S02]  /*14880*/  @P1 IMAD.MOV.U32 R5, RZ, RZ, R86 ;  /* 0x000000ffff051224 */ /* 0x000fe400078e0056 */
[----:B------:R-:W-:-:S03]  /*14890*/  IMAD.X R84, R84, 0x1, R40, P3 ;  /* 0x0000000154547824 */ /* 0x000fc600018e0628 */
[----:B------:R0:W5:Y:S01]  /*148a0*/  @P1 LDG.E.U16 R72, desc[UR20][R4.64] ;  /* 0x0000001404481981 */ /* 0x000162000c1e1500 */
[C---:B------:R-:W-:Y:S02]  /*148b0*/  ISETP.GT.AND P1, PT, R64.reuse, 0x3d, PT ;  /* 0x0000003d4000780c */ /* 0x040fe40003f24270 */
[-C--:B--2---:R-:W-:Y:S02]  /*148c0*/  IADD3 R81, P3, PT, R81, R41.reuse, RZ ;  /* 0x0000002951517210 */ /* 0x084fe40007f7e0ff */
[----:B------:R-:W-:Y:S01]  /*148d0*/  ISETP.GT.AND P0, PT, R64, 0x3e, PT ;  /* 0x0000003e4000780c */ /* 0x000fe20003f04270 */
[----:B0-----:R-:W-:Y:S02]  /*148e0*/  @P4 IMAD.MOV.U32 R4, RZ, RZ, R83 ;  /* 0x000000ffff044224 */ /* 0x001fe400078e0053 */
[----:B------:R-:W-:Y:S01]  /*148f0*/  @P4 IMAD.MOV.U32 R5, RZ, RZ, R84 ;  /* 0x000000ffff054224 */ /* 0x000fe200078e0054 */
[----:B----4-:R-:W-:Y:S01]  /*14900*/  IADD3 R77, P6, PT, R77, R41, RZ ;  /* 0x000000294d4d7210 */ /* 0x010fe20007fde0ff */
[----:B------:R-:W-:-:S03]  /*14910*/  IMAD.X R82, R82, 0x1, R40, P3 ;  /* 0x0000000152527824 */ /* 0x000fc600018e0628 */
[----:B------:R0:W5:Y:S01]  /*14920*/  @P4 LDG.E.U16 R73, desc[UR20][R4.64] ;  /* 0x0000001404494981 */ /* 0x000162000c1e1500 */
[----:B------:R-:W-:Y:S02]  /*14930*/  ISETP.GT.AND P4, PT, R64, 0x3f, PT ;  /* 0x0000003f4000780c */ /* 0x000fe40003f84270 */
[----:B------:R-:W-:Y:S01]  /*14940*/  IADD3 R78, P3, PT, R78, R41, RZ ;  /* 0x000000294e4e7210 */ /* 0x000fe20007f7e0ff */
[----:B0-----:R-:W-:Y:S02]  /*14950*/  @P1 IMAD.MOV.U32 R4, RZ, RZ, R81 ;  /* 0x000000ffff041224 */ /* 0x001fe400078e0051 */
[----:B------:R-:W-:-:S05]  /*14960*/  @P1 IMAD.MOV.U32 R5, RZ, RZ, R82 ;  /* 0x000000ffff051224 */ /* 0x000fca00078e0052 */
[----:B------:R0:W5:Y:S02]  /*14970*/  @P1 LDG.E.U16 R76, desc[UR20][R4.64] ;  /* 0x00000014044c1981 */ /* 0x000164000c1e1500 */
[----:B0-----:R-:W-:Y:S02]  /*14980*/  @P0 IMAD.MOV.U32 R4, RZ, RZ, R77 ;  /* 0x000000ffff040224 */ /* 0x001fe400078e004d */
[----:B------:R-:W-:-:S04]  /*14990*/  IMAD.X R80, R80, 0x1, R40, P6 ;  /* 0x0000000150507824 */ /* 0x000fc800030e0628 */
[----:B------:R-:W-:Y:S02]  /*149a0*/  @P0 IMAD.MOV.U32 R5, RZ, RZ, R80 ;  /* 0x000000ffff050224 */ /* 0x000fe400078e0050 */
[----:B------:R-:W-:-:S03]  /*149b0*/  IMAD.X R79, R79, 0x1, R40, P3 ;  /* 0x000000014f4f7824 */ /* 0x000fc600018e0628 */
[----:B------:R0:W5:Y:S02]  /*149c0*/  @P0 LDG.E.U16 R74, desc[UR20][R4.64] ;  /* 0x00000014044a0981 */ /* 0x000164000c1e1500 */
[----:B0-----:R-:W-:Y:S02]  /*149d0*/  @P4 IMAD.MOV.U32 R4, RZ, RZ, R78 ;  /* 0x000000ffff044224 */ /* 0x001fe400078e004e */
[----:B------:R-:W-:Y:S01]  /*149e0*/  @P4 IMAD.MOV.U32 R5, RZ, RZ, R79 ;  /* 0x000000ffff054224 */ /* 0x000fe200078e004f */
[----:B------:R-:W-:Y:S04]  /*149f0*/  STL [R1+0x610], R85 ;  /* 0x0006105501007387 */ /* 0x000fe80000100800 */
[----:B------:R0:W5:Y:S04]  /*14a00*/  @P4 LDG.E.U16 R75, desc[UR20][R4.64] ;  /* 0x00000014044b4981 */ /* 0x000168000c1e1500 */
[----:B------:R-:W-:Y:S01]  /*14a10*/  STL [R1+0x604], R88 ;  /* 0x0006045801007387 */ /* 0x000fe20000100800 */
[----:B0-----:R-:W-:-:S03]  /*14a20*/  IMAD.U32 R5, RZ, RZ, UR4 ;  /* 0x00000004ff057e24 */ /* 0x001fc6000f8e00ff */
[----:B------:R-:W-:Y:S01]  /*14a30*/  STL [R1+0x60c], R86 ;  /* 0x00060c5601007387 */ /* 0x000fe20000100800 */
[----:B------:R-:W0:Y:S03]  /*14a40*/  SYNCS.PHASECHK.TRANS64.TRYWAIT P1, [UR6], R5 ;  /* 0x00000005ff0075a7 */ /* 0x000e260008021106 */
[----:B------:R-:W-:Y:S04]  /*14a50*/  STL [R1+0x618], R83 ;  /* 0x0006185301007387 */ /* 0x000fe80000100800 */
[----:B------:R-:W-:Y:S04]  /*14a60*/  STL [R1+0x614], R84 ;  /* 0x0006145401007387 */ /* 0x000fe80000100800 */
[----:B------:R-:W-:Y:S04]  /*14a70*/  STL [R1+0x620], R81 ;  /* 0x0006205101007387 */ /* 0x000fe80000100800 */
[----:B------:R1:W-:Y:S02]  /*14a80*/  STL [R1+0x628], R77 ;  /* 0x0006284d01007387 */ /* 0x0003e40000100800 */
[----:B-1----:R-:W1:Y:S02]  /*14a90*/  S2R R77, SR_TID.X ;  /* 0x00000000004d7919 */ /* 0x002e640000002100 */
[----:B------:R2:W-:Y:S04]  /*14aa0*/  STL [R1+0x61c], R82 ;  /* 0x00061c5201007387 */ /* 0x0005e80000100800 */
[----:B------:R2:W-:Y:S04]  /*14ab0*/  STL [R1+0x630], R78 ;  /* 0x0006304e01007387 */ /* 0x0005e80000100800 */
[----:B------:R2:W-:Y:S04]  /*14ac0*/  STL [R1+0x624], R80 ;  /* 0x0006245001007387 */ /* 0x0005e80000100800 */
[----:B------:R2:W-:Y:S01]  /*14ad0*/  STL [R1+0x62c], R79 ;  /* 0x00062c4f01007387 */ /* 0x0005e20000100800 */
[----:B------:R-:W-:-:S02]  /*14ae0*/  PRMT R4, R65, 0x5410, R66 ;  /* 0x0000541041047816 */ /* 0x000fc40000000042 */
[----:B-1----:R-:W-:-:S04]  /*14af0*/  LOP3.LUT R77, R77, 0x3f, RZ, 0xc0, !PT ;  /* 0x0000003f4d4d7812 */ /* 0x002fc800078ec0ff */
[----:B------:R-:W-:Y:S01]  /*14b00*/  ISETP.GE.AND P0, PT, R77, R64, PT ;  /* 0x000000404d00720c */ /* 0x000fe20003f06270 */
[----:B0-2---:R-:W-:-:S12]  /*14b10*/  @!P1 BRA `(.L_x_9) ;  /* 0x0000010c00009947 */ /* 0x005fd80003800000 */
.L_x_17:
[----:B------:R0:W-:Y:S04]  /*14b20*/  STL [R1+0x690], R111 ;  /* 0x0006906f01007387 */ /* 0x0001e80000100800 */
[----:B0-----:R-:W2:Y:S04]  /*14b30*/  LDL.LU R111, [R1+0x40] ;  /* 0x00004000016f7983 */ /* 0x001ea80000300800 */
[----:B------:R-:W-:Y:S04]  /*14b40*/  STL [R1+0x68c], R113 ;  /* 0x00068c7101007387 */ /* 0x000fe80000100800 */
[----:B------:R0:W-:Y:S04]  /*14b50*/  STL [R1+0x688], R115 ;  /* 0x0006887301007387 */ /* 0x0001e80000100800 */
[----:B0-----:R-:W3:Y:S04]  /*14b60*/  LDL.LU R115, [R1+0x48] ;  /* 0x0000480001737983 */ /* 0x001ee80000300800 */
[----:B------:R0:W-:Y:S04]  /*14b70*/  STL [R1+0x684], R117 ;  /* 0x0006847501007387 */ /* 0x0001e80000100800 */
[----:B0-----:R-:W4:Y:S04]  /*14b80*/  LDL.LU R117, [R1+0x51c] ;  /* 0x00051c0001757983 */ /* 0x001f280000300800 */
[----:B------:R0:W-:Y:S04]  /*14b90*/  STL [R1+0x680], R119 ;  /* 0x0006807701007387 */ /* 0x0001e80000100800 */
[----:B0-----:R-:W3:Y:S04]  /*14ba0*/  LDL.LU R119, [R1+0x3c] ;  /* 0x00003c0001777983 */ /* 0x001ee80000300800 */
[----:B------:R0:W-:Y:S04]  /*14bb0*/  STL [R1+0x67c], R121 ;  /* 0x00067c7901007387 */ /* 0x0001e80000100800 */
[----:B0-----:R-:W3:Y:S04]  /*14bc0*/  LDL.LU R121, [R1+0x50] ;  /* 0x0000500001797983 */ /* 0x001ee80000300800 */
[----:B------:R0:W-:Y:S01]  /*14bd0*/  STL [R1+0x678], R123 ;  /* 0x0006787b01007387 */ /* 0x0001e20000100800 */
[----:B-----5:R-:W-:-:S03]  /*14be0*/  PRMT R5, R62, 0x5410, R63 ;  /* 0x000054103e057816 */ /* 0x020fc6000000003f */
[----:B0-----:R-:W3:Y:S04]  /*14bf0*/  LDL.LU R123, [R1+0x4c] ;  /* 0x00004c00017b7983 */ /* 0x001ee80000300800 */
[----:B------:R0:W-:Y:S04]  /*14c00*/  STL [R1+0x674], R125 ;  /* 0x0006747d01007387 */ /* 0x0001e80000100800 */
[----:B0-----:R-:W3:Y:S04]  /*14c10*/  LDL.LU R125, [R1+0x44] ;  /* 0x00004400017d7983 */ /* 0x001ee80000300800 */
[----:B------:R0:W-:Y:S04]  /*14c20*/  STL [R1+0x670], R36 ;  /* 0x0006702401007387 */ /* 0x0001e80000100800 */
[----:B------:R1:W-:Y:S04]  /*14c30*/  STL [R1+0x65c], R41 ;  /* 0x00065c2901007387 */ /* 0x0003e80000100800 */
[----:B------:R-:W-:Y:S04]  /*14c40*/  STL [R1+0x658], R40 ;  /* 0x0006582801007387 */ /* 0x000fe80000100800 */
[----:B------:R-:W-:Y:S04]  /*14c50*/  STL [R1+0x654], R37 ;  /* 0x0006542501007387 */ /* 0x000fe80000100800 */
[----:B------:R-:W-:Y:S04]  /*14c60*/  STL [R1+0x650], R3 ;  /* 0x0006500301007387 */ /* 0x000fe80000100800 */
[----:B------:R-:W-:Y:S04]  /*14c70*/  STL [R1+0x64c], R2 ;  /* 0x00064c0201007387 */ /* 0x000fe80000100800 */
[----:B------:R-:W-:Y:S04]  /*14c80*/  STL [R1+0x648], R0 ;  /* 0x0006480001007387 */ /* 0x000fe80000100800 */
[----:B------:R-:W3:Y:S01]  /*14c90*/  LDL.LU R62, [R1+0x38] ;  /* 0x00003800013e7983 */ /* 0x000ee20000300800 */
        /* <DEDUP_REMOVED lines=30> */
[----:B0-----:R-:W-:-:S02]  /*14e80*/  PRMT R36, RZ, 0x7610, R36 ;  /* 0x00007610ff247816 */ /* 0x001fc40000000024 */
[----:B------:R0:W-:Y:S01]  /*14e90*/  STTM.x32 tmem[UR10+0x100], R4 ;  /* 0x00010004000079ed */ /* 0x0001e200082c000a */
[----:B------:R-:W0:Y:S01]  /*14ea0*/  FENCE.VIEW.ASYNC.T ;  /* 0x00000000000073c6 */ /* 0x000e220000000200 */
[----:B-1----:R-:W-:Y:S02]  /*14eb0*/  PRMT R41, RZ, 0x7610, R41 ;  /* 0x00007610ff297816 */ /* 0x002fe40000000029 */
[----:B0-----:R-:W-:Y:S02]  /*14ec0*/  PRMT R18, RZ, 0x7610, R18 ;  /* 0x00007610ff127816 */ /* 0x001fe40000000012 */
[-C--:B--2---:R-:W-:Y:S02]  /*14ed0*/  IADD3 R111, P1, PT, R111, R39.reuse, RZ ;  /* 0x000000276f6f7210 */ /* 0x084fe40007f3e0ff */
[----:B----4-:R-:W-:-:S05]  /*14ee0*/  IADD3 R117, P3, PT, R117, R39, RZ ;  /* 0x0000002775757210 */ /* 0x010fca0007f7e0ff */
[----:B------:R-:W-:Y:S01]  /*14ef0*/  @!P0 IMAD.MOV.U32 R4, RZ, RZ, R117 ;  /* 0x000000ffff048224 */ /* 0x000fe200078e0075 */
[----:B------:R0:W-:Y:S04]  /*14f00*/  STL [R1+0x51c], R117 ;  /* 0x00051c7501007387 */ /* 0x0001e80000100800 */
[----:B------:R-:W-:Y:S01]  /*14f10*/  STL [R1+0x40], R111 ;  /* 0x0000406f01007387 */ /* 0x000fe20000100800 */
[--C-:B---3--:R-:W-:Y:S02]  /*14f20*/  IMAD.X R119, R119, 0x1, R38.reuse, P1 ;  /* 0x0000000177777824 */ /* 0x108fe400008e0626 */
[----:B------:R-:W-:Y:S01]  /*14f30*/  IMAD.X R62, R62, 0x1, R38, P3 ;  /* 0x000000013e3e7824 */ /* 0x000fe200018e0626 */
[----:B------:R-:W-:-:S03]  /*14f40*/  IADD3 R115, P3, PT, R115, R39, RZ ;  /* 0x0000002773737210 */ /* 0x000fc60007f7e0ff */
[----:B------:R-:W-:Y:S01]  /*14f50*/  @!P0 IMAD.MOV.U32 R5, RZ, RZ, R62 ;  /* 0x000000ffff058224 */ /* 0x000fe200078e003e */
[----:B------:R-:W-:Y:S01]  /*14f60*/  BAR.SYNC.DEFER_BLOCKING 0x0 ;  /* 0x0000000000007b1d */ /* 0x000fe20000010000 */
[----:B------:R-:W-:Y:S01]  /*14f70*/  IMAD.X R125, R125, 0x1, R38, P3 ;  /* 0x000000017d7d7824 */ /* 0x000fe200018e0626 */
[----:B------:R-:W-:-:S04]  /*14f80*/  IADD3 R121, P1, PT, R121, R39, RZ ;  /* 0x0000002779797210 */ /* 0x000fc80007f3e0ff */
[----:B------:R-:W-:Y:S04]  /*14f90*/  STL [R1+0x38], R62 ;  /* 0x0000383e01007387 */ /* 0x000fe80000100800 */
[----:B------:R-:W-:Y:S04]  /*14fa0*/  STL [R1+0x48], R115 ;  /* 0x0000487301007387 */ /* 0x000fe80000100800 */
[----:B0-----:R-:W2:Y:S04]  /*14fb0*/  LDL.LU R117, [R1+0x58] ;  /* 0x0000580001757983 */ /* 0x001ea80000300800 */
[----:B------:R0:W-:Y:S04]  /*14fc0*/  STL [R1+0x3c], R119 ;  /* 0x00003c7701007387 */ /* 0x0001e80000100800 */
[----:B------:R1:W3:Y:S04]  /*14fd0*/  @!P0 LDG.E.U16 R36, desc[UR20][R4.64] ;  /* 0x0000001404248981 */ /* 0x0002e8000c1e1500 */
[----:B------:R-:W-:Y:S01]  /*14fe0*/  STL [R1+0x50], R121 ;  /* 0x0000507901007387 */ /* 0x000fe20000100800 */
[----:B-1----:R-:W-:-:S02]  /*14ff0*/  @!P0 IMAD.MOV.U32 R4, RZ, RZ, R111 ;  /* 0x000000ffff048224 */ /* 0x002fc400078e006f */
[----:B------:R-:W-:-:S05]  /*15000*/  @!P0 IMAD.MOV.U32 R5, RZ, RZ, R119 ;  /* 0x000000ffff058224 */ /* 0x000fca00078e0077 */
[----:B------:R1:W4:Y:S04]  /*15010*/  @!P0 LDG.E.U16 R18, desc[UR20][R4.64] ;  /* 0x0000001404128981 */ /* 0x000328000c1e1500 */
[----:B------:R-:W-:Y:S04]  /*15020*/  STL [R1+0x44], R125 ;  /* 0x0000447d01007387 */ /* 0x000fe80000100800 */
[----:B0-----:R-:W2:Y:S01]  /*15030*/  LDL.LU R119, [R1+0x54] ;  /* 0x0000540001777983 */ /* 0x001ea20000300800 */
[----:B-1----:R-:W-:Y:S02]  /*15040*/  @!P0 IMAD.MOV.U32 R4, RZ, RZ, R115 ;  /* 0x000000ffff048224 */ /* 0x002fe400078e0073 */
[----:B------:R-:W-:Y:S01]  /*15050*/  @!P0 IMAD.MOV.U32 R5, RZ, RZ, R125 ;  /* 0x000000ffff058224 */ /* 0x000fe200078e007d */
[----:B------:R-:W2:Y:S04]  /*15060*/  LDL.LU R111, [R1+0x60] ;  /* 0x00006000016f7983 */ /* 0x000ea80000300800 */
[----:B------:R-:W2:Y:S01]  /*15070*/  @!P0 LDG.E.U16 R41, desc[UR20][R4.64] ;  /* 0x0000001404298981 */ /* 0x000ea2000c1e1500 */
[----:B------:R-:W-:-:S03]  /*15080*/  IMAD.X R123, R123, 0x1, R38, P1 ;  /* 0x000000017b7b7824 */ /* 0x000fc600008e0626 */
[----:B------:R-:W3:Y:S01]  /*15090*/  LDL.LU R31, [R1+0x68] ;  /* 0x00006800011f7983 */ /* 0x000ee20000300800 */
[----:B------:R-:W-:-:S03]  /*150a0*/  PRMT R3, RZ, 0x7610, R3 ;  /* 0x00007610ff037816 */ /* 0x000fc60000000003 */
[----:B------:R-:W4:Y:S04]  /*150b0*/  LDL.LU R115, [R1+0x5c] ;  /* 0x00005c0001737983 */ /* 0x000f280000300800 */
[----:B------:R-:W-:Y:S04]  /*150c0*/  STL [R1+0x4c], R123 ;  /* 0x00004c7b01007387 */ /* 0x000fe80000100800 */
[----:B--2---:R-:W-:Y:S04]  /*150d0*/  STL [R1+0x660], R41 ;  /* 0x0006602901007387 */ /* 0x004fe80000100800 */
[----:B---3--:R0:W-:Y:S04]  /*150e0*/  STL [R1+0x34], R36 ;  /* 0x0000342401007387 */ /* 0x0081e80000100800 */
[----:B0-----:R-:W2:Y:S01]  /*150f0*/  LDL.LU R36, [R1+0x64] ;  /* 0x0000640001247983 */ /* 0x001ea20000300800 */
[----:B------:R-:W-:Y:S01]  /*15100*/  IADD3 R117, P1, PT, R117, R39, RZ ;  /* 0x0000002775757210 */ /* 0x000fe20007f3e0ff */
[----:B------:R-:W-:-:S02]  /*15110*/  @!P0 IMAD.MOV.U32 R4, RZ, RZ, R121 ;  /* 0x000000ffff048224 */ /* 0x000fc400078e0079 */
[----:B------:R-:W-:Y:S01]  /*15120*/  @!P0 IMAD.MOV.U32 R5, RZ, RZ, R123 ;  /* 0x000000ffff058224 */ /* 0x000fe200078e007b */
[-C--:B------:R-:W-:Y:S01]  /*15130*/  IADD3 R111, P3, PT, R111, R39.reuse, RZ ;  /* 0x000000276f6f7210 */ /* 0x080fe20007f7e0ff */
[--C-:B------:R-:W-:Y:S01]  /*15140*/  IMAD.X R119, R119, 0x1, R38.reuse, P1 ;  /* 0x0000000177777824 */ /* 0x100fe200008e0626 */
[----:B------:R-:W-:Y:S01]  /*15150*/  PRMT R113, RZ, 0x7610, R113 ;  /* 0x00007610ff717816 */ /* 0x000fe20000000071 */
[----:B------:R-:W3:Y:S04]  /*15160*/  LDL.LU R62, [R1+0x6c] ;  /* 0x00006c00013e7983 */ /* 0x000ee80000300800 */
[----:B------:R0:W3:Y:S01]  /*15170*/  @!P0 LDG.E.U16 R3, desc[UR20][R4.64] ;  /* 0x0000001404038981 */ /* 0x0000e2000c1e1500 */
[----:B----4-:R-:W-:Y:S01]  /*15180*/  IMAD.X R115, R115, 0x1, R38, P3 ;  /* 0x0000000173737824 */ /* 0x010fe200018e0626 */
[----:B------:R-:W-:-:S02]  /*15190*/  IADD3 R31, P1, PT, R31, R39, RZ ;  /* 0x000000271f1f7210 */ /* 0x000fc40007f3e0ff */
[----:B------:R-:W-:Y:S01]  /*151a0*/  PRMT R63, RZ, 0x7610, R63 ;  /* 0x00007610ff3f7816 */ /* 0x000fe2000000003f */
[----:B0-----:R-:W-:Y:S02]  /*151b0*/  @!P0 IMAD.MOV.U32 R4, RZ, RZ, R117 ;  /* 0x000000ffff048224 */ /* 0x001fe400078e0075 */
[----:B------:R-:W-:Y:S01]  /*151c0*/  @!P0 IMAD.MOV.U32 R5, RZ, RZ, R119 ;  /* 0x000000ffff058224 */ /* 0x000fe200078e0077 */
[----:B------:R-:W-:Y:S04]  /*151d0*/  STL [R1+0x58], R117 ;  /* 0x0000587501007387 */ /* 0x000fe80000100800 */
[----:B------:R0:W4:Y:S01]  /*151e0*/  @!P0 LDG.E.U16 R113, desc[UR20][R4.64] ;  /* 0x0000001404718981 */ /* 0x000122000c1e1500 */
[----:B------:R-:W-:-:S03]  /*151f0*/  PRMT R40, RZ, 0x7610, R40 ;  /* 0x00007610ff287816 */ /* 0x000fc60000000028 */
[----:B------:R1:W-:Y:S01]  /*15200*/  STL [R1+0x30], R18 ;  /* 0x0000301201007387 */ /* 0x0003e20000100800 */
[----:B0-----:R-:W-:Y:S02]  /*15210*/  @!P0 IMAD.MOV.U32 R4, RZ, RZ, R111 ;  /* 0x000000ffff048224 */ /* 0x001fe400078e006f */
[----:B------:R-:W-:Y:S01]  /*15220*/  @!P0 IMAD.MOV.U32 R5, RZ, RZ, R115 ;  /* 0x000000ffff058224 */ /* 0x000fe200078e0073 */
[----:B-1----:R-:W4:Y:S04]  /*15230*/  LDL.LU R18, [R1+0x70] ;  /* 0x0000700001127983 */ /* 0x002f280000300800 */
[----:B------:R0:W4:Y:S04]  /*15240*/  @!P0 LDG.E.U16 R63, desc[UR20][R4.64] ;  /* 0x00000014043f8981 */ /* 0x000128000c1e1500 */
[----:B------:R-:W4:Y:S04]  /*15250*/  LDL.LU R19, [R1+0x78] ;  /* 0x0000780001137983 */ /* 0x000f280000300800 */
[----:B------:R-:W4:Y:S01]  /*15260*/  LDL.LU R30, [R1+0x80] ;  /* 0x00008000011e7983 */ /* 0x000f220000300800 */
[----:B0-----:R-:W-:-:S02]  /*15270*/  @!P0 IMAD.MOV.U32 R4, RZ, RZ, R31 ;  /* 0x000000ffff048224 */ /* 0x001fc400078e001f */
[----:B--2---:R-:W-:-:S04]  /*15280*/  IMAD.X R36, R36, 0x1, R38, P1 ;  /* 0x0000000124247824 */ /* 0x004fc800008e0626 */
[----:B------:R-:W-:-:S05]  /*15290*/  @!P0 IMAD.MOV.U32 R5, RZ, RZ, R36 ;  /* 0x000000ffff058224 */ /* 0x000fca00078e0024 */
[----:B------:R0:W2:Y:S04]  /*152a0*/  @!P0 LDG.E.U16 R40, desc[UR20][R4.64] ;  /* 0x0000001404288981 */ /* 0x0000a8000c1e1500 */
[----:B---3--:R-:W-:Y:S04]  /*152b0*/  STL [R1+0x664], R3 ;  /* 0x0006640301007387 */ /* 0x008fe80000100800 */
[----:B------:R-:W-:Y:S04]  /*152c0*/  STL [R1+0x60], R111 ;  /* 0x0000606f01007387 */ /* 0x000fe80000100800 */
[----:B------:R-:W-:Y:S04]  /*152d0*/  STL [R1+0x54], R119 ;  /* 0x0000547701007387 */ /* 0x000fe80000100800 */
[----:B------:R-:W-:Y:S04]  /*152e0*/  STL [R1+0x68], R31 ;  /* 0x0000681f01007387 */ /* 0x000fe80000100800 */
[----:B------:R-:W-:Y:S04]  /*152f0*/  STL [R1+0x5c], R115 ;  /* 0x00005c7301007387 */ /* 0x000fe80000100800 */
[----:B----4-:R1:W-:Y:S01]  /*15300*/  STL [R1+0x24], R113 ;  /* 0x0000247101007387 */ /* 0x0103e20000100800 */
[----:B0-----:R-:W-:-:S02]  /*15310*/  PRMT R4, RZ, 0x7610, R4 ;  /* 0x00007610ff047816 */ /* 0x001fc40000000004 */
[-C--:B------:R-:W-:Y:S01]  /*15320*/  IADD3 R18, P1, PT, R18, R39.reuse, RZ ;  /* 0x0000002712127210 */ /* 0x080fe20007f3e0ff */
[----:B-1----:R-:W3:Y:S04]  /*15330*/  LDL.LU R113, [R1+0x74] ;  /* 0x0000740001717983 */ /* 0x002ee80000300800 */
[----:B------:R-:W-:Y:S01]  /*15340*/  STL [R1+0x64], R36 ;  /* 0x0000642401007387 */ /* 0x000fe20000100800 */
[----:B------:R-:W-:Y:S01]  /*15350*/  IMAD.X R62, R62, 0x1, R38, P1 ;  /* 0x000000013e3e7824 */ /* 0x000fe200008e0626 */
[----:B------:R-:W-:Y:S02]  /*15360*/  IADD3 R19, P3, PT, R19, R39, RZ ;  /* 0x0000002713137210 */ /* 0x000fe40007f7e0ff */
[----:B------:R0:W-:Y:S01]  /*15370*/  STL [R1+0x20], R63 ;  /* 0x0000203f01007387 */ /* 0x0001e20000100800 */
[----:B------:R-:W-:Y:S01]  /*15380*/  PRMT R2, RZ, 0x7610, R2 ;  /* 0x00007610ff027816 */ /* 0x000fe20000000002 */
[----:B------:R-:W-:-:S02]  /*15390*/  @!P0 IMAD.MOV.U32 R5, RZ, RZ, R62 ;  /* 0x000000ffff058224 */ /* 0x000fc400078e003e */
[----:B0-----:R-:W4:Y:S04]  /*153a0*/  LDL.LU R63, [R1+0x7c] ;  /* 0x00007c00013f7983 */ /* 0x001f280000300800 */
[----:B------:R-:W4:Y:S04]  /*153b0*/  LDL.LU R31, [R1+0x88] ;  /* 0x00008800011f7983 */ /* 0x000f280000300800 */
[----:B------:R-:W-:Y:S04]  /*153c0*/  STL [R1+0x70], R18 ;  /* 0x0000701201007387 */ /* 0x000fe80000100800 */
[----:B--2---:R-:W-:Y:S04]  /*153d0*/  STL [R1+0x668], R40 ;  /* 0x0006682801007387 */ /* 0x004fe80000100800 */
[----:B------:R-:W-:Y:S04]  /*153e0*/  STL [R1+0x78], R19 ;  /* 0x0000781301007387 */ /* 0x000fe80000100800 */
[----:B------:R-:W-:Y:S04]  /*153f0*/  STL [R1+0x6c], R62 ;  /* 0x00006c3e01007387 */ /* 0x000fe80000100800 */
[----:B------:R-:W2:Y:S04]  /*15400*/  LDL.LU R36, [R1+0x90] ;  /* 0x0000900001247983 */ /* 0x000ea80000300800 */
[----:B------:R0:W-:Y:S02]  /*15410*/  STL.S16 [R1+0x14], R4 ;  /* 0x0000140401007387 */ /* 0x0001e40000100600 */
[----:B0-----:R-:W-:-:S05]  /*15420*/  @!P0 IMAD.MOV.U32 R4, RZ, RZ, R18 ;  /* 0x000000ffff048224 */ /* 0x001fca00078e0012 */
[----:B------:R-:W2:Y:S01]  /*15430*/  @!P0 LDG.E.U16 R2, desc[UR20][R4.64] ;  /* 0x0000001404028981 */ /* 0x000ea2000c1e1500 */
[----:B------:R-:W-:Y:S01]  /*15440*/  IADD3 R30, P1, PT, R30, R39, RZ ;  /* 0x000000271e1e7210 */ /* 0x000fe20007f3e0ff */
[----:B---3--:R-:W-:-:S04]  /*15450*/  IMAD.X R113, R113, 0x1, R38, P3 ;  /* 0x0000000171717824 */ /* 0x008fc800018e0626 */
[----:B------:R-:W-:Y:S04]  /*15460*/  STL [R1+0x80], R30 ;  /* 0x0000801e01007387 */ /* 0x000fe80000100800 */
[----:B------:R-:W3:Y:S04]  /*15470*/  LDL.LU R111, [R1+0x84] ;  /* 0x00008400016f7983 */ /* 0x000ee80000300800 */
[----:B------:R-:W-:Y:S04]  /*15480*/  STL [R1+0x74], R113 ;  /* 0x0000747101007387 */ /* 0x000fe80000100800 */
[----:B------:R-:W3:Y:S04]  /*15490*/  LDL.LU R62, [R1+0x8c] ;  /* 0x00008c00013e7983 */ /* 0x000ee80000300800 */
[----:B------:R-:W3:Y:S04]  /*154a0*/  LDL.LU R18, [R1+0x98] ;  /* 0x0000980001127983 */ /* 0x000ee80000300800 */
[----:B--2---:R0:W-:Y:S04]  /*154b0*/  STL [R1+0x66c], R2 ;  /* 0x00066c0201007387 */ /* 0x0041e80000100800 */
[----:B0-----:R-:W2:Y:S01]  /*154c0*/  LDL.LU R2, [R1+0x14] ;  /* 0x0000140001027983 */ /* 0x001ea20000300800 */
[----:B----4-:R-:W-:Y:S01]  /*154d0*/  IMAD.X R63, R63, 0x1, R38, P1 ;  /* 0x000000013f3f7824 */ /* 0x010fe200008e0626 */
[----:B------:R-:W-:Y:S01]  /*154e0*/  IADD3 R31, P1, PT, R31, R39, RZ ;  /* 0x000000271f1f7210 */ /* 0x000fe20007f3e0ff */
[----:B------:R-:W-:-:S02]  /*154f0*/  @!P0 IMAD.MOV.U32 R4, RZ, RZ, R19 ;  /* 0x000000ffff048224 */ /* 0x000fc400078e0013 */
[----:B------:R-:W-:Y:S01]  /*15500*/  @!P0 IMAD.MOV.U32 R5, RZ, RZ, R113 ;  /* 0x000000ffff058224 */ /* 0x000fe200078e0071 */
[----:B------:R-:W4:Y:S01]  /*15510*/  LDL.LU R19, [R1+0x94] ;  /* 0x0000940001137983 */ /* 0x000f220000300800 */
[-C--:B------:R-:W-:Y:S01]  /*15520*/  IADD3 R36, P3, PT, R36, R39.reuse, RZ ;  /* 0x0000002724247210 */ /* 0x080fe20007f7e0ff */
[--C-:B---3--:R-:W-:Y:S01]  /*15530*/  IMAD.X R111, R111, 0x1, R38.reuse, P1 ;  /* 0x000000016f6f7824 */ /* 0x108fe200008e0626 */
[----:B------:R-:W-:Y:S01]  /*15540*/  PRMT R3, RZ, 0x7610, R3 ;  /* 0x00007610ff037816 */ /* 0x000fe20000000003 */
[----:B------:R0:W-:Y:S01]  /*15550*/  STL [R1+0x7c], R63 ;  /* 0x00007c3f01007387 */ /* 0x0001e20000100800 */
[----:B------:R-:W-:Y:S01]  /*15560*/  IADD3 R18, P1, PT, R18, R39, RZ ;  /* 0x0000002712127210 */ /* 0x000fe20007f3e0ff */
[----:B------:R-:W-:Y:S02]  /*15570*/  IMAD.X R62, R62, 0x1, R38, P3 ;  /* 0x000000013e3e7824 */ /* 0x000fe400018e0626 */
[----:B--2---:R1:W2:Y:S02]  /*15580*/  @!P0 LDG.E.U16 R2, desc[UR20][R4.64] ;  /* 0x0000001404028981 */ /* 0x0042a4000c1e1500 */
[----:B-1----:R-:W-:-:S02]  /*15590*/  @!P0 IMAD.MOV.U32 R5, RZ, RZ, R63 ;  /* 0x000000ffff058224 */ /* 0x002fc400078e003f */
[----:B------:R-:W-:Y:S01]  /*155a0*/  @!P0 IMAD.MOV.U32 R4, RZ, RZ, R30 ;  /* 0x000000ffff048224 */ /* 0x000fe200078e001e */
[----:B0-----:R-:W3:Y:S04]  /*155b0*/  LDL.LU R63, [R1+0xa0] ;  /* 0x0000a000013f7983 */ /* 0x001ee80000300800 */
[----:B------:R-:W2:Y:S04]  /*155c0*/  LDL.LU R30, [R1+0xa8] ;  /* 0x0000a800011e7983 */ /* 0x000ea80000300800 */
[----:B------:R0:W-:Y:S04]  /*155d0*/  STL [R1+0x88], R31 ;  /* 0x0000881f01007387 */ /* 0x0001e80000100800 */
[----:B------:R-:W-:Y:S04]  /*155e0*/  STL [R1+0x90], R36 ;  /* 0x0000902401007387 */ /* 0x000fe80000100800 */
[----:B------:R-:W-:Y:S04]  /*155f0*/  STL [R1+0x84], R111 ;  /* 0x0000846f01007387 */ /* 0x000fe80000100800 */
[----:B------:R-:W-:Y:S04]  /*15600*/  STL [R1+0x98], R18 ;  /* 0x0000981201007387 */ /* 0x000fe80000100800 */
[----:B------:R1:W2:Y:S04]  /*15610*/  @!P0 LDG.E.U16 R3, desc[UR20][R4.64] ;  /* 0x0000001404038981 */ /* 0x0002a8000c1e1500 */
[----:B------:R-:W2:Y:S04]  /*15620*/  LDL.LU R115, [R1+0x9c] ;  /* 0x00009c0001737983 */ /* 0x000ea80000300800 */
[----:B------:R4:W-:Y:S01]  /*15630*/  STL [R1+0x8c], R62 ;  /* 0x00008c3e01007387 */ /* 0x0009e20000100800 */
[----:B-1----:R-:W-:-:S03]  /*15640*/  @!P0 IMAD.MOV.U32 R4, RZ, RZ, R31 ;  /* 0x000000ffff048224 */ /* 0x002fc600078e001f */
[----:B0-----:R-:W2:Y:S01]  /*15650*/  LDL.LU R31, [R1+0xb0] ;  /* 0x0000b000011f7983 */ /* 0x001ea20000300800 */
[----:B------:R-:W-:Y:S01]  /*15660*/  PRMT R37, RZ, 0x7610, R37 ;  /* 0x00007610ff257816 */ /* 0x000fe20000000025 */
[----:B------:R-:W-:Y:S01]  /*15670*/  @!P0 IMAD.MOV.U32 R5, RZ, RZ, R111 ;  /* 0x000000ffff058224 */ /* 0x000fe200078e006f */
[----:B------:R-:W-:Y:S01]  /*15680*/  PRMT R0, RZ, 0x7610, R0 ;  /* 0x00007610ff007816 */ /* 0x000fe20000000000 */
[----:B----4-:R-:W-:Y:S01]  /*15690*/  IMAD.X R19, R19, 0x1, R38, P1 ;  /* 0x0000000113137824 */ /* 0x010fe200008e0626 */
[----:B------:R-:W4:Y:S04]  /*156a0*/  LDL.LU R113, [R1+0xa4] ;  /* 0x0000a40001717983 */ /* 0x000f280000300800 */
[----:B------:R0:W4:Y:S04]  /*156b0*/  @!P0 LDG.E.U16 R37, desc[UR20][R4.64] ;  /* 0x0000001404258981 */ /* 0x000128000c1e1500 */
[----:B------:R1:W-:Y:S01]  /*156c0*/  STL [R1+0x94], R19 ;  /* 0x0000941301007387 */ /* 0x0003e20000100800 */
[----:B0-----:R-:W-:-:S02]  /*156d0*/  @!P0 IMAD.MOV.U32 R4, RZ, RZ, R36 ;  /* 0x000000ffff048224 */ /* 0x001fc400078e0024 */
[----:B------:R-:W-:Y:S02]  /*156e0*/  @!P0 IMAD.MOV.U32 R5, RZ, RZ, R62 ;  /* 0x000000ffff058224 */ /* 0x000fe400078e003e */
[----:B------:R-:W4:Y:S01]  /*156f0*/  LDL.LU R62, [R1+0xac] ;  /* 0x0000ac00013e7983 */ /* 0x000f220000300800 */
[----:B------:R-:W-:-:S03]  /*15700*/  PRMT R40, RZ, 0x7610, R40 ;  /* 0x00007610ff287816 */ /* 0x000fc60000000028 */
[----:B------:R0:W4:Y:S04]  /*15710*/  @!P0 LDG.E.U16 R0, desc[UR20][R4.64] ;  /* 0x0000001404008981 */ /* 0x000128000c1e1500 */
[----:B------:R-:W4:Y:S01]  /*15720*/  LDL.LU R111, [R1+0xb4] ;  /* 0x0000b400016f7983 */ /* 0x000f220000300800 */
[----:B0-----:R-:W-:Y:S02]  /*15730*/  @!P0 IMAD.MOV.U32 R5, RZ, RZ, R19 ;  /* 0x000000ffff058224 */ /* 0x001fe400078e0013 */
[----:B------:R-:W-:-:S05]  /*15740*/  @!P0 IMAD.MOV.U32 R4, RZ, RZ, R18 ;  /* 0x000000ffff048224 */ /* 0x000fca00078e0012 */
[----:B------:R0:W4:Y:S01]  /*15750*/  @!P0 LDG.E.U16 R40, desc[UR20][R4.64] ;  /* 0x0000001404288981 */ /* 0x000122000c1e1500 */
[-C--:B---3--:R-:W-:Y:S02]  /*15760*/  IADD3 R63, P1, PT, R63, R39.reuse, RZ ;  /* 0x000000273f3f7210 */ /* 0x088fe40007f3e0ff */
[----:B--2---:R-:W-:-:S03]  /*15770*/  IADD3 R30, P3, PT, R30, R39, RZ ;  /* 0x000000271e1e7210 */ /* 0x004fc60007f7e0ff */
[----:B------:R2:W-:Y:S04]  /*15780*/  STL [R1+0xa0], R63 ;  /* 0x0000a03f01007387 */ /* 0x0005e80000100800 */
[----:B-1----:R-:W3:Y:S04]  /*15790*/  LDL.LU R19, [R1+0xb8] ;  /* 0x0000b80001137983 */ /* 0x002ee80000300800 */
[----:B------:R-:W3:Y:S01]  /*157a0*/  LDL.LU R36, [R1+0xc0] ;  /* 0x0000c00001247983 */ /* 0x000ee20000300800 */
[----:B0-----:R-:W-:-:S03]  /*157b0*/  @!P0 IMAD.MOV.U32 R4, RZ, RZ, R63 ;  /* 0x000000ffff048224 */ /* 0x001fc600078e003f */
[----:B------:R-:W3:Y:S04]  /*157c0*/  LDL.LU R18, [R1+0xc8] ;  /* 0x0000c80001127983 */ /* 0x000ee80000300800 */
[----:B------:R0:W-:Y:S01]  /*157d0*/  STL [R1+0xa8], R30 ;  /* 0x0000a81e01007387 */ /* 0x0001e20000100800 */
[----:B------:R-:W-:Y:S01]  /*157e0*/  IMAD.X R115, R115, 0x1, R38, P1 ;  /* 0x0000000173737824 */ /* 0x000fe200008e0626 */
[----:B------:R-:W-:-:S04]  /*157f0*/  IADD3 R31, P1, PT, R31, R39, RZ ;  /* 0x000000271f1f7210 */ /* 0x000fc80007f3e0ff */
[----:B------:R-:W-:Y:S04]  /*15800*/  STL [R1+0x9c], R115 ;  /* 0x00009c7301007387 */ /* 0x000fe80000100800 */
[----:B------:R-:W-:Y:S04]  /*15810*/  STL [R1+0xb0], R31 ;  /* 0x0000b01f01007387 */ /* 0x000fe80000100800 */
[----:B--2---:R-:W2:Y:S01]  /*15820*/  LDL.LU R63, [R1+0xbc] ;  /* 0x0000bc00013f7983 */ /* 0x004ea20000300800 */
[----:B------:R-:W-:Y:S01]  /*15830*/  PRMT R41, RZ, 0x7610, R41 ;  /* 0x00007610ff297816 */ /* 0x000fe20000000029 */
[----:B------:R-:W-:-:S02]  /*15840*/  @!P0 IMAD.MOV.U32 R5, RZ, RZ, R115 ;  /* 0x000000ffff058224 */ /* 0x000fc400078e0073 */
[----:B----4-:R-:W-:Y:S01]  /*15850*/  IMAD.X R113, R113, 0x1, R38, P3 ;  /* 0x0000000171717824 */ /* 0x010fe200018e0626 */
[----:B------:R-:W-:Y:S02]  /*15860*/  PRMT R124, RZ, 0x7610, R124 ;  /* 0x00007610ff7c7816 */ /* 0x000fe4000000007c */
[----:B------:R1:W4:Y:S04]  /*15870*/  @!P0 LDG.E.U16 R41, desc[UR20][R4.64] ;  /* 0x0000001404298981 */ /* 0x000328000c1e1500 */
[----:B------:R-:W-:Y:S01]  /*15880*/  STL [R1+0xa4], R113 ;  /* 0x0000a47101007387 */ /* 0x000fe20000100800 */
[----:B------:R-:W-:Y:S02]  /*15890*/  IMAD.X R62, R62, 0x1, R38, P1 ;  /* 0x000000013e3e7824 */ /* 0x000fe400008e0626 */
[----:B-1----:R-:W-:-:S02]  /*158a0*/  @!P0 IMAD.MOV.U32 R4, RZ, RZ, R30 ;  /* 0x000000ffff048224 */ /* 0x002fc400078e001e */
[----:B------:R-:W-:Y:S01]  /*158b0*/  @!P0 IMAD.MOV.U32 R5, RZ, RZ, R113 ;  /* 0x000000ffff058224 */ /* 0x000fe200078e0071 */
[----:B0-----:R-:W4:Y:S01]  /*158c0*/  LDL.LU R30, [R1+0xc4] ;  /* 0x0000c400011e7983 */ /* 0x001f220000300800 */
[----:B------:R-:W-:-:S03]  /*158d0*/  PRMT R122, RZ, 0x7610, R122 ;  /* 0x00007610ff7a7816 */ /* 0x000fc6000000007a */
[----:B------:R0:W4:Y:S04]  /*158e0*/  @!P0 LDG.E.U16 R124, desc[UR20][R4.64] ;  /* 0x00000014047c8981 */ /* 0x000128000c1e1500 */
[----:B------:R1:W-:Y:S01]  /*158f0*/  STL [R1+0xac], R62 ;  /* 0x0000ac3e01007387 */ /* 0x0003e20000100800 */
[----:B0-----:R-:W-:Y:S02]  /*15900*/  @!P0 IMAD.MOV.U32 R5, RZ, RZ, R62 ;  /* 0x000000ffff058224 */ /* 0x001fe400078e003e */
[----:B------:R-:W-:Y:S01]  /*15910*/  @!P0 IMAD.MOV.U32 R4, RZ, RZ, R31 ;  /* 0x000000ffff048224 */ /* 0x000fe200078e001f */
[----:B-1----:R-:W4:Y:S04]  /*15920*/  LDL.LU R62, [R1+0xd0] ;  /* 0x0000d000013e7983 */ /* 0x002f280000300800 */
[----:B------:R-:W4:Y:S04]  /*15930*/  LDL.LU R31, [R1+0xd8] ;  /* 0x0000d800011f7983 */ /* 0x000f280000300800 */
[----:B------:R0:W4:Y:S01]  /*15940*/  @!P0 LDG.E.U16 R122, desc[UR20][R4.64] ;  /* 0x00000014047a8981 */ /* 0x000122000c1e1500 */
[----:B---3--:R-:W-:-:S02]  /*15950*/  IADD3 R19, P1, PT, R19, R39, RZ ;  /* 0x0000002713137210 */ /* 0x008fc40007f3e0ff */
[----:B------:R-:W-:-:S03]  /*15960*/  IADD3 R36, P3, PT, R36, R39, RZ ;  /* 0x0000002724247210 */ /* 0x000fc60007f7e0ff */
[----:B------:R-:W-:Y:S01]  /*15970*/  IMAD.X R111, R111, 0x1, R38, P1 ;  /* 0x000000016f6f7824 */ /* 0x000fe200008e0626 */
[----:B------:R1:W-:Y:S01]  /*15980*/  STL [R1+0xb8], R19 ;  /* 0x0000b81301007387 */ /* 0x0003e20000100800 */
[----:B------:R-:W-:-:S03]  /*15990*/  IADD3 R18, P1, PT, R18, R39, RZ ;  /* 0x0000002712127210 */ /* 0x000fc60007f3e0ff */
[----:B------:R-:W-:Y:S01]  /*159a0*/  STL [R1+0xc0], R36 ;  /* 0x0000c02401007387 */ /* 0x000fe20000100800 */
[----:B0-----:R-:W-:-:S03]  /*159b0*/  @!P0 IMAD.MOV.U32 R4, RZ, RZ, R19 ;  /* 0x000000ffff048224 */ /* 0x001fc600078e0013 */
[----:B------:R-:W-:Y:S04]  /*159c0*/  STL [R1+0xb4], R111 ;  /* 0x0000b46f01007387 */ /* 0x000fe80000100800 */
[----:B------:R-:W-:Y:S04]  /*159d0*/  STL [R1+0xc8], R18 ;  /* 0x0000c81201007387 */ /* 0x000fe80000100800 */
[----:B------:R-:W3:Y:S01]  /*159e0*/  LDL.LU R115, [R1+0xcc] ;  /* 0x0000cc0001737983 */ /* 0x000ee20000300800 */
[----:B--2---:R-:W-:-:S05]  /*159f0*/  IMAD.X R63, R63, 0x1, R38, P3 ;  /* 0x000000013f3f7824 */ /* 0x004fca00018e0626 */
[----:B------:R0:W-:Y:S04]  /*15a00*/  STL [R1+0xbc], R63 ;  /* 0x0000bc3f01007387 */ /* 0x0001e80000100800 */
[----:B-1----:R-:W2:Y:S01]  /*15a10*/  LDL.LU R19, [R1+0xe0] ;  /* 0x0000e00001137983 */ /* 0x002ea20000300800 */
[----:B------:R-:W-:Y:S01]  /*15a20*/  PRMT R120, RZ, 0x7610, R120 ;  /* 0x00007610ff787816 */ /* 0x000fe20000000078 */
[----:B------:R-:W-:Y:S01]  /*15a30*/  @!P0 IMAD.MOV.U32 R5, RZ, RZ, R111 ;  /* 0x000000ffff058224 */ /* 0x000fe200078e006f */
[----:B------:R-:W-:Y:S01]  /*15a40*/  PRMT R118, RZ, 0x7610, R118 ;  /* 0x00007610ff767816 */ /* 0x000fe20000000076 */
[----:B------:R-:W2:Y:S04]  /*15a50*/  LDL.LU R113, [R1+0xd4] ;  /* 0x0000d40001717983 */ /* 0x000ea80000300800 */
[----:B------:R1:W2:Y:S01]  /*15a60*/  @!P0 LDG.E.U16 R120, desc[UR20][R4.64] ;  /* 0x0000001404788981 */ /* 0x0002a2000c1e1500 */
[----:B----4-:R-:W-:-:S02]  /*15a70*/  IMAD.X R30, R30, 0x1, R38, P1 ;  /* 0x000000011e1e7824 */ /* 0x010fc400008e0626 */
[----:B-1----:R-:W-:Y:S02]  /*15a80*/  @!P0 IMAD.MOV.U32 R4, RZ, RZ, R36 ;  /* 0x000000ffff048224 */ /* 0x002fe400078e0024 */
[----:B------:R-:W-:Y:S01]  /*15a90*/  @!P0 IMAD.MOV.U32 R5, RZ, RZ, R63 ;  /* 0x000000ffff058224 */ /* 0x000fe200078e003f */
[----:B------:R1:W-:Y:S01]  /*15aa0*/  STL [R1+0xc4], R30 ;  /* 0x0000c41e01007387 */ /* 0x0003e20000100800 */
[----:B------:R-:W-:-:S03]  /*15ab0*/  PRMT R116, RZ, 0x7610, R116 ;  /* 0x00007610ff747816 */ /* 0x000fc60000000074 */
[----:B0-----:R-:W4:Y:S01]  /*15ac0*/  LDL.LU R63, [R1+0xdc] ;  /* 0x0000dc00013f7983 */ /* 0x001f220000300800 */
[----:B------:R-:W-:-:S03]  /*15ad0*/  IADD3 R62, P1, PT, R62, R39, RZ ;  /* 0x000000273e3e7210 */ /* 0x000fc60007f3e0ff */
[----:B------:R0:W4:Y:S04]  /*15ae0*/  @!P0 LDG.E.U16 R118, desc[UR20][R4.64] ;  /* 0x0000001404768981 */ /* 0x000128000c1e1500 */
[----:B------:R-:W4:Y:S01]  /*15af0*/  LDL.LU R111, [R1+0xe4] ;  /* 0x0000e400016f7983 */ /* 0x000f220000300800 */
[----:B------:R-:W-:-:S03]  /*15b00*/  IADD3 R31, P3, PT, R31, R39, RZ ;  /* 0x000000271f1f7210 */ /* 0x000fc60007f7e0ff */
[----:B------:R2:W-:Y:S01]  /*15b10*/  STL [R1+0xd0], R62 ;  /* 0x0000d03e01007387 */ /* 0x0005e20000100800 */
[----:B0-----:R-:W-:-:S03]  /*15b20*/  @!P0 IMAD.MOV.U32 R5, RZ, RZ, R30 ;  /* 0x000000ffff058224 */ /* 0x001fc600078e001e */
[----:B-1----:R-:W4:Y:S01]  /*15b30*/  LDL.LU R30, [R1+0xe8] ;  /* 0x0000e800011e7983 */ /* 0x002f220000300800 */
[----:B------:R-:W-:-:S03]  /*15b40*/  @!P0 IMAD.MOV.U32 R4, RZ, RZ, R18 ;  /* 0x000000ffff048224 */ /* 0x000fc600078e0012 */
[----:B------:R-:W4:Y:S04]  /*15b50*/  LDL.LU R36, [R1+0xf0] ;  /* 0x0000f00001247983 */ /* 0x000f280000300800 */
[----:B------:R-:W4:Y:S04]  /*15b60*/  LDL.LU R18, [R1+0xf8] ;  /* 0x0000f80001127983 */ /* 0x000f280000300800 */
[----:B------:R0:W-:Y:S04]  /*15b70*/  STL [R1+0xd8], R31 ;  /* 0x0000d81f01007387 */ /* 0x0001e80000100800 */
[----:B------:R1:W4:Y:S02]  /*15b80*/  @!P0 LDG.E.U16 R116, desc[UR20][R4.64] ;  /* 0x0000001404748981 */ /* 0x000324000c1e1500 */
[----:B-1----:R-:W-:-:S02]  /*15b90*/  @!P0 IMAD.MOV.U32 R4, RZ, RZ, R62 ;  /* 0x000000ffff048224 */ /* 0x002fc400078e003e */
[----:B---3--:R-:W-:-:S05]  /*15ba0*/  IMAD.X R115, R115, 0x1, R38, P1 ;  /* 0x0000000173737824 */ /* 0x008fca00008e0626 */
[----:B------:R-:W-:Y:S01]  /*15bb0*/  STL [R1+0xcc], R115 ;  /* 0x0000cc7301007387 */ /* 0x000fe20000100800 */
[----:B--2---:R-:W-:-:S05]  /*15bc0*/  IADD3 R19, P1, PT, R19, R39, RZ ;  /* 0x0000002713137210 */ /* 0x004fca0007f3e0ff */
[----:B------:R-:W-:Y:S04]  /*15bd0*/  STL [R1+0xe0], R19 ;  /* 0x0000e01301007387 */ /* 0x000fe80000100800 */
[----:B------:R-:W2:Y:S01]  /*15be0*/  LDL.LU R62, [R1+0xec] ;  /* 0x0000ec00013e7983 */ /* 0x000ea20000300800 */
[----:B------:R-:W-:Y:S01]  /*15bf0*/  PRMT R114, RZ, 0x7610, R114 ;  /* 0x00007610ff727816 */ /* 0x000fe20000000072 */
[----:B------:R-:W-:Y:S02]  /*15c00*/  @!P0 IMAD.MOV.U32 R5, RZ, RZ, R115 ;  /* 0x000000ffff058224 */ /* 0x000fe400078e0073 */
[----:B------:R-:W-:Y:S01]  /*15c10*/  IMAD.X R113, R113, 0x1, R38, P3 ;  /* 0x0000000171717824 */ /* 0x000fe200018e0626 */
[----:B------:R-:W-:Y:S02]  /*15c20*/  PRMT R112, RZ, 0x7610, R112 ;  /* 0x00007610ff707816 */ /* 0x000fe40000000070 */
[----:B------:R1:W3:Y:S04]  /*15c30*/  @!P0 LDG.E.U16 R114, desc[UR20][R4.64] ;  /* 0x0000001404728981 */ /* 0x0002e8000c1e1500 */
[----:B------:R-:W-:Y:S01]  /*15c40*/  STL [R1+0xd4], R113 ;  /* 0x0000d47101007387 */ /* 0x000fe20000100800 */
[----:B----4-:R-:W-:-:S02]  /*15c50*/  IMAD.X R63, R63, 0x1, R38, P1 ;  /* 0x000000013f3f7824 */ /* 0x010fc400008e0626 */
[----:B-1----:R-:W-:Y:S02]  /*15c60*/  @!P0 IMAD.MOV.U32 R4, RZ, RZ, R31 ;  /* 0x000000ffff048224 */ /* 0x002fe400078e001f */
[----:B------:R-:W-:Y:S01]  /*15c70*/  @!P0 IMAD.MOV.U32 R5, RZ, RZ, R113 ;  /* 0x000000ffff058224 */ /* 0x000fe200078e0071 */
[----:B0-----:R-:W4:Y:S01]  /*15c80*/  LDL.LU R31, [R1+0xf4] ;  /* 0x0000f400011f7983 */ /* 0x001f220000300800 */
[----:B------:R-:W-:-:S03]  /*15c90*/  PRMT R110, RZ, 0x7610, R110 ;  /* 0x00007610ff6e7816 */ /* 0x000fc6000000006e */
[----:B------:R0:W3:Y:S01]  /*15ca0*/  @!P0 LDG.E.U16 R112, desc[UR20][R4.64] ;  /* 0x0000001404708981 */ /* 0x0000e2000c1e1500 */
[----:B------:R-:W-:-:S03]  /*15cb0*/  IADD3 R30, P1, PT, R30, R39, RZ ;  /* 0x000000271e1e7210 */ /* 0x000fc60007f3e0ff */
[----:B------:R1:W-:Y:S01]  /*15cc0*/  STL [R1+0xdc], R63 ;  /* 0x0000dc3f01007387 */ /* 0x0003e20000100800 */
[----:B0-----:R-:W-:Y:S01]  /*15cd0*/  @!P0 IMAD.MOV.U32 R5, RZ, RZ, R63 ;  /* 0x000000ffff058224 */ /* 0x001fe200078e003f */
[-C--:B------:R-:W-:Y:S01]  /*15ce0*/  IADD3 R36, P3, PT, R36, R39.reuse, RZ ;  /* 0x0000002724247210 */ /* 0x080fe20007f7e0ff */
[----:B------:R-:W-:Y:S02]  /*15cf0*/  IMAD.X R111, R111, 0x1, R38, P1 ;  /* 0x000000016f6f7824 */ /* 0x000fe400008e0626 */
[----:B------:R-:W-:Y:S01]  /*15d00*/  @!P0 IMAD.MOV.U32 R4, RZ, RZ, R19 ;  /* 0x000000ffff048224 */ /* 0x000fe200078e0013 */
[----:B------:R-:W-:Y:S01]  /*15d10*/  IADD3 R18, P1, PT, R18, R39, RZ ;  /* 0x0000002712127210 */ /* 0x000fe20007f3e0ff */
[----:B-1----:R-:W3:Y:S04]  /*15d20*/  LDL.LU R63, [R1+0x100] ;  /* 0x00010000013f7983 */ /* 0x002ee80000300800 */
[----:B------:R-:W3:Y:S04]  /*15d30*/  LDL.LU R19, [R1+0x108] ;  /* 0x0001080001137983 */ /* 0x000ee80000300800 */
[----:B------:R0:W-:Y:S04]  /*15d40*/  STL [R1+0xe8], R30 ;  /* 0x0000e81e01007387 */ /* 0x0001e80000100800 */
[----:B------:R-:W-:Y:S04]  /*15d50*/  STL [R1+0xf0], R36 ;  /* 0x0000f02401007387 */ /* 0x000fe80000100800 */
[----:B------:R-:W-:Y:S04]  /*15d60*/  STL [R1+0xe4], R111 ;  /* 0x0000e46f01007387 */ /* 0x000fe80000100800 */
[----:B------:R-:W-:Y:S04]  /*15d70*/  STL [R1+0xf8], R18 ;  /* 0x0000f81201007387 */ /* 0x000fe80000100800 */
[----:B------:R1:W3:Y:S04]  /*15d80*/  @!P0 LDG.E.U16 R110, desc[UR20][R4.64] ;  /* 0x00000014046e8981 */ /* 0x0002e8000c1e1500 */
[----:B------:R-:W3:Y:S01]  /*15d90*/  LDL.LU R115, [R1+0xfc] ;  /* 0x0000fc0001737983 */ /* 0x000ee20000300800 */
[----:B-1----:R-:W-:-:S02]  /*15da0*/  @!P0 IMAD.MOV.U32 R4, RZ, RZ, R30 ;  /* 0x000000ffff048224 */ /* 0x002fc400078e001e */
[----:B--2---:R-:W-:-:S05]  /*15db0*/  IMAD.X R62, R62, 0x1, R38, P3 ;  /* 0x000000013e3e7824 */ /* 0x004fca00018e0626 */
[----:B------:R1:W-:Y:S04]  /*15dc0*/  STL [R1+0xec], R62 ;  /* 0x0000ec3e01007387 */ /* 0x0003e80000100800 */
[----:B0-----:R-:W2:Y:S01]  /*15dd0*/  LDL.LU R30, [R1+0x110] ;  /* 0x00011000011e7983 */ /* 0x001ea20000300800 */
[----:B------:R-:W-:Y:S01]  /*15de0*/  PRMT R108, RZ, 0x7610, R108 ;  /* 0x00007610ff6c7816 */ /* 0x000fe2000000006c */
[----:B------:R-:W-:Y:S01]  /*15df0*/  @!P0 IMAD.MOV.U32 R5, RZ, RZ, R111 ;  /* 0x000000ffff058224 */ /* 0x000fe200078e006f */
[----:B------:R-:W-:Y:S01]  /*15e00*/  PRMT R106, RZ, 0x7610, R106 ;  /* 0x00007610ff6a7816 */ /* 0x000fe2000000006a */
[----:B------:R-:W2:Y:S04]  /*15e10*/  LDL.LU R113, [R1+0x104] ;  /* 0x0001040001717983 */ /* 0x000ea80000300800 */
[----:B------:R0:W2:Y:S01]  /*15e20*/  @!P0 LDG.E.U16 R108, desc[UR20][R4.64] ;  /* 0x00000014046c8981 */ /* 0x0000a2000c1e1500 */
[----:B----4-:R-:W-:-:S02]  /*15e30*/  IMAD.X R31, R31, 0x1, R38, P1 ;  /* 0x000000011f1f7824 */ /* 0x010fc400008e0626 */
[----:B0-----:R-:W-:Y:S02]  /*15e40*/  @!P0 IMAD.MOV.U32 R4, RZ, RZ, R36 ;  /* 0x000000ffff048224 */ /* 0x001fe400078e0024 */
[----:B------:R-:W-:Y:S01]  /*15e50*/  @!P0 IMAD.MOV.U32 R5, RZ, RZ, R62 ;  /* 0x000000ffff058224 */ /* 0x000fe200078e003e */
[----:B------:R0:W-:Y:S01]  /*15e60*/  STL [R1+0xf4], R31 ;  /* 0x0000f41f01007387 */ /* 0x0001e20000100800 */
[----:B------:R-:W-:-:S03]  /*15e70*/  PRMT R104, RZ, 0x7610, R104 ;  /* 0x00007610ff687816 */ /* 0x000fc60000000068 */
[----:B-1----:R-:W4:Y:S04]  /*15e80*/  LDL.LU R62, [R1+0x10c] ;  /* 0x00010c00013e7983 */ /* 0x002f280000300800 */
[----:B------:R1:W4:Y:S04]  /*15e90*/  @!P0 LDG.E.U16 R106, desc[UR20][R4.64] ;  /* 0x00000014046a8981 */ /* 0x000328000c1e1500 */
[----:B------:R-:W4:Y:S01]  /*15ea0*/  LDL.LU R111, [R1+0x114] ;  /* 0x00011400016f7983 */ /* 0x000f220000300800 */
[----:B---3--:R-:W-:Y:S01]  /*15eb0*/  IADD3 R63, P1, PT, R63, R39, RZ ;  /* 0x000000273f3f7210 */ /* 0x008fe20007f3e0ff */
[----:B-1----:R-:W-:-:S04]  /*15ec0*/  @!P0 IMAD.MOV.U32 R5, RZ, RZ, R31 ;  /* 0x000000ffff058224 */ /* 0x002fc800078e001f */
[----:B------:R1:W-:Y:S01]  /*15ed0*/  STL [R1+0x100], R63 ;  /* 0x0001003f01007387 */ /* 0x0003e20000100800 */
[----:B------:R-:W-:Y:S01]  /*15ee0*/  IADD3 R19, P3, PT, R19, R39, RZ ;  /* 0x0000002713137210 */ /* 0x000fe20007f7e0ff */
[----:B------:R-:W-:Y:S02]  /*15ef0*/  @!P0 IMAD.MOV.U32 R4, RZ, RZ, R18 ;  /* 0x000000ffff048224 */ /* 0x000fe400078e0012 */
[----:B0-----:R-:W3:Y:S04]  /*15f00*/  LDL.LU R31, [R1+0x118] ;  /* 0x00011800011f7983 */ /* 0x001ee80000300800 */
[----:B------:R-:W3:Y:S04]  /*15f10*/  LDL.LU R36, [R1+0x120] ;  /* 0x0001200001247983 */ /* 0x000ee80000300800 */
[----:B------:R-:W3:Y:S04]  /*15f20*/  LDL.LU R18, [R1+0x128] ;  /* 0x0001280001127983 */ /* 0x000ee80000300800 */
[----:B------:R0:W-:Y:S04]  /*15f30*/  STL [R1+0x108], R19 ;  /* 0x0001081301007387 */ /* 0x0001e80000100800 */
[----:B------:R0:W3:Y:S01]  /*15f40*/  @!P0 LDG.E.U16 R104, desc[UR20][R4.64] ;  /* 0x0000001404688981 */ /* 0x0000e2000c1e1500 */
[----:B------:R-:W-:-:S05]  /*15f50*/  IMAD.X R115, R115, 0x1, R38, P1 ;  /* 0x0000000173737824 */ /* 0x000fca00008e0626 */
[----:B------:R-:W-:Y:S01]  /*15f60*/  STL [R1+0xfc], R115 ;  /* 0x0000fc7301007387 */ /* 0x000fe20000100800 */
[----:B0-----:R-:W-:Y:S01]  /*15f70*/  @!P0 IMAD.MOV.U32 R4, RZ, RZ, R63 ;  /* 0x000000ffff048224 */ /* 0x001fe200078e003f */
[----:B--2---:R-:W-:-:S05]  /*15f80*/  IADD3 R30, P1, PT, R30, R39, RZ ;  /* 0x000000271e1e7210 */ /* 0x004fca0007f3e0ff */
[----:B------:R-:W-:Y:S04]  /*15f90*/  STL [R1+0x110], R30 ;  /* 0x0001101e01007387 */ /* 0x000fe80000100800 */
[----:B-1----:R-:W2:Y:S01]  /*15fa0*/  LDL.LU R63, [R1+0x11c] ;  /* 0x00011c00013f7983 */ /* 0x002ea20000300800 */
[----:B------:R-:W-:Y:S01]  /*15fb0*/  PRMT R102, RZ, 0x7610, R102 ;  /* 0x00007610ff667816 */ /* 0x000fe20000000066 */
[----:B------:R-:W-:Y:S02]  /*15fc0*/  @!P0 IMAD.MOV.U32 R5, RZ, RZ, R115 ;  /* 0x000000ffff058224 */ /* 0x000fe400078e0073 */
[----:B------:R-:W-:Y:S01]  /*15fd0*/  IMAD.X R113, R113, 0x1, R38, P3 ;  /* 0x0000000171717824 */ /* 0x000fe200018e0626 */
[----:B------:R-:W-:Y:S02]  /*15fe0*/  PRMT R100, RZ, 0x7610, R100 ;  /* 0x00007610ff647816 */ /* 0x000fe40000000064 */
[----:B------:R0:W2:Y:S04]  /*15ff0*/  @!P0 LDG.E.U16 R102, desc[UR20][R4.64] ;  /* 0x0000001404668981 */ /* 0x0000a8000c1e1500 */
[----:B------:R-:W-:Y:S01]  /*16000*/  STL [R1+0x104], R113 ;  /* 0x0001047101007387 */ /* 0x000fe20000100800 */
[----:B----4-:R-:W-:-:S02]  /*16010*/  IMAD.X R62, R62, 0x1, R38, P1 ;  /* 0x000000013e3e7824 */ /* 0x010fc400008e0626 */
[----:B0-----:R-:W-:Y:S02]  /*16020*/  @!P0 IMAD.MOV.U32 R4, RZ, RZ, R19 ;  /* 0x000000ffff048224 */ /* 0x001fe400078e0013 */
[----:B------:R-:W-:Y:S01]  /*16030*/  @!P0 IMAD.MOV.U32 R5, RZ, RZ, R113 ;  /* 0x000000ffff058224 */ /* 0x000fe200078e0071 */
[----:B------:R-:W4:Y:S01]  /*16040*/  LDL.LU R19, [R1+0x124] ;  /* 0x0001240001137983 */ /* 0x000f220000300800 */
[----:B------:R-:W-:-:S03]  /*16050*/  PRMT R98, RZ, 0x7610, R98 ;  /* 0x00007610ff627816 */ /* 0x000fc60000000062 */
[----:B------:R0:W4:Y:S04]  /*16060*/  @!P0 LDG.E.U16 R100, desc[UR20][R4.64] ;  /* 0x0000001404648981 */ /* 0x000128000c1e1500 */
[----:B------:R1:W-:Y:S01]  /*16070*/  STL [R1+0x10c], R62 ;  /* 0x00010c3e01007387 */ /* 0x0003e20000100800 */
[-C--:B---3--:R-:W-:Y:S01]  /*16080*/  IADD3 R31, P1, PT, R31, R39.reuse, RZ ;  /* 0x000000271f1f7210 */ /* 0x088fe20007f3e0ff */
[----:B0-----:R-:W-:Y:S01]  /*16090*/  @!P0 IMAD.MOV.U32 R5, RZ, RZ, R62 ;  /* 0x000000ffff058224 */ /* 0x001fe200078e003e */
[----:B------:R-:W-:-:S03]  /*160a0*/  IADD3 R36, P3, PT, R36, R39, RZ ;  /* 0x0000002724247210 */ /* 0x000fc60007f7e0ff */
[----:B------:R-:W-:Y:S01]  /*160b0*/  IMAD.X R111, R111, 0x1, R38, P1 ;  /* 0x000000016f6f7824 */ /* 0x000fe200008e0626 */
[----:B-1----:R-:W3:Y:S01]  /*160c0*/  LDL.LU R62, [R1+0x130] ;  /* 0x00013000013e7983 */ /* 0x002ee20000300800 */
[----:B------:R-:W-:Y:S01]  /*160d0*/  @!P0 IMAD.MOV.U32 R4, RZ, RZ, R30 ;  /* 0x000000ffff048224 */ /* 0x000fe200078e001e */
[----:B------:R-:W-:Y:S02]  /*160e0*/  IADD3 R18, P1, PT, R18, R39, RZ ;  /* 0x0000002712127210 */ /* 0x000fe40007f3e0ff */
        /* <DEDUP_REMOVED lines=22> */
[----:B------:R1:W4:Y:S01]  /*16250*/  @!P0 LDG.E.U16 R94, desc[UR20][R4.64] ;  /* 0x00000014045e8981 */ /* 0x000322000c1e1500 */
[----:B---3--:R-:W-:-:S03]  /*16260*/  IADD3 R62, P1, PT, R62, R39, RZ ;  /* 0x000000273e3e7210 */ /* 0x008fc60007f3e0ff */
[----:B------:R-:W3:Y:S01]  /*16270*/  LDL.LU R111, [R1+0x144] ;  /* 0x00014400016f7983 */ /* 0x000ee20000300800 */
[----:B------:R-:W-:-:S03]  /*16280*/  IADD3 R30, P3, PT, R30, R39, RZ ;  /* 0x000000271e1e7210 */ /* 0x000fc60007f7e0ff */
[----:B------:R2:W-:Y:S01]  /*16290*/  STL [R1+0x130], R62 ;  /* 0x0001303e01007387 */ /* 0x0005e20000100800 */
[----:B-1----:R-:W-:-:S03]  /*162a0*/  @!P0 IMAD.MOV.U32 R5, RZ, RZ, R19 ;  /* 0x000000ffff058224 */ /* 0x002fc600078e0013 */
[----:B0-----:R-:W3:Y:S01]  /*162b0*/  LDL.LU R19, [R1+0x148] ;  /* 0x0001480001137983 */ /* 0x001ee20000300800 */
[----:B------:R-:W-:-:S03]  /*162c0*/  @!P0 IMAD.MOV.U32 R4, RZ, RZ, R18 ;  /* 0x000000ffff048224 */ /* 0x000fc600078e0012 */
[----:B------:R-:W3:Y:S04]  /*162d0*/  LDL.LU R36, [R1+0x150] ;  /* 0x0001500001247983 */ /* 0x000ee80000300800 */
[----:B------:R-:W3:Y:S04]  /*162e0*/  LDL.LU R18, [R1+0x158] ;  /* 0x0001580001127983 */ /* 0x000ee80000300800 */
[----:B------:R0:W-:Y:S04]  /*162f0*/  STL [R1+0x138], R30 ;  /* 0x0001381e01007387 */ /* 0x0001e80000100800 */
[----:B------:R1:W3:Y:S01]  /*16300*/  @!P0 LDG.E.U16 R92, desc[UR20][R4.64] ;  /* 0x00000014045c8981 */ /* 0x0002e2000c1e1500 */
[----:B------:R-:W-:-:S05]  /*16310*/  IMAD.X R115, R115, 0x1, R38, P1 ;  /* 0x0000000173737824 */ /* 0x000fca00008e0626 */
[----:B------:R-:W-:Y:S01]  /*16320*/  STL [R1+0x12c], R115 ;  /* 0x00012c7301007387 */ /* 0x000fe20000100800 */
[----:B-1----:R-:W-:Y:S01]  /*16330*/  @!P0 IMAD.MOV.U32 R4, RZ, RZ, R62 ;  /* 0x000000ffff048224 */ /* 0x002fe200078e003e */
[----:B--2---:R-:W-:-:S05]  /*16340*/  IADD3 R31, P1, PT, R31, R39, RZ ;  /* 0x000000271f1f7210 */ /* 0x004fca0007f3e0ff */
[----:B------:R-:W-:Y:S04]  /*16350*/  STL [R1+0x140], R31 ;  /* 0x0001401f01007387 */ /* 0x000fe80000100800 */
[----:B------:R-:W2:Y:S01]  /*16360*/  LDL.LU R62, [R1+0x14c] ;  /* 0x00014c00013e7983 */ /* 0x000ea20000300800 */
[----:B------:R-:W-:Y:S01]  /*16370*/  PRMT R90, RZ, 0x7610, R90 ;  /* 0x00007610ff5a7816 */ /* 0x000fe2000000005a */
[----:B------:R-:W-:Y:S02]  /*16380*/  @!P0 IMAD.MOV.U32 R5, RZ, RZ, R115 ;  /* 0x000000ffff058224 */ /* 0x000fe400078e0073 */
[----:B------:R-:W-:Y:S01]  /*16390*/  IMAD.X R113, R113, 0x1, R38, P3 ;  /* 0x0000000171717824 */ /* 0x000fe200018e0626 */
[----:B------:R-:W-:Y:S02]  /*163a0*/  PRMT R88, RZ, 0x7610, R88 ;  /* 0x00007610ff587816 */ /* 0x000fe40000000058 */
[----:B------:R1:W2:Y:S04]  /*163b0*/  @!P0 LDG.E.U16 R90, desc[UR20][R4.64] ;  /* 0x00000014045a8981 */ /* 0x0002a8000c1e1500 */
[----:B------:R-:W-:Y:S01]  /*163c0*/  STL [R1+0x134], R113 ;  /* 0x0001347101007387 */ /* 0x000fe20000100800 */
[----:B----4-:R-:W-:-:S02]  /*163d0*/  IMAD.X R63, R63, 0x1, R38, P1 ;  /* 0x000000013f3f7824 */ /* 0x010fc400008e0626 */
[----:B-1----:R-:W-:Y:S02]  /*163e0*/  @!P0 IMAD.MOV.U32 R4, RZ, RZ, R30 ;  /* 0x000000ffff048224 */ /* 0x002fe400078e001e */
[----:B------:R-:W-:Y:S01]  /*163f0*/  @!P0 IMAD.MOV.U32 R5, RZ, RZ, R113 ;  /* 0x000000ffff058224 */ /* 0x000fe200078e0071 */
[----:B0-----:R-:W4:Y:S01]  /*16400*/  LDL.LU R30, [R1+0x154] ;  /* 0x00015400011e7983 */ /* 0x001f220000300800 */
[----:B------:R-:W-:-:S03]  /*16410*/  PRMT R86, RZ, 0x7610, R86 ;  /* 0x00007610ff567816 */ /* 0x000fc60000000056 */
[----:B------:R0:W4:Y:S01]  /*16420*/  @!P0 LDG.E.U16 R88, desc[UR20][R4.64] ;  /* 0x0000001404588981 */ /* 0x000122000c1e1500 */
[----:B---3--:R-:W-:-:S03]  /*16430*/  IADD3 R19, P1, PT, R19, R39, RZ ;  /* 0x0000002713137210 */ /* 0x008fc60007f3e0ff */
[----:B------:R1:W-:Y:S01]  /*16440*/  STL [R1+0x13c], R63 ;  /* 0x00013c3f01007387 */ /* 0x0003e20000100800 */
[-C--:B------:R-:W-:Y:S01]  /*16450*/  IADD3 R36, P3, PT, R36, R39.reuse, RZ ;  /* 0x0000002724247210 */ /* 0x080fe20007f7e0ff */
[----:B0-----:R-:W-:Y:S02]  /*16460*/  @!P0 IMAD.MOV.U32 R5, RZ, RZ, R63 ;  /* 0x000000ffff058224 */ /* 0x001fe400078e003f */
[----:B------:R-:W-:Y:S01]  /*16470*/  IMAD.X R111, R111, 0x1, R38, P1 ;  /* 0x000000016f6f7824 */ /* 0x000fe200008e0626 */
[----:B------:R-:W-:Y:S01]  /*16480*/  IADD3 R18, P1, PT, R18, R39, RZ ;  /* 0x0000002712127210 */ /* 0x000fe20007f3e0ff */
[----:B------:R-:W-:Y:S01]  /*16490*/  @!P0 IMAD.MOV.U32 R4, RZ, RZ, R31 ;  /* 0x000000ffff048224 */ /* 0x000fe200078e001f */
        /* <DEDUP_REMOVED lines=25> */
[-C--:B---3--:R-:W-:Y:S02]  /*16630*/  IADD3 R63, P1, PT, R63, R39.reuse, RZ ;  /* 0x000000273f3f7210 */ /* 0x088fe40007f3e0ff */
[----:B------:R-:W-:Y:S01]  /*16640*/  IADD3 R31, P3, PT, R31, R39, RZ ;  /* 0x000000271f1f7210 */ /* 0x000fe20007f7e0ff */
[----:B-1----:R-:W-:-:S02]  /*16650*/  @!P0 IMAD.MOV.U32 R5, RZ, RZ, R30 ;  /* 0x000000ffff058224 */ /* 0x002fc400078e001e */
[----:B------:R1:W-:Y:S01]  /*16660*/  STL [R1+0x160], R63 ;  /* 0x0001603f01007387 */ /* 0x0003e20000100800 */
[----:B------:R-:W-:-:S03]  /*16670*/  @!P0 IMAD.MOV.U32 R4, RZ, RZ, R18 ;  /* 0x000000ffff048224 */ /* 0x000fc600078e0012 */
        /* <DEDUP_REMOVED lines=133> */
[--C-:B------:R-:W-:Y:S01]  /*16ed0*/  IMAD.X R113, R113, 0x1, R38.reuse, P3 ;  /* 0x0000000171717824 */ /* 0x100fe200018e0626 */
        /* <DEDUP_REMOVED lines=59> */
[--C-:B------:R-:W-:Y:S01]  /*17290*/  IMAD.X R113, R113, 0x1, R38.reuse, P3 ;  /* 0x0000000171717824 */ /* 0x100fe200018e0626 */
        /* <DEDUP_REMOVED lines=33> */
[----:B----4-:R-:W-:Y:S01]  /*174b0*/  IMAD.X R31, R31, 0x1, R38, P1 ;  /* 0x000000011f1f7824 */ /* 0x010fe200008e0626 */
[----:B------:R-:W-:-:S04]  /*174c0*/  PRMT R10, RZ, 0x7610, R10 ;  /* 0x00007610ff0a7816 */ /* 0x000fc8000000000a */
[----:B------:R4:W-:Y:S01]  /*174d0*/  STL [R1+0x228], R31 ;  /* 0x0002281f01007387 */ /* 0x0009e20000100800 */
[----:B0-----:R-:W-:Y:S02]  /*174e0*/  @!P0 IMAD.MOV.U32 R4, RZ, RZ, R36 ;  /* 0x000000ffff048224 */ /* 0x001fe400078e0024 */
[----:B------:R-:W-:Y:S02]  /*174f0*/  @!P0 IMAD.MOV.U32 R5, RZ, RZ, R62 ;  /* 0x000000ffff058224 */ /* 0x000fe400078e003e */
[----:B-1----:R-:W2:Y:S04]  /*17500*/  LDL.LU R62, [R1+0x240] ;  /* 0x00024000013e7983 */ /* 0x002ea80000300800 */
[----:B------:R-:W2:Y:S04]  /*17510*/  LDL.LU R111, [R1+0x248] ;  /* 0x00024800016f7983 */ /* 0x000ea80000300800 */
[----:B------:R0:W2:Y:S01]  /*17520*/  @!P0 LDG.E.U16 R26, desc[UR20][R4.64] ;  /* 0x00000014041a8981 */ /* 0x0000a2000c1e1500 */
[----:B---3--:R-:W-:-:S02]  /*17530*/  IADD3 R63, P1, PT, R63, R39, RZ ;  /* 0x000000273f3f7210 */ /* 0x008fc40007f3e0ff */
[----:B------:R-:W-:-:S03]  /*17540*/  IADD3 R19, P3, PT, R19, R39, RZ ;  /* 0x0000002713137210 */ /* 0x000fc60007f7e0ff */
[----:B------:R1:W-:Y:S01]  /*17550*/  STL [R1+0x234], R63 ;  /* 0x0002343f01007387 */ /* 0x0003e20000100800 */
[----:B0-----:R-:W-:Y:S02]  /*17560*/  @!P0 IMAD.MOV.U32 R4, RZ, RZ, R18 ;  /* 0x000000ffff048224 */ /* 0x001fe400078e0012 */
[----:B------:R-:W-:Y:S01]  /*17570*/  @!P0 IMAD.MOV.U32 R5, RZ, RZ, R31 ;  /* 0x000000ffff058224 */ /* 0x000fe200078e001f */
[----:B------:R-:W3:Y:S04]  /*17580*/  LDL.LU R36, [R1+0x24c] ;  /* 0x00024c0001247983 */ /* 0x000ee80000300800 */
[----:B----4-:R-:W4:Y:S04]  /*17590*/  LDL.LU R31, [R1+0x254] ;  /* 0x00025400011f7983 */ /* 0x010f280000300800 */
[----:B------:R-:W4:Y:S04]  /*175a0*/  LDL.LU R18, [R1+0x25c] ;  /* 0x00025c0001127983 */ /* 0x000f280000300800 */
[----:B------:R0:W-:Y:S04]  /*175b0*/  STL [R1+0x23c], R19 ;  /* 0x00023c1301007387 */ /* 0x0001e80000100800 */
[----:B------:R0:W4:Y:S01]  /*175c0*/  @!P0 LDG.E.U16 R10, desc[UR20][R4.64] ;  /* 0x00000014040a8981 */ /* 0x000122000c1e1500 */
        /* <DEDUP_REMOVED lines=10> */
[----:B------:R0:W2:Y:S01]  /*17670*/  @!P0 LDG.E.U16 R57, desc[UR20][R4.64] ;  /* 0x0000001404398981 */ /* 0x0000a2000c1e1500 */
[----:B------:R-:W-:-:S03]  /*17680*/  IMAD.X R62, R62, 0x1, R38, P1 ;  /* 0x000000013e3e7824 */ /* 0x000fc600008e0626 */
[----:B------:R-:W-:Y:S01]  /*17690*/  STL [R1+0x238], R113 ;  /* 0x0002387101007387 */ /* 0x000fe20000100800 */
[----:B0-----:R-:W-:Y:S02]  /*176a0*/  @!P0 IMAD.MOV.U32 R4, RZ, RZ, R19 ;  /* 0x000000ffff048224 */ /* 0x001fe400078e0013 */
[----:B------:R-:W-:Y:S01]  /*176b0*/  @!P0 IMAD.MOV.U32 R5, RZ, RZ, R113 ;  /* 0x000000ffff058224 */ /* 0x000fe200078e0071 */
[----:B------:R-:W2:Y:S01]  /*176c0*/  LDL.LU R19, [R1+0x258] ;  /* 0x0002580001137983 */ /* 0x000ea20000300800 */
[----:B------:R-:W-:-:S03]  /*176d0*/  PRMT R25, RZ, 0x7610, R25 ;  /* 0x00007610ff197816 */ /* 0x000fc60000000019 */
[----:B------:R0:W2:Y:S04]  /*176e0*/  @!P0 LDG.E.U16 R44, desc[UR20][R4.64] ;  /* 0x00000014042c8981 */ /* 0x0000a8000c1e1500 */
[----:B------:R1:W-:Y:S01]  /*176f0*/  STL [R1+0x240], R62 ;  /* 0x0002403e01007387 */ /* 0x0003e20000100800 */
[-C--:B---3--:R-:W-:Y:S01]  /*17700*/  IADD3 R36, P1, PT, R36, R39.reuse, RZ ;  /* 0x0000002724247210 */ /* 0x088fe20007f3e0ff */
[----:B0-----:R-:W-:Y:S01]  /*17710*/  @!P0 IMAD.MOV.U32 R5, RZ, RZ, R62 ;  /* 0x000000ffff058224 */ /* 0x001fe200078e003e */
[----:B----4-:R-:W-:-:S03]  /*17720*/  IADD3 R31, P3, PT, R31, R39, RZ ;  /* 0x000000271f1f7210 */ /* 0x010fc60007f7e0ff */
[----:B------:R-:W-:Y:S01]  /*17730*/  IMAD.X R111, R111, 0x1, R38, P1 ;  /* 0x000000016f6f7824 */ /* 0x000fe200008e0626 */
[----:B-1----:R-:W3:Y:S01]  /*17740*/  LDL.LU R62, [R1+0x264] ;  /* 0x00026400013e7983 */ /* 0x002ee20000300800 */
[----:B------:R-:W-:Y:S01]  /*17750*/  @!P0 IMAD.MOV.U32 R4, RZ, RZ, R30 ;  /* 0x000000ffff048224 */ /* 0x000fe200078e001e */
[----:B------:R-:W-:Y:S02]  /*17760*/  IADD3 R18, P1, PT, R18, R39, RZ ;  /* 0x0000002712127210 */ /* 0x000fe40007f3e0ff */
[----:B------:R-:W4:Y:S04]  /*17770*/  LDL.LU R30, [R1+0x26c] ;  /* 0x00026c00011e7983 */ /* 0x000f280000300800 */
[----:B------:R0:W-:Y:S04]  /*17780*/  STL [R1+0x24c], R36 ;  /* 0x00024c2401007387 */ /* 0x0001e80000100800 */
[----:B------:R-:W-:Y:S04]  /*17790*/  STL [R1+0x254], R31 ;  /* 0x0002541f01007387 */ /* 0x000fe80000100800 */
[----:B------:R1:W-:Y:S04]  /*177a0*/  STL [R1+0x248], R111 ;  /* 0x0002486f01007387 */ /* 0x0003e80000100800 */
[----:B------:R-:W-:Y:S04]  /*177b0*/  STL [R1+0x25c], R18 ;  /* 0x00025c1201007387 */ /* 0x000fe80000100800 */
[----:B------:R0:W4:Y:S04]  /*177c0*/  @!P0 LDG.E.U16 R25, desc[UR20][R4.64] ;  /* 0x0000001404198981 */ /* 0x000128000c1e1500 */
[----:B------:R-:W4:Y:S01]  /*177d0*/  LDL.LU R115, [R1+0x260] ;  /* 0x0002600001737983 */ /* 0x000f220000300800 */
[----:B0-----:R-:W-:-:S02]  /*177e0*/  @!P0 IMAD.MOV.U32 R4, RZ, RZ, R36 ;  /* 0x000000ffff048224 */ /* 0x001fc400078e0024 */
[----:B--2---:R-:W-:-:S05]  /*177f0*/  IMAD.X R63, R63, 0x1, R38, P3 ;  /* 0x000000013f3f7824 */ /* 0x004fca00018e0626 */
[----:B------:R0:W-:Y:S04]  /*17800*/  STL [R1+0x250], R63 ;  /* 0x0002503f01007387 */ /* 0x0001e80000100800 */
[----:B------:R-:W2:Y:S01]  /*17810*/  LDL.LU R36, [R1+0x274] ;  /* 0x0002740001247983 */ /* 0x000ea20000300800 */
[----:B------:R-:W-:Y:S01]  /*17820*/  PRMT R6, RZ, 0x7610, R6 ;  /* 0x00007610ff067816 */ /* 0x000fe20000000006 */
[----:B------:R-:W-:Y:S01]  /*17830*/  @!P0 IMAD.MOV.U32 R5, RZ, RZ, R111 ;  /* 0x000000ffff058224 */ /* 0x000fe200078e006f */
[----:B------:R-:W-:Y:S01]  /*17840*/  PRMT R56, RZ, 0x7610, R56 ;  /* 0x00007610ff387816 */ /* 0x000fe20000000038 */
[----:B------:R-:W2:Y:S04]  /*17850*/  LDL.LU R113, [R1+0x268] ;  /* 0x0002680001717983 */ /* 0x000ea80000300800 */
[----:B------:R0:W2:Y:S01]  /*17860*/  @!P0 LDG.E.U16 R6, desc[UR20][R4.64] ;  /* 0x0000001404068981 */ /* 0x0000a2000c1e1500 */
[----:B------:R-:W-:-:S02]  /*17870*/  IMAD.X R19, R19, 0x1, R38, P1 ;  /* 0x0000000113137824 */ /* 0x000fc400008e0626 */
[----:B0-----:R-:W-:Y:S02]  /*17880*/  @!P0 IMAD.MOV.U32 R4, RZ, RZ, R31 ;  /* 0x000000ffff048224 */ /* 0x001fe400078e001f */
[----:B------:R-:W-:Y:S01]  /*17890*/  @!P0 IMAD.MOV.U32 R5, RZ, RZ, R63 ;  /* 0x000000ffff058224 */ /* 0x000fe200078e003f */
[----:B------:R0:W-:Y:S01]  /*178a0*/  STL [R1+0x258], R19 ;  /* 0x0002581301007387 */ /* 0x0001e20000100800 */
[----:B------:R-:W-:-:S03]  /*178b0*/  PRMT R43, RZ, 0x7610, R43 ;  /* 0x00007610ff2b7816 */ /* 0x000fc6000000002b */
[----:B-1----:R-:W2:Y:S04]  /*178c0*/  LDL.LU R111, [R1+0x270] ;  /* 0x00027000016f7983 */ /* 0x002ea80000300800 */
[----:B------:R1:W2:Y:S01]  /*178d0*/  @!P0 LDG.E.U16 R56, desc[UR20][R4.64] ;  /* 0x0000001404388981 */ /* 0x0002a2000c1e1500 */
[----:B---3--:R-:W-:-:S03]  /*178e0*/  IADD3 R62, P1, PT, R62, R39, RZ ;  /* 0x000000273e3e7210 */ /* 0x008fc60007f3e0ff */
[----:B------:R-:W3:Y:S01]  /*178f0*/  LDL.LU R63, [R1+0x278] ;  /* 0x00027800013f7983 */ /* 0x000ee20000300800 */
[----:B----4-:R-:W-:-:S03]  /*17900*/  IADD3 R30, P3, PT, R30, R39, RZ ;  /* 0x000000271e1e7210 */ /* 0x010fc60007f7e0ff */
[----:B------:R4:W-:Y:S01]  /*17910*/  STL [R1+0x264], R62 ;  /* 0x0002643e01007387 */ /* 0x0009e20000100800 */
[----:B-1----:R-:W-:-:S03]  /*17920*/  @!P0 IMAD.MOV.U32 R4, RZ, RZ, R18 ;  /* 0x000000ffff048224 */ /* 0x002fc600078e0012 */
[----:B------:R-:W3:Y:S01]  /*17930*/  LDL.LU R18, [R1+0x27c] ;  /* 0x00027c0001127983 */ /* 0x000ee20000300800 */
[----:B------:R-:W-:-:S03]  /*17940*/  @!P0 IMAD.MOV.U32 R5, RZ, RZ, R19 ;  /* 0x000000ffff058224 */ /* 0x000fc600078e0013 */
[----:B------:R-:W3:Y:S04]  /*17950*/  LDL.LU R31, [R1+0x284] ;  /* 0x00028400011f7983 */ /* 0x000ee80000300800 */
[----:B0-----:R-:W3:Y:S04]  /*17960*/  LDL.LU R19, [R1+0x28c] ;  /* 0x00028c0001137983 */ /* 0x001ee80000300800 */
[----:B------:R0:W-:Y:S04]  /*17970*/  STL [R1+0x26c], R30 ;  /* 0x00026c1e01007387 */ /* 0x0001e80000100800 */
[----:B------:R1:W3:Y:S01]  /*17980*/  @!P0 LDG.E.U16 R43, desc[UR20][R4.64] ;  /* 0x00000014042b8981 */ /* 0x0002e2000c1e1500 */
[----:B------:R-:W-:-:S05]  /*17990*/  IMAD.X R115, R115, 0x1, R38, P1 ;  /* 0x0000000173737824 */ /* 0x000fca00008e0626 */
[----:B------:R-:W-:Y:S01]  /*179a0*/  STL [R1+0x260], R115 ;  /* 0x0002607301007387 */ /* 0x000fe20000100800 */
[----:B-1----:R-:W-:Y:S01]  /*179b0*/  @!P0 IMAD.MOV.U32 R4, RZ, RZ, R62 ;  /* 0x000000ffff048224 */ /* 0x002fe200078e003e */
[----:B--2---:R-:W-:-:S05]  /*179c0*/  IADD3 R36, P1, PT, R36, R39, RZ ;  /* 0x0000002724247210 */ /* 0x004fca0007f3e0ff */
[----:B------:R-:W-:Y:S04]  /*179d0*/  STL [R1+0x274], R36 ;  /* 0x0002742401007387 */ /* 0x000fe80000100800 */
[----:B----4-:R-:W2:Y:S01]  /*179e0*/  LDL.LU R62, [R1+0x280] ;  /* 0x00028000013e7983 */ /* 0x010ea20000300800 */
[----:B------:R-:W-:Y:S01]  /*179f0*/  PRMT R24, RZ, 0x7610, R24 ;  /* 0x00007610ff187816 */ /* 0x000fe20000000018 */
[----:B------:R-:W-:Y:S02]  /*17a00*/  @!P0 IMAD.MOV.U32 R5, RZ, RZ, R115 ;  /* 0x000000ffff058224 */ /* 0x000fe400078e0073 */
[----:B------:R-:W-:Y:S01]  /*17a10*/  IMAD.X R113, R113, 0x1, R38, P3 ;  /* 0x0000000171717824 */ /* 0x000fe200018e0626 */
[----:B------:R-:W-:Y:S02]  /*17a20*/  PRMT R14, RZ, 0x7610, R14 ;  /* 0x00007610ff0e7816 */ /* 0x000fe4000000000e */
[----:B------:R1:W4:Y:S04]  /*17a30*/  @!P0 LDG.E.U16 R24, desc[UR20][R4.64] ;  /* 0x0000001404188981 */ /* 0x000328000c1e1500 */
[----:B------:R-:W-:Y:S01]  /*17a40*/  STL [R1+0x268], R113 ;  /* 0x0002687101007387 */ /* 0x000fe20000100800 */
[----:B------:R-:W-:-:S02]  /*17a50*/  IMAD.X R111, R111, 0x1, R38, P1 ;  /* 0x000000016f6f7824 */ /* 0x000fc400008e0626 */
        /* <DEDUP_REMOVED lines=32> */
[----:B------:R0:W-:Y:S04]  /*17c60*/  STL [R1+0x288], R30 ;  /* 0x0002881e01007387 */ /* 0x0001e80000100800 */
[----:B------:R4:W2:Y:S01]  /*17c70*/  @!P0 LDG.E.U16 R23, desc[UR20][R4.64] ;  /* 0x0000001404178981 */ /* 0x0008a2000c1e1500 */
[----:B------:R-:W-:-:S03]  /*17c80*/  PRMT R13, RZ, 0x7610, R13 ;  /* 0x00007610ff0d7816 */ /* 0x000fc6000000000d */
[----:B-1----:R-:W2:Y:S01]  /*17c90*/  LDL.LU R62, [R1+0x2a0] ;  /* 0x0002a000013e7983 */ /* 0x002ea20000300800 */
[-C--:B---3--:R-:W-:Y:S01]  /*17ca0*/  IADD3 R111, P1, PT, R111, R39.reuse, RZ ;  /* 0x000000276f6f7210 */ /* 0x088fe20007f3e0ff */
[----:B----4-:R-:W-:Y:S02]  /*17cb0*/  @!P0 IMAD.MOV.U32 R5, RZ, RZ, R30 ;  /* 0x000000ffff058224 */ /* 0x010fe400078e001e */
[----:B0-----:R-:W3:Y:S01]  /*17cc0*/  LDL.LU R30, [R1+0x2a8] ;  /* 0x0002a800011e7983 */ /* 0x001ee20000300800 */
[----:B------:R-:W-:Y:S01]  /*17cd0*/  @!P0 IMAD.MOV.U32 R4, RZ, RZ, R19 ;  /* 0x000000ffff048224 */ /* 0x000fe200078e0013 */
[----:B------:R-:W-:Y:S02]  /*17ce0*/  IADD3 R36, P3, PT, R36, R39, RZ ;  /* 0x0000002724247210 */ /* 0x000fe40007f7e0ff */
[----:B------:R0:W-:Y:S04]  /*17cf0*/  STL [R1+0x294], R111 ;  /* 0x0002946f01007387 */ /* 0x0001e80000100800 */
[----:B------:R-:W4:Y:S04]  /*17d00*/  LDL.LU R19, [R1+0x2ac] ;  /* 0x0002ac0001137983 */ /* 0x000f280000300800 */
        /* <DEDUP_REMOVED lines=8> */
[----:B------:R0:W-:Y:S04]  /*17d90*/  STL [R1+0x2a4], R18 ;  /* 0x0002a41201007387 */ /* 0x0001e80000100800 */
[----:B------:R-:W2:Y:S01]  /*17da0*/  LDL.LU R111, [R1+0x2b0] ;  /* 0x0002b000016f7983 */ /* 0x000ea20000300800 */
[----:B------:R-:W-:Y:S01]  /*17db0*/  PRMT R54, RZ, 0x7610, R54 ;  /* 0x00007610ff367816 */ /* 0x000fe20000000036 */
[----:B------:R-:W-:Y:S02]  /*17dc0*/  @!P0 IMAD.MOV.U32 R5, RZ, RZ, R115 ;  /* 0x000000ffff058224 */ /* 0x000fe400078e0073 */
[----:B------:R-:W-:Y:S01]  /*17dd0*/  IMAD.X R113, R113, 0x1, R38, P3 ;  /* 0x0000000171717824 */ /* 0x000fe200018e0626 */
[----:B------:R-:W-:Y:S02]  /*17de0*/  PRMT R35, RZ, 0x7610, R35 ;  /* 0x00007610ff237816 */ /* 0x000fe40000000023 */
[----:B------:R0:W2:Y:S01]  /*17df0*/  @!P0 LDG.E.U16 R54, desc[UR20][R4.64] ;  /* 0x0000001404368981 */ /* 0x0000a2000c1e1500 */
[----:B------:R-:W-:-:S03]  /*17e00*/  PRMT R22, RZ, 0x7610, R22 ;  /* 0x00007610ff167816 */ /* 0x000fc60000000016 */
[----:B------:R-:W-:Y:S01]  /*17e10*/  STL [R1+0x298], R113 ;  /* 0x0002987101007387 */ /* 0x000fe20000100800 */
[----:B0-----:R-:W-:Y:S02]  /*17e20*/  @!P0 IMAD.MOV.U32 R4, RZ, RZ, R36 ;  /* 0x000000ffff048224 */ /* 0x001fe400078e0024 */
[----:B------:R-:W-:Y:S01]  /*17e30*/  @!P0 IMAD.MOV.U32 R5, RZ, RZ, R113 ;  /* 0x000000ffff058224 */ /* 0x000fe200078e0071 */
[----:B-1----:R-:W2:Y:S01]  /*17e40*/  LDL.LU R36, [R1+0x2b8] ;  /* 0x0002b80001247983 */ /* 0x002ea20000300800 */
[----:B------:R-:W-:-:S03]  /*17e50*/  IMAD.X R62, R62, 0x1, R38, P1 ;  /* 0x000000013e3e7824 */ /* 0x000fc600008e0626 */
[----:B------:R0:W2:Y:S04]  /*17e60*/  @!P0 LDG.E.U16 R35, desc[UR20][R4.64] ;  /* 0x0000001404238981 */ /* 0x0000a8000c1e1500 */
[----:B------:R1:W-:Y:S01]  /*17e70*/  STL [R1+0x2a0], R62 ;  /* 0x0002a03e01007387 */ /* 0x0003e20000100800 */
[-C--:B----4-:R-:W-:Y:S01]  /*17e80*/  IADD3 R19, P1, PT, R19, R39.reuse, RZ ;  /* 0x0000002713137210 */ /* 0x090fe20007f3e0ff */
[----:B0-----:R-:W-:Y:S01]  /*17e90*/  @!P0 IMAD.MOV.U32 R4, RZ, RZ, R18 ;  /* 0x000000ffff048224 */ /* 0x001fe200078e0012 */
[-C--:B---3--:R-:W-:Y:S01]  /*17ea0*/  IADD3 R63, P3, PT, R63, R39.reuse, RZ ;  /* 0x000000273f3f7210 */ /* 0x088fe20007f7e0ff */
[----:B------:R-:W-:Y:S01]  /*17eb0*/  @!P0 IMAD.MOV.U32 R5, RZ, RZ, R62 ;  /* 0x000000ffff058224 */ /* 0x000fe200078e003e */
[----:B------:R-:W3:Y:S01]  /*17ec0*/  LDL.LU R18, [R1+0x2c4] ;  /* 0x0002c40001127983 */ /* 0x000ee20000300800 */
[----:B------:R-:W-:Y:S01]  /*17ed0*/  IMAD.X R30, R30, 0x1, R38, P1 ;  /* 0x000000011e1e7824 */ /* 0x000fe200008e0626 */
[----:B------:R-:W-:-:S02]  /*17ee0*/  IADD3 R31, P1, PT, R31, R39, RZ ;  /* 0x000000271f1f7210 */ /* 0x000fc40007f3e0ff */
[----:B-1----:R-:W4:Y:S04]  /*17ef0*/  LDL.LU R62, [R1+0x2cc] ;  /* 0x0002cc00013e7983 */ /* 0x002f280000300800 */
[----:B------:R0:W-:Y:S04]  /*17f00*/  STL [R1+0x2ac], R19 ;  /* 0x0002ac1301007387 */ /* 0x0001e80000100800 */
[----:B------:R-:W-:Y:S04]  /*17f10*/  STL [R1+0x2b4], R63 ;  /* 0x0002b43f01007387 */ /* 0x000fe80000100800 */
[----:B------:R1:W4:Y:S04]  /*17f20*/  @!P0 LDG.E.U16 R22, desc[UR20][R4.64] ;  /* 0x0000001404168981 */ /* 0x000328000c1e1500 */
[----:B------:R2:W-:Y:S04]  /*17f30*/  STL [R1+0x2a8], R30 ;  /* 0x0002a81e01007387 */ /* 0x0005e80000100800 */
[----:B------:R2:W-:Y:S01]  /*17f40*/  STL [R1+0x2bc], R31 ;  /* 0x0002bc1f01007387 */ /* 0x0005e20000100800 */
[----:B-1----:R-:W-:-:S03]  /*17f50*/  @!P0 IMAD.MOV.U32 R4, RZ, RZ, R19 ;  /* 0x000000ffff048224 */ /* 0x002fc600078e0013 */
[----:B0-----:R-:W4:Y:S01]  /*17f60*/  LDL.LU R19, [R1+0x2c0] ;  /* 0x0002c00001137983 */ /* 0x001f220000300800 */
[----:B------:R-:W-:Y:S02]  /*17f70*/  @!P0 IMAD.MOV.U32 R5, RZ, RZ, R30 ;  /* 0x000000ffff058224 */ /* 0x000fe400078e001e */
[----:B--2---:R-:W-:-:S05]  /*17f80*/  IMAD.X R111, R111, 0x1, R38, P3 ;  /* 0x000000016f6f7824 */ /* 0x004fca00018e0626 */
[----:B------:R-:W-:Y:S04]  /*17f90*/  STL [R1+0x2b0], R111 ;  /* 0x0002b06f01007387 */ /* 0x000fe80000100800 */
[----:B------:R-:W2:Y:S04]  /*17fa0*/  LDL.LU R30, [R1+0x2d4] ;  /* 0x0002d400011e7983 */ /* 0x000ea80000300800 */
[----:B------:R-:W2:Y:S01]  /*17fb0*/  LDL.LU R117, [R1+0x2c8] ;  /* 0x0002c80001757983 */ /* 0x000ea20000300800 */
[----:B------:R-:W-:Y:S02]  /*17fc0*/  PRMT R9, RZ, 0x7610, R9 ;  /* 0x00007610ff097816 */ /* 0x000fe40000000009 */
[----:B------:R-:W-:Y:S01]  /*17fd0*/  PRMT R53, RZ, 0x7610, R53 ;  /* 0x00007610ff357816 */ /* 0x000fe20000000035 */
[----:B------:R-:W-:-:S03]  /*17fe0*/  IMAD.X R36, R36, 0x1, R38, P1 ;  /* 0x0000000124247824 */ /* 0x000fc600008e0626 */
[----:B------:R0:W2:Y:S04]  /*17ff0*/  @!P0 LDG.E.U16 R9, desc[UR20][R4.64] ;  /* 0x0000001404098981 */ /* 0x0000a8000c1e1500 */
[----:B------:R1:W-:Y:S01]  /*18000*/  STL [R1+0x2b8], R36 ;  /* 0x0002b82401007387 */ /* 0x0003e20000100800 */
[----:B0-----:R-:W-:Y:S02]  /*18010*/  @!P0 IMAD.MOV.U32 R4, RZ, RZ, R63 ;  /* 0x000000ffff048224 */ /* 0x001fe400078e003f */
[----:B------:R-:W-:Y:S01]  /*18020*/  @!P0 IMAD.MOV.U32 R5, RZ, RZ, R111 ;  /* 0x000000ffff058224 */ /* 0x000fe200078e006f */
[----:B------:R-:W2:Y:S04]  /*18030*/  LDL.LU R63, [R1+0x2d0] ;  /* 0x0002d000013f7983 */ /* 0x000ea80000300800 */
[----:B------:R-:W2:Y:S01]  /*18040*/  LDL.LU R115, [R1+0x2d8] ;  /* 0x0002d80001737983 */ /* 0x000ea20000300800 */
[----:B---3--:R-:W-:-:S03]  /*18050*/  IADD3 R18, P1, PT, R18, R39, RZ ;  /* 0x0000002712127210 */ /* 0x008fc60007f3e0ff */
[----:B------:R0:W3:Y:S01]  /*18060*/  @!P0 LDG.E.U16 R53, desc[UR20][R4.64] ;  /* 0x0000001404358981 */ /* 0x0000e2000c1e1500 */
[----:B----4-:R-:W-:-:S03]  /*18070*/  IADD3 R62, P3, PT, R62, R39, RZ ;  /* 0x000000273e3e7210 */ /* 0x010fc60007f7e0ff */
[----:B------:R4:W-:Y:S04]  /*18080*/  STL [R1+0x2c4], R18 ;  /* 0x0002c41201007387 */ /* 0x0009e80000100800 */
[----:B------:R-:W3:Y:S01]  /*18090*/  LDL.LU R113, [R1+0x2dc] ;  /* 0x0002dc0001717983 */ /* 0x000ee20000300800 */
[----:B0-----:R-:W-:Y:S02]  /*180a0*/  @!P0 IMAD.MOV.U32 R4, RZ, RZ, R31 ;  /* 0x000000ffff048224 */ /* 0x001fe400078e001f */
[----:B------:R-:W-:Y:S01]  /*180b0*/  @!P0 IMAD.MOV.U32 R5, RZ, RZ, R36 ;  /* 0x000000ffff058224 */ /* 0x000fe200078e0024 */
[----:B------:R-:W3:Y:S01]  /*180c0*/  LDL.LU R31, [R1+0x2e4] ;  /* 0x0002e400011f7983 */ /* 0x000ee20000300800 */
[----:B------:R-:W-:-:S03]  /*180d0*/  PRMT R21, RZ, 0x7610, R21 ;  /* 0x00007610ff157816 */ /* 0x000fc60000000015 */
[----:B-1----:R-:W3:Y:S04]  /*180e0*/  LDL.LU R36, [R1+0x2ec] ;  /* 0x0002ec0001247983 */ /* 0x002ee80000300800 */
[----:B------:R0:W-:Y:S01]  /*180f0*/  STL [R1+0x2cc], R62 ;  /* 0x0002cc3e01007387 */ /* 0x0001e20000100800 */
[----:B------:R-:W-:-:S05]  /*18100*/  IMAD.X R19, R19, 0x1, R38, P1 ;  /* 0x0000000113137824 */ /* 0x000fca00008e0626 */
[----:B------:R1:W-:Y:S04]  /*18110*/  STL [R1+0x2c0], R19 ;  /* 0x0002c01301007387 */ /* 0x0003e80000100800 */
[----:B------:R4:W3:Y:S02]  /*18120*/  @!P0 LDG.E.U16 R21, desc[UR20][R18.64] ;  /* 0x0000001412158981 */ /* 0x0008e4000c1e1500 */
[----:B----4-:R-:W-:Y:S01]  /*18130*/  @!P0 IMAD.MOV.U32 R18, RZ, RZ, R62 ;  /* 0x000000ffff128224 */ /* 0x010fe200078e003e */
[----:B--2---:R-:W-:Y:S01]  /*18140*/  IADD3 R30, P1, PT, R30, R39, RZ ;  /* 0x000000271e1e7210 */ /* 0x004fe20007f3e0ff */
[----:B------:R-:W-:-:S04]  /*18150*/  IMAD.X R117, R117, 0x1, R38, P3 ;  /* 0x0000000175757824 */ /* 0x000fc800018e0626 */
[----:B------:R-:W-:Y:S04]  /*18160*/  STL [R1+0x2d4], R30 ;  /* 0x0002d41e01007387 */ /* 0x000fe80000100800 */
[----:B------:R-:W2:Y:S04]  /*18170*/  LDL.LU R111, [R1+0x2e0] ;  /* 0x0002e000016f7983 */ /* 0x000ea80000300800 */
[----:B------:R-:W-:Y:S04]  /*18180*/  STL [R1+0x2c8], R117 ;  /* 0x0002c87501007387 */ /* 0x000fe80000100800 */
[----:B0-----:R-:W4:Y:S01]  /*18190*/  LDL.LU R62, [R1+0x2e8] ;  /* 0x0002e800013e7983 */ /* 0x001f220000300800 */
[----:B------:R-:W-:Y:S01]  /*181a0*/  PRMT R34, RZ, 0x7610, R34 ;  /* 0x00007610ff227816 */ /* 0x000fe20000000022 */
[----:B-1----:R-:W-:-:S05]  /*181b0*/  @!P0 IMAD.MOV.U32 R19, RZ, RZ, R117 ;  /* 0x000000ffff138224 */ /* 0x002fca00078e0075 */
[----:B------:R0:W4:Y:S01]  /*181c0*/  @!P0 LDG.E.U16 R34, desc[UR20][R4.64] ;  /* 0x0000001404228981 */ /* 0x000122000c1e1500 */
[----:B------:R-:W-:Y:S01]  /*181d0*/  IMAD.X R63, R63, 0x1, R38, P1 ;  /* 0x000000013f3f7824 */ /* 0x000fe200008e0626 */
[----:B------:R-:W-:Y:S02]  /*181e0*/  PRMT R52, RZ, 0x7610, R52 ;  /* 0x00007610ff347816 */ /* 0x000fe40000000034 */
[----:B0-----:R-:W-:Y:S02]  /*181f0*/  PRMT R5, RZ, 0x7610, R5 ;  /* 0x00007610ff057816 */ /* 0x001fe40000000005 */
[----:B------:R0:W-:Y:S04]  /*18200*/  STL [R1+0x2d0], R63 ;  /* 0x0002d03f01007387 */ /* 0x0001e80000100800 */
[----:B------:R1:W4:Y:S01]  /*18210*/  @!P0 LDG.E.U16 R5, desc[UR20][R18.64] ;  /* 0x0000001412058981 */ /* 0x000322000c1e1500 */
[----:B---3--:R-:W-:-:S02]  /*18220*/  IADD3 R113, P1, PT, R113, R39, RZ ;  /* 0x0000002771717210 */ /* 0x008fc40007f3e0ff */
[----:B------:R-:W-:-:S03]  /*18230*/  IADD3 R31, P3, PT, R31, R39, RZ ;  /* 0x000000271f1f7210 */ /* 0x000fc60007f7e0ff */
[----:B------:R-:W-:Y:S02]  /*18240*/  IMAD.X R115, R115, 0x1, R38, P1 ;  /* 0x0000000173737824 */ /* 0x000fe400008e0626 */
[----:B-1----:R-:W-:Y:S02]  /*18250*/  @!P0 IMAD.MOV.U32 R18, RZ, RZ, R30 ;  /* 0x000000ffff128224 */ /* 0x002fe400078e001e */
[----:B------:R-:W-:Y:S01]  /*18260*/  @!P0 IMAD.MOV.U32 R19, RZ, RZ, R63 ;  /* 0x000000ffff138224 */ /* 0x000fe200078e003f */
[----:B------:R-:W-:Y:S01]  /*18270*/  IADD3 R36, P1, PT, R36, R39, RZ ;  /* 0x0000002724247210 */ /* 0x000fe20007f3e0ff */
[----:B0-----:R-:W3:Y:S01]  /*18280*/  LDL.LU R63, [R1+0x2f4] ;  /* 0x0002f400013f7983 */ /* 0x001ee20000300800 */
[----:B------:R-:W-:-:S03]  /*18290*/  PRMT R33, RZ, 0x7610, R33 ;  /* 0x00007610ff217816 */ /* 0x000fc60000000021 */
[----:B------:R-:W3:Y:S04]  /*182a0*/  LDL.LU R30, [R1+0x2fc] ;  /* 0x0002fc00011e7983 */ /* 0x000ee80000300800 */
[----:B------:R0:W-:Y:S04]  /*182b0*/  STL [R1+0x2dc], R113 ;  /* 0x0002dc7101007387 */ /* 0x0001e80000100800 */
[----:B------:R1:W3:Y:S04]  /*182c0*/  @!P0 LDG.E.U16 R52, desc[UR20][R18.64] ;  /* 0x0000001412348981 */ /* 0x0002e8000c1e1500 */
[----:B------:R0:W-:Y:S04]  /*182d0*/  STL [R1+0x2e4], R31 ;  /* 0x0002e41f01007387 */ /* 0x0001e80000100800 */
[----:B------:R2:W-:Y:S01]  /*182e0*/  STL [R1+0x2d8], R115 ;  /* 0x0002d87301007387 */ /* 0x0005e20000100800 */
[----:B-1----:R-:W-:-:S02]  /*182f0*/  @!P0 IMAD.MOV.U32 R18, RZ, RZ, R113 ;  /* 0x000000ffff128224 */ /* 0x002fc400078e0071 */
[----:B------:R-:W-:Y:S01]  /*18300*/  @!P0 IMAD.MOV.U32 R19, RZ, RZ, R115 ;  /* 0x000000ffff138224 */ /* 0x000fe200078e0073 */
[----:B------:R1:W-:Y:S04]  /*18310*/  STL [R1+0x2ec], R36 ;  /* 0x0002ec2401007387 */ /* 0x0003e80000100800 */
[----:B0-----:R-:W3:Y:S04]  /*18320*/  LDL.LU R113, [R1+0x2f0] ;  /* 0x0002f00001717983 */ /* 0x001ee80000300800 */
[----:B------:R0:W3:Y:S02]  /*18330*/  @!P0 LDG.E.U16 R33, desc[UR20][R18.64] ;  /* 0x0000001412218981 */ /* 0x0000e4000c1e1500 */
[----:B0-----:R-:W-:-:S02]  /*18340*/  @!P0 IMAD.MOV.U32 R18, RZ, RZ, R31 ;  /* 0x000000ffff128224 */ /* 0x001fc400078e001f */
[----:B--2---:R-:W-:-:S05]  /*18350*/  IMAD.X R111, R111, 0x1, R38, P3 ;  /* 0x000000016f6f7824 */ /* 0x004fca00018e0626 */
[----:B------:R-:W-:Y:S01]  /*18360*/  STL [R1+0x2e0], R111 ;  /* 0x0002e06f01007387 */ /* 0x000fe20000100800 */
[----:B----4-:R-:W-:-:S03]  /*18370*/  IMAD.X R62, R62, 0x1, R38, P1 ;  /* 0x000000013e3e7824 */ /* 0x010fc600008e0626 */
[----:B------:R-:W2:Y:S04]  /*18380*/  LDL.LU R117, [R1+0x304] ;  /* 0x0003040001757983 */ /* 0x000ea80000300800 */
[----:B------:R-:W4:Y:S04]  /*18390*/  LDL.LU R31, [R1+0x2f8] ;  /* 0x0002f800011f7983 */ /* 0x000f280000300800 */
[----:B------:R0:W-:Y:S04]  /*183a0*/  STL [R1+0x2e8], R62 ;  /* 0x0002e83e01007387 */ /* 0x0001e80000100800 */
[----:B------:R-:W4:Y:S01]  /*183b0*/  LDL.LU R119, [R1+0x300] ;  /* 0x0003000001777983 */ /* 0x000f220000300800 */
[----:B------:R-:W-:Y:S01]  /*183c0*/  PRMT R20, RZ, 0x7610, R20 ;  /* 0x00007610ff147816 */ /* 0x000fe20000000014 */
[----:B------:R-:W-:-:S02]  /*183d0*/  @!P0 IMAD.MOV.U32 R19, RZ, RZ, R111 ;  /* 0x000000ffff138224 */ /* 0x000fc400078e006f */
[----:B------:R-:W4:Y:S01]  /*183e0*/  LDL.LU R115, [R1+0x308] ;  /* 0x0003080001737983 */ /* 0x000f220000300800 */
[----:B------:R-:W-:-:S03]  /*183f0*/  PRMT R12, RZ, 0x7610, R12 ;  /* 0x00007610ff0c7816 */ /* 0x000fc6000000000c */
[----:B------:R0:W4:Y:S02]  /*18400*/  @!P0 LDG.E.U16 R20, desc[UR20][R18.64] ;  /* 0x0000001412148981 */ /* 0x000124000c1e1500 */
[----:B0-----:R-:W-:Y:S01]  /*18410*/  @!P0 IMAD.MOV.U32 R18, RZ, RZ, R36 ;  /* 0x000000ffff128224 */ /* 0x001fe200078e0024 */
[-C--:B---3--:R-:W-:Y:S01]  /*18420*/  IADD3 R63, P1, PT, R63, R39.reuse, RZ ;  /* 0x000000273f3f7210 */ /* 0x088fe20007f3e0ff */
[----:B------:R-:W-:Y:S01]  /*18430*/  @!P0 IMAD.MOV.U32 R19, RZ, RZ, R62 ;  /* 0x000000ffff138224 */ /* 0x000fe200078e003e */
[----:B------:R-:W-:-:S03]  /*18440*/  IADD3 R30, P3, PT, R30, R39, RZ ;  /* 0x000000271e1e7210 */ /* 0x000fc60007f7e0ff */
[----:B------:R0:W-:Y:S04]  /*18450*/  STL [R1+0x2f4], R63 ;  /* 0x0002f43f01007387 */ /* 0x0001e80000100800 */
[----:B-1----:R-:W3:Y:S04]  /*18460*/  LDL.LU R36, [R1+0x30c] ;  /* 0x00030c0001247983 */ /* 0x002ee80000300800 */
[----:B------:R-:W3:Y:S04]  /*18470*/  LDL.LU R62, [R1+0x314] ;  /* 0x00031400013e7983 */ /* 0x000ee80000300800 */
[----:B------:R-:W3:Y:S04]  /*18480*/  LDL.LU R111, [R1+0x31c] ;  /* 0x00031c00016f7983 */ /* 0x000ee80000300800 */
[----:B------:R-:W-:Y:S04]  /*18490*/  STL [R1+0x2fc], R30 ;  /* 0x0002fc1e01007387 */ /* 0x000fe80000100800 */
[----:B------:R1:W3:Y:S01]  /*184a0*/  @!P0 LDG.E.U16 R12, desc[UR20][R18.64] ;  /* 0x00000014120c8981 */ /* 0x0002e2000c1e1500 */
[----:B------:R-:W-:-:S05]  /*184b0*/  IMAD.X R113, R113, 0x1, R38, P1 ;  /* 0x0000000171717824 */ /* 0x000fca00008e0626 */
[----:B------:R0:W-:Y:S01]  /*184c0*/  STL [R1+0x2f0], R113 ;  /* 0x0002f07101007387 */ /* 0x0001e20000100800 */
[----:B-1----:R-:W-:Y:S02]  /*184d0*/  @!P0 IMAD.MOV.U32 R18, RZ, RZ, R63 ;  /* 0x000000ffff128224 */ /* 0x002fe400078e003f */
[----:B------:R-:W-:Y:S01]  /*184e0*/  @!P0 IMAD.MOV.U32 R19, RZ, RZ, R113 ;  /* 0x000000ffff138224 */ /* 0x000fe200078e0071 */
[----:B--2---:R-:W-:Y:S01]  /*184f0*/  IADD3 R117, P1, PT, R117, R39, RZ ;  /* 0x0000002775757210 */ /* 0x004fe20007f3e0ff */
[----:B----4-:R-:W-:-:S04]  /*18500*/  IMAD.X R31, R31, 0x1, R38, P3 ;  /* 0x000000011f1f7824 */ /* 0x010fc800018e0626 */
[----:B------:R-:W-:Y:S04]  /*18510*/  STL [R1+0x304], R117 ;  /* 0x0003047501007387 */ /* 0x000fe80000100800 */
[----:B0-----:R-:W2:Y:S01]  /*18520*/  LDL.LU R63, [R1+0x310] ;  /* 0x00031000013f7983 */ /* 0x001ea20000300800 */
[----:B------:R-:W-:-:S03]  /*18530*/  IMAD.X R119, R119, 0x1, R38, P1 ;  /* 0x0000000177777824 */ /* 0x000fc600008e0626 */
[----:B------:R0:W-:Y:S04]  /*18540*/  STL [R1+0x2f8], R31 ;  /* 0x0002f81f01007387 */ /* 0x0001e80000100800 */
[----:B------:R-:W4:Y:S04]  /*18550*/  LDL.LU R113, [R1+0x318] ;  /* 0x0003180001717983 */ /* 0x000f280000300800 */
[----:B------:R1:W-:Y:S04]  /*18560*/  STL [R1+0x300], R119 ;  /* 0x0003007701007387 */ /* 0x0003e80000100800 */
[----:B------:R-:W4:Y:S01]  /*18570*/  LDL.LU R121, [R1+0x324] ;  /* 0x0003240001797983 */ /* 0x000f220000300800 */
[----:B------:R-:W-:-:S02]  /*18580*/  PRMT R51, RZ, 0x7610, R51 ;  /* 0x00007610ff337816 */ /* 0x000fc40000000033 */
[----:B------:R-:W-:-:S04]  /*18590*/  PRMT R32, RZ, 0x7610, R32 ;  /* 0x00007610ff207816 */ /* 0x000fc80000000020 */
[----:B------:R0:W4:Y:S04]  /*185a0*/  @!P0 LDG.E.U16 R51, desc[UR20][R18.64] ;  /* 0x0000001412338981 */ /* 0x000128000c1e1500 */
[----:B------:R1:W4:Y:S01]  /*185b0*/  @!P0 LDG.E.U16 R32, desc[UR20][R30.64] ;  /* 0x000000141e208981 */ /* 0x000322000c1e1500 */
[----:B0-----:R-:W-:Y:S02]  /*185c0*/  PRMT R19, RZ, 0x7610, R19 ;  /* 0x00007610ff137816 */ /* 0x001fe40000000013 */
[-C--:B---3--:R-:W-:Y:S01]  /*185d0*/  IADD3 R36, P1, PT, R36, R39.reuse, RZ ;  /* 0x0000002724247210 */ /* 0x088fe20007f3e0ff */
[----:B-1----:R-:W-:Y:S02]  /*185e0*/  @!P0 IMAD.MOV.U32 R30, RZ, RZ, R117 ;  /* 0x000000ffff1e8224 */ /* 0x002fe400078e0075 */
[----:B------:R-:W-:Y:S01]  /*185f0*/  @!P0 IMAD.MOV.U32 R31, RZ, RZ, R119 ;  /* 0x000000ffff1f8224 */ /* 0x000fe200078e0077 */
[-C--:B------:R-:W-:Y:S01]  /*18600*/  IADD3 R62, P3, PT, R62, R39.reuse, RZ ;  /* 0x000000273e3e7210 */ /* 0x080fe20007f7e0ff */
[----:B------:R-:W-:Y:S01]  /*18610*/  IMAD.X R115, R115, 0x1, R38, P1 ;  /* 0x0000000173737824 */ /* 0x000fe200008e0626 */
[----:B------:R-:W3:Y:S01]  /*18620*/  LDL.LU R119, [R1+0x32c] ;  /* 0x00032c0001777983 */ /* 0x000ee20000300800 */
[----:B------:R-:W-:-:S03]  /*18630*/  IADD3 R111, P1, PT, R111, R39, RZ ;  /* 0x000000276f6f7210 */ /* 0x000fc60007f3e0ff */
[----:B------:R0:W-:Y:S01]  /*18640*/  STL [R1+0x30c], R36 ;  /* 0x00030c2401007387 */ /* 0x0001e20000100800 */
[----:B------:R-:W-:Y:S02]  /*18650*/  PRMT R11, RZ, 0x7610, R11 ;  /* 0x00007610ff0b7816 */ /* 0x000fe4000000000b */
[----:B------:R-:W-:Y:S01]  /*18660*/  PRMT R50, RZ, 0x7610, R50 ;  /* 0x00007610ff327816 */ /* 0x000fe20000000032 */
[----:B------:R1:W3:Y:S04]  /*18670*/  @!P0 LDG.E.U16 R19, desc[UR20][R30.64] ;  /* 0x000000141e138981 */ /* 0x0002e8000c1e1500 */
[----:B------:R0:W-:Y:S04]  /*18680*/  STL [R1+0x314], R62 ;  /* 0x0003143e01007387 */ /* 0x0001e80000100800 */
[----:B------:R-:W-:Y:S01]  /*18690*/  STL [R1+0x308], R115 ;  /* 0x0003087301007387 */ /* 0x000fe20000100800 */
[----:B-1----:R-:W-:-:S02]  /*186a0*/  @!P0 IMAD.MOV.U32 R30, RZ, RZ, R36 ;  /* 0x000000ffff1e8224 */ /* 0x002fc400078e0024 */
[----:B------:R-:W-:Y:S01]  /*186b0*/  @!P0 IMAD.MOV.U32 R31, RZ, RZ, R115 ;  /* 0x000000ffff1f8224 */ /* 0x000fe200078e0073 */
[----:B------:R-:W-:Y:S04]  /*186c0*/  STL [R1+0x31c], R111 ;  /* 0x00031c6f01007387 */ /* 0x000fe80000100800 */
[----:B0-----:R-:W3:Y:S04]  /*186d0*/  LDL.LU R36, [R1+0x334] ;  /* 0x0003340001247983 */ /* 0x001ee80000300800 */
[----:B------:R0:W3:Y:S02]  /*186e0*/  @!P0 LDG.E.U16 R11, desc[UR20][R30.64] ;  /* 0x000000141e0b8981 */ /* 0x0000e4000c1e1500 */
[----:B0-----:R-:W-:Y:S01]  /*186f0*/  PRMT R31, RZ, 0x7610, R31 ;  /* 0x00007610ff1f7816 */ /* 0x001fe2000000001f */
[----:B--2---:R-:W-:-:S05]  /*18700*/  IMAD.X R63, R63, 0x1, R38, P3 ;  /* 0x000000013f3f7824 */ /* 0x004fca00018e0626 */
[----:B------:R0:W-:Y:S01]  /*18710*/  STL [R1+0x310], R63 ;  /* 0x0003103f01007387 */ /* 0x0001e20000100800 */
[----:B----4-:R-:W-:-:S03]  /*18720*/  IMAD.X R113, R113, 0x1, R38, P1 ;  /* 0x0000000171717824 */ /* 0x010fc600008e0626 */
[----:B------:R-:W2:Y:S04]  /*18730*/  LDL.LU R125, [R1+0x328] ;  /* 0x00032800017d7983 */ /* 0x000ea80000300800 */
[----:B------:R1:W4:Y:S01]  /*18740*/  @!P0 LDG.E.U16 R50, desc[UR20][R62.64] ;  /* 0x000000143e328981 */ /* 0x000322000c1e1500 */
[----:B------:R-:W-:-:S03]  /*18750*/  IADD3 R121, P1, PT, R121, R39, RZ ;  /* 0x0000002779797210 */ /* 0x000fc60007f3e0ff */
[----:B------:R0:W-:Y:S01]  /*18760*/  STL [R1+0x318], R113 ;  /* 0x0003187101007387 */ /* 0x0001e20000100800 */
[----:B-1----:R-:W-:Y:S02]  /*18770*/  @!P0 IMAD.MOV.U32 R62, RZ, RZ, R111 ;  /* 0x000000ffff3e8224 */ /* 0x002fe400078e006f */
[----:B0-----:R-:W-:Y:S01]  /*18780*/  @!P0 IMAD.MOV.U32 R63, RZ, RZ, R113 ;  /* 0x000000ffff3f8224 */ /* 0x001fe200078e0071 */
[----:B------:R-:W4:Y:S04]  /*18790*/  LDL.LU R111, [R1+0x330] ;  /* 0x00033000016f7983 */ /* 0x000f280000300800 */
[----:B------:R-:W4:Y:S04]  /*187a0*/  LDL.LU R123, [R1+0x338] ;  /* 0x00033800017b7983 */ /* 0x000f280000300800 */
[----:B------:R0:W-:Y:S04]  /*187b0*/  STL [R1+0x324], R121 ;  /* 0x0003247901007387 */ /* 0x0001e80000100800 */
[----:B------:R-:W4:Y:S04]  /*187c0*/  LDL.LU R117, [R1+0x33c] ;  /* 0x00033c0001757983 */ /* 0x000f280000300800 */
[----:B------:R-:W4:Y:S04]  /*187d0*/  LDL.LU R113, [R1+0x344] ;  /* 0x0003440001717983 */ /* 0x000f280000300800 */
[----:B------:R-:W4:Y:S04]  /*187e0*/  LDL.LU R115, [R1+0x34c] ;  /* 0x00034c0001737983 */ /* 0x000f280000300800 */
[----:B------:R1:W4:Y:S04]  /*187f0*/  @!P0 LDG.E.U16 R31, desc[UR20][R62.64] ;  /* 0x000000143e1f8981 */ /* 0x000328000c1e1500 */
[----:B------:R-:W4:Y:S01]  /*18800*/  LDL.LU R63, [R1+0x320] ;  /* 0x00032000013f7983 */ /* 0x000f220000300800 */
[----:B---3--:R-:W-:Y:S01]  /*18810*/  IADD3 R119, P3, PT, R119, R39, RZ ;  /* 0x0000002777777210 */ /* 0x008fe20007f7e0ff */
[----:B-1----:R-:W-:Y:S01]  /*18820*/  @!P0 IMAD.MOV.U32 R62, RZ, RZ, R121 ;  /* 0x000000ffff3e8224 */ /* 0x002fe200078e0079 */
[----:B------:R-:W-:-:S03]  /*18830*/  PRMT R18, RZ, 0x7610, R18 ;  /* 0x00007610ff127816 */ /* 0x000fc60000000012 */
[----:B------:R-:W-:Y:S01]  /*18840*/  STL [R1+0x32c], R119 ;  /* 0x00032c7701007387 */ /* 0x000fe20000100800 */
[----:B------:R-:W-:Y:S01]  /*18850*/  PRMT R8, RZ, 0x7610, R8 ;  /* 0x00007610ff087816 */ /* 0x000fe20000000008 */
[--C-:B--2---:R-:W-:Y:S02]  /*18860*/  IMAD.X R125, R125, 0x1, R38.reuse, P3 ;  /* 0x000000017d7d7824 */ /* 0x104fe400018e0626 */
[----:B----4-:R-:W-:Y:S01]  /*18870*/  IMAD.X R63, R63, 0x1, R38, P1 ;  /* 0x000000013f3f7824 */ /* 0x010fe200008e0626 */
[----:B------:R-:W-:-:S04]  /*18880*/  IADD3 R36, P1, PT, R36, R39, RZ ;  /* 0x0000002724247210 */ /* 0x000fc80007f3e0ff */
[----:B------:R1:W-:Y:S01]  /*18890*/  STL [R1+0x320], R63 ;  /* 0x0003203f01007387 */ /* 0x0003e20000100800 */
[----:B------:R-:W-:-:S03]  /*188a0*/  IMAD.X R111, R111, 0x1, R38, P1 ;  /* 0x000000016f6f7824 */ /* 0x000fc600008e0626 */
[----:B------:R-:W-:Y:S04]  /*188b0*/  STL [R1+0x334], R36 ;  /* 0x0003342401007387 */ /* 0x000fe80000100800 */
[----:B0-----:R-:W2:Y:S04]  /*188c0*/  LDL.LU R121, [R1+0x340] ;  /* 0x0003400001797983 */ /* 0x001ea80000300800 */
[----:B------:R0:W3:Y:S04]  /*188d0*/  @!P0 LDG.E.U16 R18, desc[UR20][R62.64] ;  /* 0x000000143e128981 */ /* 0x0000e8000c1e1500 */
[----:B------:R-:W-:Y:S01]  /*188e0*/  STL [R1+0x328], R125 ;  /* 0x0003287d01007387 */ /* 0x000fe20000100800 */
[----:B0-----:R-:W-:-:S02]  /*188f0*/  @!P0 IMAD.MOV.U32 R62, RZ, RZ, R119 ;  /* 0x000000ffff3e8224 */ /* 0x001fc400078e0077 */
[----:B-1----:R-:W-:Y:S01]  /*18900*/  @!P0 IMAD.MOV.U32 R63, RZ, RZ, R125 ;  /* 0x000000ffff3f8224 */ /* 0x002fe200078e007d */
[----:B------:R-:W4:Y:S04]  /*18910*/  LDL.LU R119, [R1+0x348] ;  /* 0x0003480001777983 */ /* 0x000f280000300800 */
[----:B------:R0:W3:Y:S04]  /*18920*/  @!P0 LDG.E.U16 R8, desc[UR20][R62.64] ;  /* 0x000000143e088981 */ /* 0x0000e8000c1e1500 */
[----:B------:R1:W-:Y:S01]  /*18930*/  STL [R1+0x330], R111 ;  /* 0x0003306f01007387 */ /* 0x0003e20000100800 */
[----:B0-----:R-:W-:-:S03]  /*18940*/  @!P0 IMAD.MOV.U32 R63, RZ, RZ, R111 ;  /* 0x000000ffff3f8224 */ /* 0x001fc600078e006f */
[----:B-1----:R-:W3:Y:S01]  /*18950*/  LDL.LU R111, [R1+0x354] ;  /* 0x00035400016f7983 */ /* 0x002ee20000300800 */
[-C--:B------:R-:W-:Y:S01]  /*18960*/  IADD3 R117, P1, PT, R117, R39.reuse, RZ ;  /* 0x0000002775757210 */ /* 0x080fe20007f3e0ff */
[----:B------:R-:W-:Y:S01]  /*18970*/  @!P0 IMAD.MOV.U32 R62, RZ, RZ, R36 ;  /* 0x000000ffff3e8224 */ /* 0x000fe200078e0024 */
[----:B------:R-:W-:Y:S01]  /*18980*/  PRMT R49, RZ, 0x7610, R49 ;  /* 0x00007610ff317816 */ /* 0x000fe20000000031 */
[----:B------:R-:W3:Y:S01]  /*18990*/  LDL.LU R36, [R1+0x35c] ;  /* 0x00035c0001247983 */ /* 0x000ee20000300800 */
[-C--:B------:R-:W-:Y:S01]  /*189a0*/  IADD3 R113, P3, PT, R113, R39.reuse, RZ ;  /* 0x0000002771717210 */ /* 0x080fe20007f7e0ff */
[----:B------:R-:W-:Y:S01]  /*189b0*/  IMAD.X R123, R123, 0x1, R38, P1 ;  /* 0x000000017b7b7824 */ /* 0x000fe200008e0626 */
[----:B------:R-:W-:Y:S02]  /*189c0*/  PRMT R30, RZ, 0x7610, R30 ;  /* 0x00007610ff1e7816 */ /* 0x000fe4000000001e */
[----:B------:R0:W3:Y:S01]  /*189d0*/  @!P0 LDG.E.U16 R49, desc[UR20][R62.64] ;  /* 0x000000143e318981 */ /* 0x0000e2000c1e1500 */
[----:B------:R-:W-:-:S02]  /*189e0*/  IADD3 R115, P1, PT, R115, R39, RZ ;  /* 0x0000002773737210 */ /* 0x000fc40007f3e0ff */
[----:B------:R-:W-:Y:S01]  /*189f0*/  PRMT R17, RZ, 0x7610, R17 ;  /* 0x00007610ff117816 */ /* 0x000fe20000000011 */
[----:B------:R1:W-:Y:S01]  /*18a00*/  STL [R1+0x33c], R117 ;  /* 0x00033c7501007387 */ /* 0x0003e20000100800 */
[----:B0-----:R-:W-:Y:S02]  /*18a10*/  @!P0 IMAD.MOV.U32 R62, RZ, RZ, R117 ;  /* 0x000000ffff3e8224 */ /* 0x001fe400078e0075 */
[----:B------:R-:W-:Y:S01]  /*18a20*/  @!P0 IMAD.MOV.U32 R63, RZ, RZ, R123 ;  /* 0x000000ffff3f8224 */ /* 0x000fe200078e007b */
[----:B------:R0:W-:Y:S04]  /*18a30*/  STL [R1+0x344], R113 ;  /* 0x0003447101007387 */ /* 0x0001e80000100800 */
[----:B------:R0:W3:Y:S04]  /*18a40*/  @!P0 LDG.E.U16 R30, desc[UR20][R62.64] ;  /* 0x000000143e1e8981 */ /* 0x0000e8000c1e1500 */
[----:B------:R-:W-:Y:S01]  /*18a50*/  STL [R1+0x338], R123 ;  /* 0x0003387b01007387 */ /* 0x000fe20000100800 */
[----:B------:R-:W-:-:S03]  /*18a60*/  PRMT R4, RZ, 0x7610, R4 ;  /* 0x00007610ff047816 */ /* 0x000fc60000000004 */
[----:B------:R2:W-:Y:S01]  /*18a70*/  STL [R1+0x34c], R115 ;  /* 0x00034c7301007387 */ /* 0x0005e20000100800 */
[----:B0-----:R-:W-:-:S03]  /*18a80*/  @!P0 IMAD.MOV.U32 R62, RZ, RZ, R113 ;  /* 0x000000ffff3e8224 */ /* 0x001fc600078e0071 */
[----:B-1----:R-:W3:Y:S01]  /*18a90*/  LDL.LU R117, [R1+0x364] ;  /* 0x0003640001757983 */ /* 0x002ee20000300800 */
[----:B--2---:R-:W-:-:S04]  /*18aa0*/  IMAD.X R121, R121, 0x1, R38, P3 ;  /* 0x0000000179797824 */ /* 0x004fc800018e0626 */
[----:B------:R-:W-:Y:S01]  /*18ab0*/  @!P0 IMAD.MOV.U32 R63, RZ, RZ, R121 ;  /* 0x000000ffff3f8224 */ /* 0x000fe200078e0079 */
[----:B------:R-:W-:Y:S04]  /*18ac0*/  STL [R1+0x340], R121 ;  /* 0x0003407901007387 */ /* 0x000fe80000100800 */
[----:B------:R-:W2:Y:S04]  /*18ad0*/  LDL.LU R113, [R1+0x358] ;  /* 0x0003580001717983 */ /* 0x000ea80000300800 */
[----:B------:R0:W2:Y:S01]  /*18ae0*/  @!P0 LDG.E.U16 R17, desc[UR20][R62.64] ;  /* 0x000000143e118981 */ /* 0x0000a2000c1e1500 */
[----:B----4-:R-:W-:-:S05]  /*18af0*/  IMAD.X R119, R119, 0x1, R38, P1 ;  /* 0x0000000177777824 */ /* 0x010fca00008e0626 */
[----:B------:R1:W-:Y:S01]  /*18b00*/  STL [R1+0x348], R119 ;  /* 0x0003487701007387 */ /* 0x0003e20000100800 */
[----:B0-----:R-:W-:Y:S02]  /*18b10*/  @!P0 IMAD.MOV.U32 R62, RZ, RZ, R115 ;  /* 0x000000ffff3e8224 */ /* 0x001fe400078e0073 */
[----:B------:R-:W-:Y:S01]  /*18b20*/  @!P0 IMAD.MOV.U32 R63, RZ, RZ, R119 ;  /* 0x000000ffff3f8224 */ /* 0x000fe200078e0077 */
[----:B------:R-:W4:Y:S04]  /*18b30*/  LDL.LU R115, [R1+0x360] ;  /* 0x0003600001737983 */ /* 0x000f280000300800 */
[----:B------:R0:W4:Y:S04]  /*18b40*/  @!P0 LDG.E.U16 R4, desc[UR20][R62.64] ;  /* 0x000000143e048981 */ /* 0x000128000c1e1500 */
[----:B-1----:R-:W4:Y:S01]  /*18b50*/  LDL.LU R119, [R1+0x36c] ;  /* 0x00036c0001777983 */ /* 0x002f220000300800 */
[----:B---3--:R-:W-:-:S05]  /*18b60*/  IADD3 R111, P1, PT, R111, R39, RZ ;  /* 0x000000276f6f7210 */ /* 0x008fca0007f3e0ff */
[----:B------:R1:W-:Y:S01]  /*18b70*/  STL [R1+0x354], R111 ;  /* 0x0003546f01007387 */ /* 0x0003e20000100800 */
[----:B0-----:R-:W-:-:S03]  /*18b80*/  IMAD.MOV.U32 R63, RZ, RZ, R111 ;  /* 0x000000ffff3f7224 */ /* 0x001fc600078e006f */
[----:B------:R-:W3:Y:S04]  /*18b90*/  LDL.LU R121, [R1+0x370] ;  /* 0x0003700001797983 */ /* 0x000ee80000300800 */
[----:B------:R-:W3:Y:S04]  /*18ba0*/  LDL.LU R123, [R1+0x374] ;  /* 0x00037400017b7983 */ /* 0x000ee80000300800 */
[----:B------:R-:W3:Y:S04]  /*18bb0*/  LDL.LU R125, [R1+0x37c] ;  /* 0x00037c00017d7983 */ /* 0x000ee80000300800 */
[----:B-1----:R-:W3:Y:S04]  /*18bc0*/  LDL.LU R111, [R1+0x690] ;  /* 0x00069000016f7983 */ /* 0x002ee80000300800 */
[----:B------:R-:W3:Y:S01]  /*18bd0*/  LDL.LU R62, [R1+0x350] ;  /* 0x00035000013e7983 */ /* 0x000ee20000300800 */
[----:B------:R-:W-:-:S05]  /*18be0*/  IADD3 R36, P3, PT, R36, R39, RZ ;  /* 0x0000002724247210 */ /* 0x000fca0007f7e0ff */
[----:B------:R-:W-:Y:S01]  /*18bf0*/  STL [R1+0x35c], R36 ;  /* 0x00035c2401007387 */ /* 0x000fe20000100800 */
[----:B------:R-:W-:Y:S02]  /*18c00*/  PRMT R64, RZ, 0x7610, R64 ;  /* 0x00007610ff407816 */ /* 0x000fe40000000040 */
[----:B------:R-:W-:Y:S02]  /*18c10*/  PRMT R65, RZ, 0x7610, R65 ;  /* 0x00007610ff417816 */ /* 0x000fe40000000041 */
[----:B------:R-:W-:Y:S01]  /*18c20*/  PRMT R67, RZ, 0x7610, R67 ;  /* 0x00007610ff437816 */ /* 0x000fe20000000043 */
[--C-:B--2---:R-:W-:Y:S02]  /*18c30*/  IMAD.X R113, R113, 0x1, R38.reuse, P3 ;  /* 0x0000000171717824 */ /* 0x104fe400018e0626 */
[----:B---3--:R-:W-:-:S05]  /*18c40*/  IMAD.X R62, R62, 0x1, R38, P1 ;  /* 0x000000013e3e7824 */ /* 0x008fca00008e0626 */
[-C--:B------:R-:W-:Y:S01]  /*18c50*/  @!P0 LOP3.LUT R63, R63, R62.reuse, RZ, 0x3c, !PT ;  /* 0x0000003e3f3f8212 */ /* 0x080fe200078e3cff */
[----:B------:R0:W-:Y:S01]  /*18c60*/  STL [R1+0x350], R62 ;  /* 0x0003503e01007387 */ /* 0x0001e20000100800 */
[----:B------:R-:W-:Y:S02]  /*18c70*/  IADD3 R117, P1, PT, R117, R39, RZ ;  /* 0x0000002775757210 */ /* 0x000fe40007f3e0ff */
[----:B0-----:R-:W-:-:S04]  /*18c80*/  @!P0 LOP3.LUT R62, R63, R62, RZ, 0x3c, !PT ;  /* 0x0000003e3f3e8212 */ /* 0x001fc800078e3cff */
[----:B------:R-:W-:Y:S01]  /*18c90*/  @!P0 LOP3.LUT R63, R63, R62, RZ, 0x3c, !PT ;  /* 0x0000003e3f3f8212 */ /* 0x000fe200078e3cff */
[----:B----4-:R-:W-:-:S04]  /*18ca0*/  IMAD.X R115, R115, 0x1, R38, P1 ;  /* 0x0000000173737824 */ /* 0x010fc800008e0626 */
[----:B------:R0:W2:Y:S02]  /*18cb0*/  @!P0 LDG.E.U16 R64, desc[UR20][R62.64] ;  /* 0x000000143e408981 */ /* 0x0000a4000c1e1500 */
[----:B0-----:R-:W-:Y:S02]  /*18cc0*/  @!P0 IMAD.MOV.U32 R62, RZ, RZ, R36 ;  /* 0x000000ffff3e8224 */ /* 0x001fe400078e0024 */
[----:B------:R-:W-:-:S05]  /*18cd0*/  @!P0 IMAD.MOV.U32 R63, RZ, RZ, R113 ;  /* 0x000000ffff3f8224 */ /* 0x000fca00078e0071 */
[----:B------:R0:W3:Y:S02]  /*18ce0*/  @!P0 LDG.E.U16 R65, desc[UR20][R62.64] ;  /* 0x000000143e418981 */ /* 0x0000e4000c1e1500 */
[----:B0-----:R-:W-:Y:S02]  /*18cf0*/  IMAD.MOV.U32 R62, RZ, RZ, R115 ;  /* 0x000000ffff3e7224 */ /* 0x001fe400078e0073 */
[----:B------:R-:W-:-:S05]  /*18d00*/  IMAD.MOV.U32 R63, RZ, RZ, R117 ;  /* 0x000000ffff3f7224 */ /* 0x000fca00078e0075 */
[-C--:B------:R-:W-:Y:S01]  /*18d10*/  @!P0 LOP3.LUT R63, R63, R62.reuse, RZ, 0x3c, !PT ;  /* 0x0000003e3f3f8212 */ /* 0x080fe200078e3cff */
[----:B------:R-:W-:Y:S03]  /*18d20*/  STL [R1+0x364], R117 ;  /* 0x0003647501007387 */ /* 0x000fe60000100800 */
[----:B------:R-:W-:Y:S01]  /*18d30*/  @!P0 LOP3.LUT R62, R63, R62, RZ, 0x3c, !PT ;  /* 0x0000003e3f3e8212 */ /* 0x000fe200078e3cff */
[----:B------:R0:W-:Y:S01]  /*18d40*/  STL [R1+0x358], R113 ;  /* 0x0003587101007387 */ /* 0x0001e20000100800 */
[----:B------:R-:W-:Y:S02]  /*18d50*/  IADD3 R119, P3, PT, R119, R39, RZ ;  /* 0x0000002777777210 */ /* 0x000fe40007f7e0ff */
[----:B------:R-:W-:-:S05]  /*18d60*/  @!P0 LOP3.LUT R63, R63, R62, RZ, 0x3c, !PT ;  /* 0x0000003e3f3f8212 */ /* 0x000fca00078e3cff */
[----:B------:R1:W4:Y:S04]  /*18d70*/  @!P0 LDG.E.U16 R67, desc[UR20][R62.64] ;  /* 0x000000143e438981 */ /* 0x000328000c1e1500 */
[----:B0-----:R-:W2:Y:S04]  /*18d80*/  LDL.LU R113, [R1+0x68c] ;  /* 0x00068c0001717983 */ /* 0x001ea80000300800 */
[----:B------:R-:W2:Y:S04]  /*18d90*/  LDL.LU R36, [R1+0x384] ;  /* 0x0003840001247983 */ /* 0x000ea80000300800 */
[----:B------:R0:W-:Y:S01]  /*18da0*/  STL [R1+0x360], R115 ;  /* 0x0003607301007387 */ /* 0x0001e20000100800 */
[----:B-1----:R-:W-:-:S03]  /*18db0*/  IMAD.MOV.U32 R63, RZ, RZ, R119 ;  /* 0x000000ffff3f7224 */ /* 0x002fc600078e0077 */
[----:B0-----:R-:W2:Y:S04]  /*18dc0*/  LDL.LU R115, [R1+0x688] ;  /* 0x0006880001737983 */ /* 0x001ea80000300800 */
[----:B------:R-:W2:Y:S04]  /*18dd0*/  LDL.LU R117, [R1+0x684] ;  /* 0x0006840001757983 */ /* 0x000ea80000300800 */
[----:B------:R0:W-:Y:S04]  /*18de0*/  STL [R1+0x36c], R119 ;  /* 0x00036c7701007387 */ /* 0x0001e80000100800 */
[----:B0-----:R-:W2:Y:S04]  /*18df0*/  LDL.LU R119, [R1+0x680] ;  /* 0x0006800001777983 */ /* 0x001ea80000300800 */
[----:B------:R-:W2:Y:S01]  /*18e00*/  LDL.LU R62, [R1+0x368] ;  /* 0x00036800013e7983 */ /* 0x000ea20000300800 */
[----:B------:R-:W-:-:S05]  /*18e10*/  IADD3 R123, P1, PT, R123, R39, RZ ;  /* 0x000000277b7b7210 */ /* 0x000fca0007f3e0ff */
[----:B------:R-:W-:Y:S01]  /*18e20*/  STL [R1+0x374], R123 ;  /* 0x0003747b01007387 */ /* 0x000fe20000100800 */
[----:B------:R-:W-:Y:S01]  /*18e30*/  PRMT R70, RZ, 0x7610, R70 ;  /* 0x00007610ff467816 */ /* 0x000fe20000000046 */
[--C-:B------:R-:W-:Y:S01]  /*18e40*/  IMAD.X R121, R121, 0x1, R38.reuse, P1 ;  /* 0x0000000179797824 */ /* 0x100fe200008e0626 */
[----:B------:R-:W-:Y:S02]  /*18e50*/  PRMT R71, RZ, 0x7610, R71 ;  /* 0x00007610ff477816 */ /* 0x000fe40000000047 */
[----:B------:R-:W-:Y:S01]  /*18e60*/  IADD3 R125, P1, PT, R125, R39, RZ ;  /* 0x000000277d7d7210 */ /* 0x000fe20007f3e0ff */
[----:B--2---:R-:W-:-:S05]  /*18e70*/  IMAD.X R62, R62, 0x1, R38, P3 ;  /* 0x000000013e3e7824 */ /* 0x004fca00018e0626 */
[-C--:B------:R-:W-:Y:S01]  /*18e80*/  @!P0 LOP3.LUT R63, R63, R62.reuse, RZ, 0x3c, !PT ;  /* 0x0000003e3f3f8212 */ /* 0x080fe200078e3cff */
[----:B------:R0:W-:Y:S03]  /*18e90*/  STL [R1+0x368], R62 ;  /* 0x0003683e01007387 */ /* 0x0001e60000100800 */
[----:B0-----:R-:W-:-:S04]  /*18ea0*/  @!P0 LOP3.LUT R62, R63, R62, RZ, 0x3c, !PT ;  /* 0x0000003e3f3e8212 */ /* 0x001fc800078e3cff */
[----:B------:R-:W-:Y:S01]  /*18eb0*/  @!P0 LOP3.LUT R63, R63, R62, RZ, 0x3c, !PT ;  /* 0x0000003e3f3f8212 */ /* 0x000fe200078e3cff */
[----:B------:R0:W-:Y:S04]  /*18ec0*/  STL [R1+0x370], R121 ;  /* 0x0003707901007387 */ /* 0x0001e80000100800 */
[----:B------:R1:W2:Y:S02]  /*18ed0*/  @!P0 LDG.E.U16 R70, desc[UR20][R62.64] ;  /* 0x000000143e468981 */ /* 0x0002a4000c1e1500 */
[----:B-1----:R-:W-:Y:S02]  /*18ee0*/  @!P0 IMAD.MOV.U32 R62, RZ, RZ, R123 ;  /* 0x000000ffff3e8224 */ /* 0x002fe400078e007b */
[----:B------:R-:W-:Y:S02]  /*18ef0*/  @!P0 IMAD.MOV.U32 R63, RZ, RZ, R121 ;  /* 0x000000ffff3f8224 */ /* 0x000fe400078e0079 */
[----:B0-----:R-:W2:Y:S04]  /*18f00*/  LDL.LU R121, [R1+0x67c] ;  /* 0x00067c0001797983 */ /* 0x001ea80000300800 */
[----:B------:R-:W2:Y:S04]  /*18f10*/  LDL.LU R123, [R1+0x678] ;  /* 0x00067800017b7983 */ /* 0x000ea80000300800 */
[----:B------:R0:W-:Y:S04]  /*18f20*/  STL [R1+0x37c], R125 ;  /* 0x00037c7d01007387 */ /* 0x0001e80000100800 */
[----:B------:R1:W2:Y:S04]  /*18f30*/  @!P0 LDG.E.U16 R71, desc[UR20][R62.64] ;  /* 0x000000143e478981 */ /* 0x0002a8000c1e1500 */
[----:B------:R-:W2:Y:S01]  /*18f40*/  LDL.LU R63, [R1+0x378] ;  /* 0x00037800013f7983 */ /* 0x000ea20000300800 */
[----:B------:R-:W-:Y:S01]  /*18f50*/  PRMT R75, RZ, 0x7610, R75 ;  /* 0x00007610ff4b7816 */ /* 0x000fe2000000004b */
[----:B-1----:R-:W-:-:S02]  /*18f60*/  @!P0 IMAD.MOV.U32 R62, RZ, RZ, R125 ;  /* 0x000000ffff3e8224 */ /* 0x002fc400078e007d */
[----:B--2---:R-:W-:-:S05]  /*18f70*/  IMAD.X R63, R63, 0x1, R38, P1 ;  /* 0x000000013f3f7824 */ /* 0x004fca00008e0626 */
[----:B------:R1:W-:Y:S04]  /*18f80*/  STL [R1+0x378], R63 ;  /* 0x0003783f01007387 */ /* 0x0003e80000100800 */
[----:B0-----:R-:W2:Y:S04]  /*18f90*/  LDL.LU R125, [R1+0x674] ;  /* 0x00067400017d7983 */ /* 0x001ea80000300800 */
[----:B------:R0:W2:Y:S04]  /*18fa0*/  @!P0 LDG.E.U16 R75, desc[UR20][R62.64] ;  /* 0x000000143e4b8981 */ /* 0x0000a8000c1e1500 */
[----:B-1----:R-:W2:Y:S01]  /*18fb0*/  LDL.LU R63, [R1+0x380] ;  /* 0x00038000013f7983 */ /* 0x002ea20000300800 */
[----:B------:R-:W-:-:S02]  /*18fc0*/  IADD3 R36, P1, PT, R36, R39, RZ ;  /* 0x0000002724247210 */ /* 0x000fc40007f3e0ff */
[----:B------:R-:W-:-:S03]  /*18fd0*/  PRMT R77, RZ, 0x7610, R77 ;  /* 0x00007610ff4d7816 */ /* 0x000fc6000000004d */
[----:B0-----:R-:W-:Y:S01]  /*18fe0*/  @!P0 IMAD.MOV.U32 R62, RZ, RZ, R36 ;  /* 0x000000ffff3e8224 */ /* 0x001fe200078e0024 */
[----:B------:R0:W-:Y:S01]  /*18ff0*/  STL [R1+0x384], R36 ;  /* 0x0003842401007387 */ /* 0x0001e20000100800 */
[----:B--2---:R-:W-:-:S05]  /*19000*/  IMAD.X R63, R63, 0x1, R38, P1 ;  /* 0x000000013f3f7824 */ /* 0x004fca00008e0626 */
[----:B------:R1:W-:Y:S04]  /*19010*/  STL [R1+0x380], R63 ;  /* 0x0003803f01007387 */ /* 0x0003e80000100800 */
[----:B0-----:R-:W2:Y:S04]  /*19020*/  LDL.LU R36, [R1+0x670] ;  /* 0x0006700001247983 */ /* 0x001ea80000300800 */
[----:B------:R0:W2:Y:S04]  /*19030*/  @!P0 LDG.E.U16 R77, desc[UR20][R62.64] ;  /* 0x000000143e4d8981 */ /* 0x0000a8000c1e1500 */
[----:B------:R-:W2:Y:S04]  /*19040*/  LDL.LU R62, [R1+0x388] ;  /* 0x00038800013e7983 */ /* 0x000ea80000300800 */
[----:B-1----:R-:W0:Y:S01]  /*19050*/  LDL.LU R63, [R1+0x38c] ;  /* 0x00038c00013f7983 */ /* 0x002e220000300800 */
[----:B------:R-:W-:-:S02]  /*19060*/  PRMT R79, RZ, 0x7610, R79 ;  /* 0x00007610ff4f7816 */ /* 0x000fc4000000004f */
[----:B0-----:R-:W-:-:S05]  /*19070*/  IADD3 R63, P1, PT, R63, R39, RZ ;  /* 0x000000273f3f7210 */ /* 0x001fca0007f3e0ff */
[----:B--2---:R-:W-:Y:S01]  /*19080*/  IMAD.X R62, R62, 0x1, R38, P1 ;  /* 0x000000013e3e7824 */ /* 0x004fe200008e0626 */
[----:B------:R0:W-:Y:S04]  /*19090*/  STL [R1+0x38c], R63 ;  /* 0x00038c3f01007387 */ /* 0x0001e80000100800 */
[----:B------:R1:W-:Y:S01]  /*190a0*/  STL [R1+0x388], R62 ;  /* 0x0003883e01007387 */ /* 0x0003e20000100800 */
[----:B0-----:R-:W-:-:S04]  /*190b0*/  @!P0 LOP3.LUT R63, R63, R62, RZ, 0x3c, !PT ;  /* 0x0000003e3f3f8212 */ /* 0x001fc800078e3cff */
[----:B-1----:R-:W-:-:S04]  /*190c0*/  @!P0 LOP3.LUT R62, R63, R62, RZ, 0x3c, !PT ;  /* 0x0000003e3f3e8212 */ /* 0x002fc800078e3cff */
[----:B------:R-:W-:-:S05]  /*190d0*/  @!P0 LOP3.LUT R63, R63, R62, RZ, 0x3c, !PT ;  /* 0x0000003e3f3f8212 */ /* 0x000fca00078e3cff */
[----:B------:R0:W2:Y:S04]  /*190e0*/  @!P0 LDG.E.U16 R79, desc[UR20][R62.64] ;  /* 0x000000143e4f8981 */ /* 0x0000a8000c1e1500 */
[----:B------:R-:W2:Y:S04]  /*190f0*/  LDL.LU R62, [R1+0x390] ;  /* 0x00039000013e7983 */ /* 0x000ea80000300800 */
[----:B------:R-:W0:Y:S01]  /*19100*/  LDL.LU R63, [R1+0x394] ;  /* 0x00039400013f7983 */ /* 0x000e220000300800 */
[----:B------:R-:W-:Y:S02]  /*19110*/  PRMT R81, RZ, 0x7610, R81 ;  /* 0x00007610ff517816 */ /* 0x000fe40000000051 */
        /* <DEDUP_REMOVED lines=249> */
[----:B------:R0:W2:Y:S01]  /*1a0b0*/  @!P0 LDG.E.U16 R125, desc[UR20][R62.64] ;  /* 0x000000143e7d8981 */ /* 0x0000a2000c1e1500 */
[----:B------:R-:W-:Y:S06]  /*1a0c0*/  BAR.SYNC.DEFER_BLOCKING 0x0 ;  /* 0x0000000000007b1d */ /* 0x000fec0000010000 */
[----:B------:R-:W2:Y:S04]  /*1a0d0*/  LDL.LU R62, [R1+0x34] ;  /* 0x00003400013e7983 */ /* 0x000ea80000300800 */
[----:B------:R-:W2:Y:S04]  /*1a0e0*/  LDL.LU R63, [R1+0x24] ;  /* 0x00002400013f7983 */ /* 0x000ea80000300800 */
[----:B------:R1:W-:Y:S04]  /*1a0f0*/  STS.U16 [R36+UR9+0x8800], R2 ;  /* 0x0088000224007988 */ /* 0x0003e80008000409 */
[----:B------:R0:W-:Y:S04]  /*1a100*/  STS.U16 [R36+UR9+0x8c00], R40 ;  /* 0x008c002824007988 */ /* 0x0001e80008000409 */
[----:B------:R-:W-:Y:S04]  /*1a110*/  STS.U16 [R36+UR9+0x9000], R120 ;  /* 0x0090007824007988 */ /* 0x000fe80008000409 */
[----:B-1----:R-:W3:Y:S04]  /*1a120*/  LDL.LU R2, [R1+0x66c] ;  /* 0x00066c0001027983 */ /* 0x002ee80000300800 */
[----:B0-----:R-:W3:Y:S04]  /*1a130*/  LDL.LU R40, [R1+0x668] ;  /* 0x0006680001287983 */ /* 0x001ee80000300800 */
[----:B--2---:R0:W-:Y:S04]  /*1a140*/  STS.U16 [R36+UR9+0x8400], R63 ;  /* 0x0084003f24007988 */ /* 0x0041e80008000409 */
[----:B0-----:R-:W2:Y:S04]  /*1a150*/  LDL.LU R63, [R1+0x20] ;  /* 0x00002000013f7983 */ /* 0x001ea80000300800 */
        /* <DEDUP_REMOVED lines=30> */
[----:B--2---:R-:W-:Y:S04]  /*1a340*/  STS.U16 [R62+UR9+0x8100], R120 ;  /* 0x008100783e007988 */ /* 0x004fe80008000409 */
[----:B------:R-:W-:Y:S04]  /*1a350*/  STS.U16 [R62+UR9+0x8500], R63 ;  /* 0x0085003f3e007988 */ /* 0x000fe80008000409 */
[----:B------:R0:W-:Y:S04]  /*1a360*/  STS.U16 [R62+UR9+0x8900], R3 ;  /* 0x008900033e007988 */ /* 0x0001e80008000409 */
[----:B------:R1:W-:Y:S04]  /*1a370*/  STS.U16 [R62+UR9+0x8d00], R41 ;  /* 0x008d00293e007988 */ /* 0x0003e80008000409 */
[----:B0-----:R-:W2:Y:S04]  /*1a380*/  LDL.LU R3, [R1+0x664] ;  /* 0x0006640001037983 */ /* 0x001ea80000300800 */
[----:B-1----:R-:W2:Y:S04]  /*1a390*/  LDL.LU R41, [R1+0x660] ;  /* 0x0006600001297983 */ /* 0x002ea80000300800 */
        /* <DEDUP_REMOVED lines=30> */
[----:B--2---:R0:W-:Y:S04]  /*1a580*/  STS.U16 [R5+UR9+0x8200], R41 ;  /* 0x0082002905007988 */ /* 0x0041e80008000409 */
[----:B---3--:R1:W-:Y:S04]  /*1a590*/  STS.U16 [R5+UR9+0x8600], R40 ;  /* 0x0086002805007988 */ /* 0x0083e80008000409 */
[----:B------:R2:W-:Y:S04]  /*1a5a0*/  STS.U16 [R5+UR9+0x8a00], R37 ;  /* 0x008a002505007988 */ /* 0x0005e80008000409 */
        /* <DEDUP_REMOVED lines=27> */
[----:B0-----:R0:W5:Y:S04]  /*1a760*/  LDL.LU R41, [R1+0x65c] ;  /* 0x00065c0001297983 */ /* 0x0011680000300800 */
[----:B------:R-:W-:Y:S04]  /*1a770*/  STS.U16 [R5+UR9+0xfa00], R117 ;  /* 0x00fa007505007988 */ /* 0x000fe80008000409 */
[----:B-1----:R0:W5:Y:S04]  /*1a780*/  LDL.LU R40, [R1+0x658] ;  /* 0x0006580001287983 */ /* 0x0021680000300800 */
[----:B------:R-:W-:Y:S04]  /*1a790*/  STS.U16 [R5+UR9+0xfe00], R119 ;  /* 0x00fe007705007988 */ /* 0x000fe80008000409 */
[----:B--2---:R0:W5:Y:S04]  /*1a7a0*/  LDL.LU R37, [R1+0x654] ;  /* 0x0006540001257983 */ /* 0x0041680000300800 */
[----:B------:R1:W-:Y:S04]  /*1a7b0*/  STS.U16 [R4+UR9+0x8300], R3 ;  /* 0x0083000304007988 */ /* 0x0003e80008000409 */
[----:B------:R2:W-:Y:S04]  /*1a7c0*/  STS.U16 [R4+UR9+0x8700], R2 ;  /* 0x0087000204007988 */ /* 0x0005e80008000409 */
[----:B------:R3:W-:Y:S04]  /*1a7d0*/  STS.U16 [R4+UR9+0x8b00], R0 ;  /* 0x008b000004007988 */ /* 0x0007e80008000409 */
[----:B-1----:R0:W5:Y:S04]  /*1a7e0*/  LDL.LU R3, [R1+0x650] ;  /* 0x0006500001037983 */ /* 0x0021680000300800 */
[----:B--2---:R0:W5:Y:S04]  /*1a7f0*/  LDL.LU R2, [R1+0x64c] ;  /* 0x00064c0001027983 */ /* 0x0041680000300800 */
[----:B---3--:R0:W5:Y:S04]  /*1a800*/  LDL.LU R0, [R1+0x648] ;  /* 0x0006480001007983 */ /* 0x0081680000300800 */
        /* <DEDUP_REMOVED lines=27> */
[----:B------:R0:W-:Y:S04]  /*1a9c0*/  STS.U16 [R4+UR9+0xfb00], R123 ;  /* 0x00fb007b04007988 */ /* 0x0001e80008000409 */
[----:B------:R0:W-:Y:S01]  /*1a9d0*/  STS.U16 [R4+UR9+0xff00], R125 ;  /* 0x00ff007d04007988 */ /* 0x0001e20008000409 */
[----:B------:R1:W-:Y:S06]  /*1a9e0*/  MEMBAR.ALL.CTA ;  /* 0x0000000000007992 */ /* 0x0003ec0000008000 */
[----:B-1----:R-:W1:Y:S01]  /*1a9f0*/  FENCE.VIEW.ASYNC.S ;  /* 0x00000000000073c6 */ /* 0x002e620000000000 */
[----:B------:R-:W-:-:S04]  /*1aa00*/  ULEA UR6, UR19, UR9, 0x3 ;  /* 0x0000000913067291 */ /* 0x000fc8000f8e18ff */
[----:B------:R-:W-:Y:S01]  /*1aa10*/  UIADD3 UR6, UPT, UPT, UR6, 0x10000, URZ ;  /* 0x0001000006067890 */ /* 0x000fe2000fffe0ff */
[----:B-1----:R-:W-:Y:S06]  /*1aa20*/  BAR.SYNC.DEFER_BLOCKING 0x0 ;  /* 0x0000000000007b1d */ /* 0x002fec0000010000 */
[----:B0-----:R-:W-:Y:S05]  /*1aa30*/  @P5 BRA `(.L_x_10) ;  /* 0x0000000000545947 */ /* 0x001fea0003800000 */
[----:B------:R-:W-:Y:S02]  /*1aa40*/  UIADD3 UR26, UPT, UPT, UR8, 0x108, URZ ;  /* 0x00000108081a7890 */ /* 0x000fe4000fffe0ff */
[----:B------:R-:W-:Y:S02]  /*1aa50*/  UIADD3 UR27, UPT, UPT, UR8, 0x110, URZ ;  /* 0x00000110081b7890 */ /* 0x000fe4000fffe0ff */
[----:B------:R-:W-:Y:S01]  /*1aa60*/  UIADD3 UR32, UPT, UPT, UR8, 0x118, URZ ;  /* 0x0000011808207890 */ /* 0x000fe2000fffe0ff */
[----:B------:R-:W-:Y:S01]  /*1aa70*/  UMOV UR16, 0x0 ;  /* 0x0000000000107882 */ /* 0x000fe20000000000 */
[----:B------:R-:W-:Y:S01]  /*1aa80*/  UMOV UR17, 0x8400010 ;  /* 0x0840001000117882 */ /* 0x000fe20000000000 */
[----:B------:R-:W-:Y:S01]  /*1aa90*/  UMOV UR12, UR18 ;  /* 0x00000012000c7c82 */ /* 0x000fe20008000000 */
[----:B------:R-:W-:Y:S01]  /*1aaa0*/  UMOV UR13, 0x40004040 ;  /* 0x40004040000d7882 */ /* 0x000fe20000000000 */
[----:B------:R-:W-:Y:S01]  /*1aab0*/  UMOV UR28, 0x0 ;  /* 0x00000000001c7882 */ /* 0x000fe20000000000 */
[----:B------:R-:W-:Y:S01]  /*1aac0*/  UMOV UR29, 0x8400010 ;  /* 0x08400010001d7882 */ /* 0x000fe20000000000 */
[----:B------:R-:W-:Y:S01]  /*1aad0*/  UMOV UR30, 0x0 ;  /* 0x00000000001e7882 */ /* 0x000fe20000000000 */
[----:B------:R-:W-:Y:S01]  /*1aae0*/  UMOV UR31, 0x8400010 ;  /* 0x08400010001f7882 */ /* 0x000fe20000000000 */
[----:B------:R-:W-:Y:S01]  /*1aaf0*/  UMOV UR7, URZ ;  /* 0x000000ff00077c82 */ /* 0x000fe20008000000 */
[----:B------:R0:W-:Y:S01]  /*1ab00*/  UTCHMMA tmem[UR11], gdesc[UR12], tmem[UR8], tmem[UR16], idesc[UR17], UPT ;  /* 0x00ff100c0b0079ea */ /* 0x0001e2000b800008 */
        /* <DEDUP_REMOVED lines=8> */
.L_x_10:
[----:B------:R-:W2:Y:S01]  /*1ab90*/  LDL R4, [R1+0x63c] ;  /* 0x00063c0001047983 */ /* 0x000ea20000100800 */
[----:B------:R-:W-:-:S04]  /*1aba0*/  UIADD3 UR19, UPT, UPT, UR19, 0x1, URZ ;  /* 0x0000000113137890 */ /* 0x000fc8000fffe0ff */
[----:B------:R-:W-:-:S04]  /*1abb0*/  UISETP.GT.AND UP1, UPT, UR19, 0x1, UPT ;  /* 0x000000011300788c */ /* 0x000fc8000bf24270 */
[----:B0-----:R-:W-:Y:S02]  /*1abc0*/  USEL UR4, URZ, 0x1, !UP1 ;  /* 0x00000001ff047887 */ /* 0x001fe4000c800000 */
[----:B------:R-:W-:Y:S02]  /*1abd0*/  USEL UR19, UR19, URZ, !UP1 ;  /* 0x000000ff13137287 */ /* 0x000fe4000c800000 */
[----:B------:R-:W-:-:S03]  /*1abe0*/  ULOP3.LUT UR7, UR5, UR4, URZ, 0x3c, !UPT ;  /* 0x0000000405077292 */ /* 0x000fc6000f8e3cff */
[----:B------:R-:W-:-:S04]  /*1abf0*/  UMOV UR4, UR5 ;  /* 0x0000000500047c82 */ /* 0x000fc80008000000 */
[----:B------:R-:W-:Y:S01]  /*1ac00*/  UMOV UR5, UR7 ;  /* 0x0000000700057c82 */ /* 0x000fe20008000000 */
[----:B--2--5:R-:W-:-:S13]  /*1ac10*/  ISETP.NE.U32.AND P0, PT, R37, R4, PT ;  /* 0x000000042500720c */ /* 0x024fda0003f05070 */
[----:B------:R-:W-:Y:S05]  /*1ac20*/  @P0 BRA `(.L_x_11) ;  /* 0xffffff7000a00947 */ /* 0x000fea000383ffff */
.L_x_8:
[----:B------:R-:W2:Y:S01]  /*1ac30*/  LDL.LU R5, [R1+0x640] ;  /* 0x0006400001057983 */ /* 0x000ea20000300800 */
[----:B------:R-:W0:Y:S03]  /*1ac40*/  LDCU.128 UR12, c[0x0][0x390] ;  /* 0x00007200ff0c77ac */ /* 0x000e260008000c00 */
[----:B------:R-:W0:Y:S01]  /*1ac50*/  LDL.LU R4, [R1+0x644] ;  /* 0x0006440001047983 */ /* 0x000e220000300800 */
[----:B------:R-:W1:Y:S01]  /*1ac60*/  LDCU UR11, c[0x0][0x39c] ;  /* 0x00007380ff0b77ac */ /* 0x000e620008000800 */
[----:B------:R-:W-:Y:S01]  /*1ac70*/  VIADD R0, R2, 0x1 ;  /* 0x0000000102007836 */ /* 0x000fe20000000000 */
[----:B------:R-:W3:Y:S01]  /*1ac80*/  LDCU UR7, c[0x0][0x3b4] ;  /* 0x00007680ff0777ac */ /* 0x000ee20008000800 */
[----:B------:R-:W4:Y:S01]  /*1ac90*/  LDCU UR5, c[0x0][0x3b8] ;  /* 0x00007700ff0577ac */ /* 0x000f220008000800 */
[----:B------:R-:W0:Y:S01]  /*1aca0*/  LDCU UR16, c[0x0][0x39c] ;  /* 0x00007380ff1077ac */ /* 0x000e220008000800 */
[----:B------:R-:W0:Y:S01]  /*1acb0*/  LDCU UR17, c[0x0][0x39c] ;  /* 0x00007380ff1177ac */ /* 0x000e220008000800 */
[----:B------:R-:W0:Y:S01]  /*1acc0*/  LDCU UR18, c[0x0][0x39c] ;  /* 0x00007380ff1277ac */ /* 0x000e220008000800 */
[----:B--2---:R-:W-:-:S02]  /*1acd0*/  ISETP.GE.AND P1, PT, R5, 0x40, PT ;  /* 0x000000400500780c */ /* 0x004fc40003f26270 */
[C---:B0-----:R-:W-:Y:S01]  /*1ace0*/  ISETP.GE.AND P0, PT, R4.reuse, UR14, PT ;  /* 0x0000000e04007c0c */ /* 0x041fe2000bf06270 */
[----:B---3--:R-:W-:-:S03]  /*1acf0*/  IMAD R3, R4, UR7, RZ ;  /* 0x0000000704037c24 */ /* 0x008fc6000f8e02ff */
[----:B-1----:R-:W-:Y:S01]  /*1ad00*/  ISETP.LT.AND P3, PT, R0, UR11, !P0 ;  /* 0x0000000b00007c0c */ /* 0x002fe2000c761270 */
[----:B------:R-:W-:-:S06]  /*1ad10*/  VIADD R0, R2, 0x2 ;  /* 0x0000000202007836 */ /* 0x000fcc0000000000 */
[----:B----4-:R-:W-:Y:S06]  /*1ad20*/  @!P1 BRA `(.L_x_12) ;  /* 0x0000000000109947 */ /* 0x010fec0003800000 */
[----:B------:R-:W-:-:S06]  /*1ad30*/  USHF.L.U32 UR4, UR4, 0x1f, URZ ;  /* 0x0000001f04047899 */ /* 0x000fcc00080006ff */
[----:B------:R-:W-:-:S04]  /*1ad40*/  IMAD.U32 R4, RZ, RZ, UR4 ;  /* 0x00000004ff047e24 */ /* 0x000fc8000f8e00ff */
[----:B------:R-:W0:Y:S02]  /*1ad50*/  SYNCS.PHASECHK.TRANS64.TRYWAIT P1, [UR6], R4 ;  /* 0x00000004ff0075a7 */ /* 0x000e240008021106 */
[----:B0-----:R-:W-:Y:S05]  /*1ad60*/  @!P1 BRA `(.L_x_13) ;  /* 0x000000a800789947 */ /* 0x001fea0003800000 */
.L_x_12:
[----:B------:R-:W-:Y:S06]  /*1ad70*/  BAR.SYNC.DEFER_BLOCKING 0x0 ;  /* 0x0000000000007b1d */ /* 0x000fec0000010000 */
[----:B------:R-:W-:Y:S01]  /*1ad80*/  STL [R1+0x7ac], R66 ;  /* 0x0007ac4201007387 */ /* 0x000fe20000100800 */
[----:B------:R-:W-:Y:S01]  /*1ad90*/  ISETP.LT.AND P1, PT, R0, UR16, !P0 ;  /* 0x0000001000007c0c */ /* 0x000fe2000c721270 */
[----:B------:R-:W0:Y:S02]  /*1ada0*/  LDCU UR4, c[0x0][0x39c] ;  /* 0x00007380ff0477ac */ /* 0x000e240008000800 */
[----:B------:R-:W-:Y:S01]  /*1adb0*/  STL [R1+0x7a8], R63 ;  /* 0x0007a83f01007387 */ /* 0x000fe20000100800 */
[----:B------:R-:W1:Y:S03]  /*1adc0*/  LDCU UR7, c[0x0][0x39c] ;  /* 0x00007380ff0777ac */ /* 0x000e660008000800 */
[----:B------:R-:W-:Y:S01]  /*1add0*/  STL [R1+0x7a4], R60 ;  /* 0x0007a43c01007387 */ /* 0x000fe20000100800 */
[----:B------:R-:W2:Y:S03]  /*1ade0*/  LDCU UR6, c[0x0][0x39c] ;  /* 0x00007380ff0677ac */ /* 0x000ea60008000800 */
[----:B------:R-:W-:Y:S04]  /*1adf0*/  STL [R1+0x7a0], R57 ;  /* 0x0007a03901007387 */ /* 0x000fe80000100800 */
[----:B------:R-:W-:Y:S01]  /*1ae00*/  STL [R1+0x79c], R54 ;  /* 0x00079c3601007387 */ /* 0x000fe20000100800 */
[----:B------:R-:W3:Y:S03]  /*1ae10*/  @!P2 SYNCS.CCTL.IV [UR9+0x10000] ;  /* 0x01000000ff00a9b1 */ /* 0x000ee60008000009 */
[----:B------:R-:W-:Y:S04]  /*1ae20*/  STL [R1+0x798], R51 ;  /* 0x0007983301007387 */ /* 0x000fe80000100800 */
        /* <DEDUP_REMOVED lines=12> */
[----:B------:R4:W-:Y:S01]  /*1aef0*/  STL [R1+0x764], R12 ;  /* 0x0007640c01007387 */ /* 0x0009e20000100800 */
[----:B---3--:R-:W-:Y:S06]  /*1af00*/  BAR.SYNC.DEFER_BLOCKING 0x0 ;  /* 0x0000000000007b1d */ /* 0x008fec0000010000 */
[----:B----4-:R-:W3:Y:S01]  /*1af10*/  LDTM.x64 R4, tmem[UR10] ;  /* 0x0000000a000479ee */ /* 0x010ee20008340000 */
[----:B------:R-:W-:Y:S01]  /*1af20*/  LEA R0, P5, R3, UR12, 0x1 ;  /* 0x0000000c03007c11 */ /* 0x000fe2000f8a08ff */
[----:B------:R-:W4:Y:S01]  /*1af30*/  @!P2 SYNCS.CCTL.IV [UR9+0x10008] ;  /* 0x01000800ff00a9b1 */ /* 0x000f220008000009 */
[----:B---3--:R-:W-:Y:S01]  /*1af40*/  STL.64 [R1], R4 ;  /* 0x0000000401007387 */ /* 0x008fe20000100a00 */
[----:B------:R-:W-:-:S02]  /*1af50*/  IMAD.MOV.U32 R107, RZ, RZ, R66 ;  /* 0x000000ffff6b7224 */ /* 0x000fc400078e0042 */
[----:B------:R-:W-:Y:S01]  /*1af60*/  IMAD.MOV.U32 R108, RZ, RZ, R67 ;  /* 0x000000ffff6c7224 */ /* 0x000fe200078e0043 */
[----:B------:R-:W-:Y:S01]  /*1af70*/  STL.64 [R1+0x8], R6 ;  /* 0x0000080601007387 */ /* 0x000fe20000100a00 */
[----:B------:R-:W-:Y:S02]  /*1af80*/  IMAD.MOV.U32 R81, RZ, RZ, R63 ;  /* 0x000000ffff517224 */ /* 0x000fe400078e003f */
[----:B------:R-:W-:Y:S01]  /*1af90*/  IMAD.MOV.U32 R103, RZ, RZ, R65 ;  /* 0x000000ffff677224 */ /* 0x000fe200078e0041 */
[----:B------:R-:W-:Y:S01]  /*1afa0*/  STL.64 [R1+0x10], R8 ;  /* 0x0000100801007387 */ /* 0x000fe20000100a00 */
[----:B------:R-:W-:Y:S02]  /*1afb0*/  IMAD.MOV.U32 R67, RZ, RZ, R60 ;  /* 0x000000ffff437224 */ /* 0x000fe400078e003c */
[----:B------:R-:W-:Y:S01]  /*1afc0*/  IMAD.MOV.U32 R102, RZ, RZ, R64 ;  /* 0x000000ffff667224 */ /* 0x000fe200078e0040 */
[----:B------:R-:W-:Y:S01]  /*1afd0*/  STL.64 [R1+0x18], R10 ;  /* 0x0000180a01007387 */ /* 0x000fe20000100a00 */
[----:B------:R-:W-:-:S02]  /*1afe0*/  IMAD.MOV.U32 R80, RZ, RZ, R62 ;  /* 0x000000ffff507224 */ /* 0x000fc400078e003e */
[----:B------:R-:W-:Y:S01]  /*1aff0*/  IMAD.MOV.U32 R68, RZ, RZ, R61 ;  /* 0x000000ffff447224 */ /* 0x000fe200078e003d */
[----:B------:R-:W-:Y:S01]  /*1b000*/  STL.64 [R1+0x20], R12 ;  /* 0x0000200c01007387 */ /* 0x000fe20000100a00 */
[----:B------:R-:W-:Y:S01]  /*1b010*/  LEA.HI.X.SX32 R3, R3, UR13, 0x1, P5 ;  /* 0x0000000d03037c11 */ /* 0x000fe2000a8f0eff */
[----:B------:R-:W3:Y:S02]  /*1b020*/  LDCU UR9, c[0x0][0x39c] ;  /* 0x00007380ff0977ac */ /* 0x000ee40008000800 */
[----:B------:R-:W-:Y:S04]  /*1b030*/  STL.64 [R1+0x28], R14 ;  /* 0x0000280e01007387 */ /* 0x000fe80000100a00 */
        /* <DEDUP_REMOVED lines=20> */
[----:B------:R5:W-:Y:S04]  /*1b180*/  STL.64 [R1+0xd0], R56 ;  /* 0x0000d03801007387 */ /* 0x000be80000100a00 */
[----:B------:R0:W-:Y:S04]  /*1b190*/  STL.64 [R1+0xd8], R58 ;  /* 0x0000d83a01007387 */ /* 0x0001e80000100a00 */
[----:B------:R0:W2:Y:S04]  /*1b1a0*/  LDL.LU R66, [R1+0x7ac] ;  /* 0x0007ac0001427983 */ /* 0x0000a80000300800 */
[----:B------:R0:W2:Y:S04]  /*1b1b0*/  LDL.LU R63, [R1+0x7a8] ;  /* 0x0007a800013f7983 */ /* 0x0000a80000300800 */
[----:B------:R0:W2:Y:S04]  /*1b1c0*/  LDL.LU R60, [R1+0x7a4] ;  /* 0x0007a400013c7983 */ /* 0x0000a80000300800 */
[----:B-----5:R0:W5:Y:S04]  /*1b1d0*/  LDL.LU R57, [R1+0x7a0] ;  /* 0x0007a00001397983 */ /* 0x0201680000300800 */
[----:B------:R0:W2:Y:S04]  /*1b1e0*/  LDL.LU R54, [R1+0x79c] ;  /* 0x00079c0001367983 */ /* 0x0000a80000300800 */
[----:B------:R0:W3:Y:S04]  /*1b1f0*/  LDL.LU R51, [R1+0x798] ;  /* 0x0007980001337983 */ /* 0x0000e80000300800 */
        /* <DEDUP_REMOVED lines=13> */
[----:B------:R-:W3:Y:S04]  /*1b2d0*/  LDL.LU R65, [R1+0xdc] ;  /* 0x0000dc0001417983 */ /* 0x000ee80000300800 */
[----:B------:R-:W3:Y:S04]  /*1b2e0*/  LDL.LU R64, [R1+0xd8] ;  /* 0x0000d80001407983 */ /* 0x000ee80000300800 */
[----:B------:R-:W4:Y:S04]  /*1b2f0*/  LDL.LU R62, [R1+0xd4] ;  /* 0x0000d400013e7983 */ /* 0x000f280000300800 */
[----:B------:R-:W4:Y:S04]  /*1b300*/  LDL.LU R61, [R1+0xd0] ;  /* 0x0000d000013d7983 */ /* 0x000f280000300800 */
[----:B0-----:R-:W5:Y:S04]  /*1b310*/  LDL.LU R59, [R1+0xcc] ;  /* 0x0000cc00013b7983 */ /* 0x001f680000300800 */
[----:B------:R-:W5:Y:S04]  /*1b320*/  LDL.LU R58, [R1+0xc8] ;  /* 0x0000c800013a7983 */ /* 0x000f680000300800 */
        /* <DEDUP_REMOVED lines=49> */
[----:B------:R-:W5:Y:S01]  /*1b640*/  LDL.LU R74, [R1] ;  /* 0x00000000014a7983 */ /* 0x000f620000300800 */
[----:B------:R-:W-:Y:S01]  /*1b650*/  IMAD R4, R2, UR5, RZ ;  /* 0x0000000502047c24 */ /* 0x000fe2000f8e02ff */
[----:B------:R-:W-:Y:S01]  /*1b660*/  F2FP.F16.F32.PACK_AB R106, R108, R107 ;  /* 0x0000006b6c6a723e */ /* 0x000fe200000000ff */
[----:B------:R-:W-:Y:S01]  /*1b670*/  VIADD R6, R2, 0x3 ;  /* 0x0000000302067836 */ /* 0x000fe20000000000 */
[----:B------:R-:W-:Y:S01]  /*1b680*/  F2FP.F16.F32.PACK_AB R101, R103, R102 ;  /* 0x000000666765723e */ /* 0x000fe200000000ff */
[C---:B------:R-:W-:Y:S01]  /*1b690*/  VIADD R5, R4.reuse, UR5 ;  /* 0x0000000504057c36 */ /* 0x040fe20008000000 */
[-C--:B------:R-:W-:Y:S01]  /*1b6a0*/  LEA R110, P5, R4, R0.reuse, 0x1 ;  /* 0x00000000046e7211 */ /* 0x080fe200078a08ff */
[----:B------:R-:W-:Y:S01]  /*1b6b0*/  VIADD R7, R2, 0x4 ;  /* 0x0000000402077836 */ /* 0x000fe20000000000 */
[----:B------:R-:W-:Y:S01]  /*1b6c0*/  ISETP.LT.AND P4, PT, R6, UR17, !P0 ;  /* 0x0000001106007c0c */ /* 0x000fe2000c781270 */
[C---:B------:R-:W-:Y:S01]  /*1b6d0*/  VIADD R6, R5.reuse, UR5 ;  /* 0x0000000505067c36 */ /* 0x040fe20008000000 */
[----:B------:R-:W-:-:S02]  /*1b6e0*/  LEA R104, P6, R5, R0, 0x1 ;  /* 0x0000000005687211 */ /* 0x000fc400078c08ff */
[-C--:B------:R-:W-:Y:S01]  /*1b6f0*/  LEA.HI.X.SX32 R111, R4, R3.reuse, 0x1, P5 ;  /* 0x00000003046f7211 */ /* 0x080fe200028f0eff */
[----:B------:R-:W-:Y:S01]  /*1b700*/  VIADD R4, R6, UR5 ;  /* 0x0000000506047c36 */ /* 0x000fe20008000000 */
[----:B------:R-:W-:Y:S02]  /*1b710*/  LEA.HI.X.SX32 R105, R5, R3, 0x1, P6 ;  /* 0x0000000305697211 */ /* 0x000fe400030f0eff */
[----:B------:R-:W-:Y:S01]  /*1b720*/  ISETP.LT.AND P5, PT, R7, UR18, !P0 ;  /* 0x0000001207007c0c */ /* 0x000fe2000c7a1270 */
[----:B------:R-:W-:Y:S01]  /*1b730*/  VIADD R5, R4, UR5 ;  /* 0x0000000504057c36 */ /* 0x000fe20008000000 */
[----:B------:R-:W-:Y:S01]  /*1b740*/  F2FP.F16.F32.PACK_AB R69, R81, R80 ;  /* 0x000000505145723e */ /* 0x000fe200000000ff */
[----:B------:R0:W-:Y:S01]  /*1b750*/  STL.64 [R1+0x110], R104 ;  /* 0x0001106801007387 */ /* 0x0001e20000100a00 */
[----:B------:R-:W-:Y:S01]  /*1b760*/  VIADD R7, R2, 0x5 ;  /* 0x0000000502077836 */ /* 0x000fe20000000000 */
[----:B--2---:R-:W-:Y:S02]  /*1b770*/  F2FP.F16.F32.PACK_AB R66, R68, R67 ;  /* 0x000000434442723e */ /* 0x004fe400000000ff */
[----:B------:R-:W-:Y:S01]  /*1b780*/  STL.64 [R1+0x118], R110 ;  /* 0x0001186e01007387 */ /* 0x000fe20000100a00 */
[----:B0-----:R-:W-:-:S04]  /*1b790*/  LEA R104, P6, R6, R0, 0x1 ;  /* 0x0000000006687211 */ /* 0x001fc800078c08ff */
[----:B------:R-:W-:Y:S02]  /*1b7a0*/  LEA.HI.X.SX32 R105, R6, R3, 0x1, P6 ;  /* 0x0000000306697211 */ /* 0x000fe400030f0eff */
[----:B------:R-:W-:Y:S01]  /*1b7b0*/  ISETP.LT.AND P6, PT, R7, UR4, !P0 ;  /* 0x0000000407007c0c */ /* 0x000fe2000c7c1270 */
[----:B------:R-:W0:Y:S02]  /*1b7c0*/  LDCU UR4, c[0x0][0x39c] ;  /* 0x00007380ff0477ac */ /* 0x000e240008000800 */
[----:B------:R2:W-:Y:S04]  /*1b7d0*/  STL.64 [R1+0x108], R104 ;  /* 0x0001086801007387 */ /* 0x0005e80000100a00 */
[----:B------:R-:W-:Y:S01]  /*1b7e0*/  STL [R1+0x19c], R106 ;  /* 0x00019c6a01007387 */ /* 0x000fe20000100800 */
[----:B--2---:R-:W-:-:S04]  /*1b7f0*/  LEA R104, P2, R4, R0, 0x1 ;  /* 0x0000000004687211 */ /* 0x004fc800078408ff */
[----:B------:R-:W-:Y:S01]  /*1b800*/  LEA.HI.X.SX32 R105, R4, R3, 0x1, P2 ;  /* 0x0000000304697211 */ /* 0x000fe200010f0eff */
[C---:B------:R-:W-:Y:S01]  /*1b810*/  VIADD R4, R5.reuse, UR5 ;  /* 0x0000000505047c36 */ /* 0x040fe20008000000 */
[----:B------:R-:W-:-:S03]  /*1b820*/  LEA R6, P2, R5, R0, 0x1 ;  /* 0x0000000005067211 */ /* 0x000fc600078408ff */
[----:B------:R-:W-:Y:S01]  /*1b830*/  STL.64 [R1+0x100], R104 ;  /* 0x0001006801007387 */ /* 0x000fe20000100a00 */
[----:B------:R-:W-:Y:S01]  /*1b840*/  LEA.HI.X.SX32 R7, R5, R3, 0x1, P2 ;  /* 0x0000000305077211 */ /* 0x000fe200010f0eff */
[C---:B------:R-:W-:Y:S02]  /*1b850*/  VIADD R5, R4.reuse, UR5 ;  /* 0x0000000504057c36 */ /* 0x040fe40008000000 */
[----:B------:R-:W-:Y:S04]  /*1b860*/  STL [R1+0x194], R101 ;  /* 0x0001946501007387 */ /* 0x000fe80000100800 */
[----:B------:R2:W-:Y:S04]  /*1b870*/  STL.64 [R1+0xf8], R6 ;  /* 0x0000f80601007387 */ /* 0x0005e80000100a00 */
[----:B------:R-:W-:Y:S04]  /*1b880*/  STL [R1+0x18c], R69 ;  /* 0x00018c4501007387 */ /* 0x000fe80000100800 */
[----:B------:R-:W-:Y:S01]  /*1b890*/  STL [R1+0x184], R66 ;  /* 0x0001844201007387 */ /* 0x000fe20000100800 */
[----:B--2---:R-:W-:-:S02]  /*1b8a0*/  LEA R6, P2, R4, R0, 0x1 ;  /* 0x0000000004067211 */ /* 0x004fc400078408ff */
[----:B---3--:R-:W-:Y:S02]  /*1b8b0*/  F2FP.F16.F32.PACK_AB R63, R65, R64 ;  /* 0x00000040413f723e */ /* 0x008fe400000000ff */
[----:B------:R-:W-:Y:S01]  /*1b8c0*/  LEA.HI.X.SX32 R7, R4, R3, 0x1, P2 ;  /* 0x0000000304077211 */ /* 0x000fe200010f0eff */
[----:B------:R-:W-:-:S04]  /*1b8d0*/  VIADD R4, R5, UR5 ;  /* 0x0000000505047c36 */ /* 0x000fc80008000000 */
[----:B------:R2:W-:Y:S01]  /*1b8e0*/  STL.64 [R1+0xe8], R6 ;  /* 0x0000e80601007387 */ /* 0x0005e20000100a00 */
[----:B----4-:R-:W-:-:S03]  /*1b8f0*/  F2FP.F16.F32.PACK_AB R60, R62, R61 ;  /* 0x0000003d3e3c723e */ /* 0x010fc600000000ff */
[----:B------:R-:W-:Y:S04]  /*1b900*/  STL [R1+0x17c], R63 ;  /* 0x00017c3f01007387 */ /* 0x000fe80000100800 */
[----:B------:R-:W-:Y:S01]  /*1b910*/  STL [R1+0x178], R60 ;  /* 0x0001783c01007387 */ /* 0x000fe20000100800 */
[----:B-----5:R-:W-:Y:S02]  /*1b920*/  F2FP.F16.F32.PACK_AB R57, R59, R58 ;  /* 0x0000003a3b39723e */ /* 0x020fe400000000ff */
[----:B--2---:R-:W-:-:S04]  /*1b930*/  LEA R6, P2, R5, R0, 0x1 ;  /* 0x0000000005067211 */ /* 0x004fc800078408ff */
[----:B------:R-:W-:Y:S01]  /*1b940*/  LEA.HI.X.SX32 R7, R5, R3, 0x1, P2 ;  /* 0x0000000305077211 */ /* 0x000fe200010f0eff */
[----:B------:R-:W-:Y:S01]  /*1b950*/  VIADD R5, R4, UR5 ;  /* 0x0000000504057c36 */ /* 0x000fe20008000000 */
[----:B------:R-:W-:-:S03]  /*1b960*/  F2FP.F16.F32.PACK_AB R54, R56, R55 ;  /* 0x000000373836723e */ /* 0x000fc600000000ff */
[----:B------:R2:W-:Y:S04]  /*1b970*/  STL.64 [R1+0xd8], R6 ;  /* 0x0000d80601007387 */ /* 0x0005e80000100a00 */
[----:B------:R-:W-:Y:S01]  /*1b980*/  STL [R1+0x174], R57 ;  /* 0x0001743901007387 */ /* 0x000fe20000100800 */
[----:B------:R-:W-:-:S03]  /*1b990*/  F2FP.F16.F32.PACK_AB R51, R53, R52 ;  /* 0x000000343533723e */ /* 0x000fc600000000ff */
[----:B------:R-:W-:Y:S01]  /*1b9a0*/  STL [R1+0x170], R54 ;  /* 0x0001703601007387 */ /* 0x000fe20000100800 */
[----:B--2---:R-:W-:Y:S02]  /*1b9b0*/  LEA R6, P2, R4, R0, 0x1 ;  /* 0x0000000004067211 */ /* 0x004fe400078408ff */
[----:B------:R-:W-:Y:S02]  /*1b9c0*/  F2FP.F16.F32.PACK_AB R48, R50, R49 ;  /* 0x000000313230723e */ /* 0x000fe400000000ff */
        /* <DEDUP_REMOVED lines=10> */
[----:B------:R-:W-:-:S04]  /*1ba70*/  VIADD R5, R4, UR5 ;  /* 0x0000000504057c36 */ /* 0x000fc80008000000 */
[----:B------:R2:W-:Y:S01]  /*1ba80*/  STL.64 [R1+0xb8], R6 ;  /* 0x0000b80601007387 */ /* 0x0005e20000100a00 */
[----:B------:R-:W-:-:S03]  /*1ba90*/  F2FP.F16.F32.PACK_AB R36, R38, R37 ;  /* 0x000000252624723e */ /* 0x000fc600000000ff */
[----:B------:R-:W-:Y:S04]  /*1baa0*/  STL [R1+0x160], R45 ;  /* 0x0001602d01007387 */ /* 0x000fe80000100800 */
[----:B------:R-:W-:Y:S01]  /*1bab0*/  STL [R1+0x158], R42 ;  /* 0x0001582a01007387 */ /* 0x000fe20000100800 */
[----:B------:R-:W-:Y:S02]  /*1bac0*/  F2FP.F16.F32.PACK_AB R33, R35, R34 ;  /* 0x000000222321723e */ /* 0x000fe400000000ff */
        /* <DEDUP_REMOVED lines=8> */
[C---:B--2---:R-:W-:Y:S02]  /*1bb50*/  LEA R6, P2, R5.reuse, R0, 0x1 ;  /* 0x0000000005067211 */ /* 0x044fe400078408ff */
        /* <DEDUP_REMOVED lines=11> */
[----:B------:R-:W-:-:S04]  /*1bc10*/  VIADD R4, R5, UR5 ;  /* 0x0000000505047c36 */ /* 0x000fc80008000000 */
[----:B------:R2:W-:Y:S01]  /*1bc20*/  STL.64 [R1+0x88], R6 ;  /* 0x0000880601007387 */ /* 0x0005e20000100a00 */
[----:B------:R-:W-:-:S03]  /*1bc30*/  F2FP.F16.F32.PACK_AB R12, R14, R13 ;  /* 0x0000000d0e0c723e */ /* 0x000fc600000000ff */
[----:B------:R-:W-:Y:S04]  /*1bc40*/  STL [R1+0x134], R27 ;  /* 0x0001341b01007387 */ /* 0x000fe80000100800 */
[----:B------:R-:W-:Y:S01]  /*1bc50*/  STL [R1+0x12c], R24 ;  /* 0x00012c1801007387 */ /* 0x000fe20000100800 */
[----:B--2---:R-:W-:-:S04]  /*1bc60*/  LEA R6, P2, R5, R0, 0x1 ;  /* 0x0000000005067211 */ /* 0x004fc800078408ff */
[----:B------:R-:W-:Y:S01]  /*1bc70*/  LEA.HI.X.SX32 R7, R5, R3, 0x1, P2 ;  /* 0x0000000305077211 */ /* 0x000fe200010f0eff */
[----:B------:R-:W-:Y:S01]  /*1bc80*/  VIADD R5, R4, UR5 ;  /* 0x0000000504057c36 */ /* 0x000fe20008000000 */
[----:B------:R-:W-:-:S03]  /*1bc90*/  F2FP.F16.F32.PACK_AB R100, R9, R8 ;  /* 0x000000080964723e */ /* 0x000fc600000000ff */
[----:B------:R2:W-:Y:S01]  /*1bca0*/  STL.64 [R1+0x78], R6 ;  /* 0x0000780601007387 */ /* 0x0005e20000100a00 */
[----:B------:R-:W-:-:S03]  /*1bcb0*/  VIADD R69, R5, UR5 ;  /* 0x0000000505457c36 */ /* 0x000fc60008000000 */
[----:B------:R-:W-:Y:S01]  /*1bcc0*/  STL [R1+0x124], R21 ;  /* 0x0001241501007387 */ /* 0x000fe20000100800 */
[----:B------:R-:W-:Y:S01]  /*1bcd0*/  VIADD R68, R69, UR5 ;  /* 0x0000000545447c36 */ /* 0x000fe20008000000 */
[----:B------:R-:W-:Y:S02]  /*1bce0*/  F2FP.F16.F32.PACK_AB R95, R99, R98 ;  /* 0x00000062635f723e */ /* 0x000fe400000000ff */
[----:B------:R-:W-:Y:S01]  /*1bcf0*/  STL [R1+0x120], R18 ;  /* 0x0001201201007387 */ /* 0x000fe20000100800 */
[----:B--2---:R-:W-:Y:S02]  /*1bd00*/  LEA R6, P2, R4, R0, 0x1 ;  /* 0x0000000004067211 */ /* 0x004fe400078408ff */
[----:B------:R-:W-:Y:S02]  /*1bd10*/  F2FP.F16.F32.PACK_AB R92, R94, R93 ;  /* 0x0000005d5e5c723e */ /* 0x000fe400000000ff */
[----:B------:R-:W-:Y:S02]  /*1bd20*/  LEA.HI.X.SX32 R7, R4, R3, 0x1, P2 ;  /* 0x0000000304077211 */ /* 0x000fe400010f0eff */
[----:B------:R-:W-:-:S02]  /*1bd30*/  F2FP.F16.F32.PACK_AB R4, R11, R10 ;  /* 0x0000000a0b04723e */ /* 0x000fc400000000ff */
[----:B------:R-:W-:Y:S01]  /*1bd40*/  F2FP.F16.F32.PACK_AB R89, R91, R90 ;  /* 0x0000005a5b59723e */ /* 0x000fe200000000ff */
[----:B------:R2:W-:Y:S04]  /*1bd50*/  STL.64 [R1+0x68], R6 ;  /* 0x0000680601007387 */ /* 0x0005e80000100a00 */
[----:B------:R-:W-:Y:S01]  /*1bd60*/  STL [R1+0xf0], R15 ;  /* 0x0000f00f01007387 */ /* 0x000fe20000100800 */
[----:B------:R-:W-:-:S03]  /*1bd70*/  F2FP.F16.F32.PACK_AB R86, R88, R87 ;  /* 0x000000575856723e */ /* 0x000fc600000000ff */
[----:B------:R-:W-:Y:S01]  /*1bd80*/  STL [R1+0xe4], R12 ;  /* 0x0000e40c01007387 */ /* 0x000fe20000100800 */
[----:B--2---:R-:W-:-:S03]  /*1bd90*/  LEA R6, P2, R5, R0, 0x1 ;  /* 0x0000000005067211 */ /* 0x004fc600078408ff */
[----:B------:R-:W-:Y:S01]  /*1bda0*/  STL [R1+0xd4], R4 ;  /* 0x0000d40401007387 */ /* 0x000fe20000100800 */
[----:B------:R-:W-:Y:S02]  /*1bdb0*/  F2FP.F16.F32.PACK_AB R83, R85, R84 ;  /* 0x000000545553723e */ /* 0x000fe400000000ff */
[----:B------:R-:W-:Y:S02]  /*1bdc0*/  LEA.HI.X.SX32 R7, R5, R3, 0x1, P2 ;  /* 0x0000000305077211 */ /* 0x000fe400010f0eff */
[----:B------:R-:W-:-:S03]  /*1bdd0*/  LEA R80, P2, R69, R0, 0x1 ;  /* 0x0000000045507211 */ /* 0x000fc600078408ff */
[----:B------:R2:W-:Y:S01]  /*1bde0*/  STL.64 [R1+0x58], R6 ;  /* 0x0000580601007387 */ /* 0x0005e20000100a00 */
[----:B------:R-:W-:Y:S01]  /*1bdf0*/  LEA.HI.X.SX32 R81, R69, R3, 0x1, P2 ;  /* 0x0000000345517211 */ /* 0x000fe200010f0eff */
[----:B------:R-:W-:Y:S01]  /*1be00*/  VIADD R69, R68, UR5 ;  /* 0x0000000544457c36 */ /* 0x000fe20008000000 */
[----:B------:R-:W-:Y:S01]  /*1be10*/  F2FP.F16.F32.PACK_AB R79, R82, R72 ;  /* 0x00000048524f723e */ /* 0x000fe200000000ff */
[----:B------:R-:W-:Y:S04]  /*1be20*/  STL [R1+0xc4], R100 ;  /* 0x0000c46401007387 */ /* 0x000fe80000100800 */
[----:B------:R3:W-:Y:S01]  /*1be30*/  STL.64 [R1+0x48], R80 ;  /* 0x0000485001007387 */ /* 0x0007e20000100a00 */
[----:B------:R-:W-:-:S03]  /*1be40*/  F2FP.F16.F32.PACK_AB R76, R78, R77 ;  /* 0x0000004d4e4c723e */ /* 0x000fc600000000ff */
[----:B------:R-:W-:Y:S01]  /*1be50*/  STL [R1+0xb4], R95 ;  /* 0x0000b45f01007387 */ /* 0x000fe20000100800 */
[C---:B------:R-:W-:Y:S02]  /*1be60*/  PRMT R71, R76.reuse, 0x7632, R71 ;  /* 0x000076324c477816 */ /* 0x040fe40000000047 */
[----:B------:R-:W-:Y:S01]  /*1be70*/  PRMT R70, R76, 0x7610, R70 ;  /* 0x000076104c467816 */ /* 0x000fe20000000046 */
[----:B--2---:R-:W2:Y:S01]  /*1be80*/  LDTM.x64 R4, tmem[UR10+0x40] ;  /* 0x0000400a000479ee */ /* 0x004ea20008340000 */
[----:B------:R-:W-:Y:S02]  /*1be90*/  F2FP.F16.F32.PACK_AB R73, R75, R74 ;  /* 0x0000004a4b49723e */ /* 0x000fe400000000ff */
[C---:B---3--:R-:W-:Y:S02]  /*1bea0*/  LEA R80, P2, R68.reuse, R0, 0x1 ;  /* 0x0000000044507211 */ /* 0x048fe400078408ff */
[----:B------:R-:W-:Y:S02]  /*1beb0*/  PRMT R97, R73, 0x7610, R97 ;  /* 0x0000761049617816 */ /* 0x000fe40000000061 */
[----:B------:R-:W-:Y:S01]  /*1bec0*/  LEA.HI.X.SX32 R81, R68, R3, 0x1, P2 ;  /* 0x0000000344517211 */ /* 0x000fe200010f0eff */
[----:B------:R-:W-:Y:S01]  /*1bed0*/  VIADD R68, R69, UR5 ;  /* 0x0000000545447c36 */ /* 0x000fe20008000000 */
[----:B------:R-:W-:-:S03]  /*1bee0*/  PRMT R96, R73, 0x7632, R96 ;  /* 0x0000763249607816 */ /* 0x000fc60000000060 */
[----:B------:R3:W-:Y:S04]  /*1bef0*/  STL.64 [R1+0x40], R80 ;  /* 0x0000405001007387 */ /* 0x0007e80000100a00 */
[----:B------:R-:W-:Y:S04]  /*1bf00*/  STL [R1+0xa4], R92 ;  /* 0x0000a45c01007387 */ /* 0x000fe80000100800 */
[----:B------:R-:W-:Y:S01]  /*1bf10*/  STL [R1+0xa0], R89 ;  /* 0x0000a05901007387 */ /* 0x000fe20000100800 */
[----:B--2---:R-:W-:Y:S02]  /*1bf20*/  F2FP.F16.F32.PACK_AB R66, R67, R66 ;  /* 0x000000424342723e */ /* 0x004fe400000000ff */
[----:B---3--:R-:W-:-:S02]  /*1bf30*/  LEA R80, P2, R69, R0, 0x1 ;  /* 0x0000000045507211 */ /* 0x008fc400078408ff */
[----:B------:R-:W-:Y:S02]  /*1bf40*/  F2FP.F16.F32.PACK_AB R64, R65, R64 ;  /* 0x000000404140723e */ /* 0x000fe400000000ff */
[----:B------:R-:W-:Y:S01]  /*1bf50*/  LEA.HI.X.SX32 R81, R69, R3, 0x1, P2 ;  /* 0x0000000345517211 */ /* 0x000fe200010f0eff */
[----:B------:R-:W-:Y:S01]  /*1bf60*/  VIADD R69, R68, UR5 ;  /* 0x0000000544457c36 */ /* 0x000fe20008000000 */
[----:B------:R-:W-:Y:S02]  /*1bf70*/  F2FP.F16.F32.PACK_AB R62, R63, R62 ;  /* 0x0000003e3f3e723e */ /* 0x000fe400000000ff */
[----:B------:R-:W-:Y:S01]  /*1bf80*/  F2FP.F16.F32.PACK_AB R60, R61, R60 ;  /* 0x0000003c3d3c723e */ /* 0x000fe200000000ff */
[----:B------:R2:W-:Y:S01]  /*1bf90*/  STL.64 [R1+0x30], R80 ;  /* 0x0000305001007387 */ /* 0x0005e20000100a00 */
[----:B------:R-:W-:Y:S02]  /*1bfa0*/  F2FP.F16.F32.PACK_AB R58, R59, R58 ;  /* 0x0000003a3b3a723e */ /* 0x000fe400000000ff */
[----:B------:R-:W-:Y:S01]  /*1bfb0*/  F2FP.F16.F32.PACK_AB R56, R57, R56 ;  /* 0x000000383938723e */ /* 0x000fe200000000ff */
[----:B------:R-:W-:Y:S01]  /*1bfc0*/  STL [R1+0x90], R86 ;  /* 0x0000905601007387 */ /* 0x000fe20000100800 */
[----:B------:R-:W-:-:S02]  /*1bfd0*/  F2FP.F16.F32.PACK_AB R54, R55, R54 ;  /* 0x000000363736723e */ /* 0x000fc400000000ff */
[----:B------:R-:W-:Y:S01]  /*1bfe0*/  F2FP.F16.F32.PACK_AB R52, R53, R52 ;  /* 0x000000343534723e */ /* 0x000fe200000000ff */
[----:B------:R-:W-:Y:S01]  /*1bff0*/  STL [R1+0x84], R83 ;  /* 0x0000845301007387 */ /* 0x000fe20000100800 */
[----:B------:R-:W-:Y:S02]  /*1c000*/  F2FP.F16.F32.PACK_AB R50, R51, R50 ;  /* 0x000000323332723e */ /* 0x000fe400000000ff */
[----:B------:R-:W-:Y:S01]  /*1c010*/  F2FP.F16.F32.PACK_AB R48, R49, R48 ;  /* 0x000000303130723e */ /* 0x000fe200000000ff */
[----:B------:R-:W-:Y:S01]  /*1c020*/  STL [R1+0x80], R79 ;  /* 0x0000804f01007387 */ /* 0x000fe20000100800 */
[C---:B--2---:R-:W-:Y:S02]  /*1c030*/  LEA R80, P2, R68.reuse, R0, 0x1 ;  /* 0x0000000044507211 */ /* 0x044fe400078408ff */
[----:B------:R-:W-:Y:S02]  /*1c040*/  F2FP.F16.F32.PACK_AB R46, R47, R46 ;  /* 0x0000002e2f2e723e */ /* 0x000fe400000000ff */
[----:B------:R-:W-:Y:S01]  /*1c050*/  LEA.HI.X.SX32 R81, R68, R3, 0x1, P2 ;  /* 0x0000000344517211 */ /* 0x000fe200010f0eff */
[C---:B------:R-:W-:Y:S01]  /*1c060*/  VIADD R68, R69.reuse, UR5 ;  /* 0x0000000545447c36 */ /* 0x040fe20008000000 */
[----:B------:R-:W-:-:S02]  /*1c070*/  LEA R72, P2, R69, R0, 0x1 ;  /* 0x0000000045487211 */ /* 0x000fc400078408ff */
[----:B------:R-:W-:Y:S01]  /*1c080*/  F2FP.F16.F32.PACK_AB R44, R45, R44 ;  /* 0x0000002c2d2c723e */ /* 0x000fe200000000ff */
[----:B------:R-:W-:Y:S01]  /*1c090*/  STL.64 [R1+0x20], R80 ;  /* 0x0000205001007387 */ /* 0x000fe20000100a00 */
        /* <DEDUP_REMOVED lines=10> */
[----:B------:R3:W-:Y:S01]  /*1c140*/  STL [R1+0x1ec], R64 ;  /* 0x0001ec4001007387 */ /* 0x0007e20000100800 */
[----:B------:R-:W-:Y:S02]  /*1c150*/  F2FP.F16.F32.PACK_AB R33, R31, R30 ;  /* 0x0000001e1f21723e */ /* 0x000fe400000000ff */
[----:B------:R-:W-:Y:S02]  /*1c160*/  F2FP.F16.F32.PACK_AB R28, R29, R28 ;  /* 0x0000001c1d1c723e */ /* 0x000fe400000000ff */
[----:B--2---:R-:W-:Y:S02]  /*1c170*/  LEA R72, P2, R68, R0, 0x1 ;  /* 0x0000000044487211 */ /* 0x004fe400078408ff */
[----:B------:R-:W-:Y:S02]  /*1c180*/  PRMT R30, R70, 0x7610, R30 ;  /* 0x00007610461e7816 */ /* 0x000fe4000000001e */
[----:B------:R-:W-:-:S02]  /*1c190*/  LEA.HI.X.SX32 R73, R68, R3, 0x1, P2 ;  /* 0x0000000344497211 */ /* 0x000fc400010f0eff */
[C---:B------:R-:W-:Y:S01]  /*1c1a0*/  LEA R124, P2, R69.reuse, R0, 0x1 ;  /* 0x00000000457c7211 */ /* 0x040fe200078408ff */
[----:B---3--:R-:W-:Y:S01]  /*1c1b0*/  VIADD R64, R69, UR5 ;  /* 0x0000000545407c36 */ /* 0x008fe20008000000 */
[----:B------:R-:W-:Y:S01]  /*1c1c0*/  F2FP.F16.F32.PACK_AB R29, R27, R26 ;  /* 0x0000001a1b1d723e */ /* 0x000fe200000000ff */
[----:B------:R-:W-:Y:S01]  /*1c1d0*/  STL.64 [R1], R72 ;  /* 0x0000004801007387 */ /* 0x000fe20000100a00 */
[-C--:B------:R-:W-:Y:S02]  /*1c1e0*/  LEA.HI.X.SX32 R125, R69, R3.reuse, 0x1, P2 ;  /* 0x00000003457d7211 */ /* 0x080fe400010f0eff */
[C---:B------:R-:W-:Y:S01]  /*1c1f0*/  LEA R122, P2, R64.reuse, R0, 0x1 ;  /* 0x00000000407a7211 */ /* 0x040fe200078408ff */
[----:B------:R-:W-:Y:S01]  /*1c200*/  STL [R1+0x1e8], R62 ;  /* 0x0001e83e01007387 */ /* 0x000fe20000100800 */
[----:B------:R-:W-:Y:S02]  /*1c210*/  F2FP.F16.F32.PACK_AB R24, R25, R24 ;  /* 0x000000181918723e */ /* 0x000fe400000000ff */
[----:B------:R-:W-:Y:S01]  /*1c220*/  LEA.HI.X.SX32 R123, R64, R3, 0x1, P2 ;  /* 0x00000003407b7211 */ /* 0x000fe200010f0eff */
[----:B------:R-:W-:Y:S01]  /*1c230*/  STL [R1+0x6dc], R124 ;  /* 0x0006dc7c01007387 */ /* 0x000fe20000100800 */
[----:B------:R-:W-:-:S02]  /*1c240*/  F2FP.F16.F32.PACK_AB R22, R23, R22 ;  /* 0x000000161716723e */ /* 0x000fc400000000ff */
[----:B------:R-:W-:Y:S01]  /*1c250*/  F2FP.F16.F32.PACK_AB R18, R19, R18 ;  /* 0x000000121312723e */ /* 0x000fe200000000ff */
[----:B------:R2:W-:Y:S01]  /*1c260*/  STL [R1+0x1e4], R60 ;  /* 0x0001e43c01007387 */ /* 0x0005e20000100800 */
[----:B------:R-:W-:Y:S02]  /*1c270*/  F2FP.F16.F32.PACK_AB R27, R17, R16 ;  /* 0x00000010111b723e */ /* 0x000fe400000000ff */
[----:B------:R-:W-:Y:S01]  /*1c280*/  F2FP.F16.F32.PACK_AB R26, R13, R12 ;  /* 0x0000000c0d1a723e */ /* 0x000fe200000000ff */
[----:B------:R-:W-:Y:S01]  /*1c290*/  STL [R1+0x6e8], R124 ;  /* 0x0006e87c01007387 */ /* 0x000fe20000100800 */
[----:B------:R-:W-:Y:S02]  /*1c2a0*/  F2FP.F16.F32.PACK_AB R25, R11, R10 ;  /* 0x0000000a0b19723e */ /* 0x000fe400000000ff */
[----:B------:R-:W-:Y:S01]  /*1c2b0*/  F2FP.F16.F32.PACK_AB R23, R7, R6 ;  /* 0x000000060717723e */ /* 0x000fe200000000ff */
[----:B------:R-:W-:Y:S01]  /*1c2c0*/  STL [R1+0x6d8], R125 ;  /* 0x0006d87d01007387 */ /* 0x000fe20000100800 */
[----:B--2---:R-:W-:-:S03]  /*1c2d0*/  VIADD R60, R64, UR5 ;  /* 0x00000005403c7c36 */ /* 0x004fc60008000000 */
[----:B------:R-:W-:Y:S04]  /*1c2e0*/  STL [R1+0x1e0], R58 ;  /* 0x0001e03a01007387 */ /* 0x000fe80000100800 */
[----:B------:R-:W-:Y:S01]  /*1c2f0*/  STL [R1+0x6d4], R122 ;  /* 0x0006d47a01007387 */ /* 0x000fe20000100800 */
[----:B------:R-:W-:-:S03]  /*1c300*/  LEA R120, P2, R60, R0, 0x1 ;  /* 0x000000003c787211 */ /* 0x000fc600078408ff */
[----:B------:R2:W-:Y:S01]  /*1c310*/  STL [R1+0x1dc], R56 ;  /* 0x0001dc3801007387 */ /* 0x0005e20000100800 */
[----:B------:R-:W-:-:S03]  /*1c320*/  LEA.HI.X.SX32 R121, R60, R3, 0x1, P2 ;  /* 0x000000033c797211 */ /* 0x000fc600010f0eff */
[----:B------:R-:W-:Y:S04]  /*1c330*/  STL [R1+0x6ec], R122 ;  /* 0x0006ec7a01007387 */ /* 0x000fe80000100800 */
[----:B------:R-:W-:Y:S01]  /*1c340*/  STL [R1+0x6f8], R122 ;  /* 0x0006f87a01007387 */ /* 0x000fe20000100800 */
[----:B--2---:R-:W-:-:S03]  /*1c350*/  VIADD R56, R60, UR5 ;  /* 0x000000053c387c36 */ /* 0x004fc60008000000 */
[----:B------:R-:W-:Y:S04]  /*1c360*/  STL [R1+0x6d0], R123 ;  /* 0x0006d07b01007387 */ /* 0x000fe80000100800 */
[----:B------:R-:W-:Y:S01]  /*1c370*/  STL [R1+0x750], R122 ;  /* 0x0007507a01007387 */ /* 0x000fe20000100800 */
[----:B------:R-:W-:-:S03]  /*1c380*/  LEA R118, P2, R56, R0, 0x1 ;  /* 0x0000000038767211 */ /* 0x000fc600078408ff */
[----:B------:R-:W-:Y:S01]  /*1c390*/  STL [R1+0x1d8], R54 ;  /* 0x0001d83601007387 */ /* 0x000fe20000100800 */
[----:B------:R-:W-:-:S03]  /*1c3a0*/  LEA.HI.X.SX32 R119, R56, R3, 0x1, P2 ;  /* 0x0000000338777211 */ /* 0x000fc600010f0eff */
[----:B------:R-:W-:Y:S04]  /*1c3b0*/  STL.64 [R1+0x6e0], R120 ;  /* 0x0006e07801007387 */ /* 0x000fe80000100a00 */
[----:B------:R2:W-:Y:S04]  /*1c3c0*/  STL [R1+0x1d4], R52 ;  /* 0x0001d43401007387 */ /* 0x0005e80000100800 */
[----:B------:R-:W-:Y:S04]  /*1c3d0*/  STL [R1+0x1cc], R50 ;  /* 0x0001cc3201007387 */ /* 0x000fe80000100800 */
[----:B------:R-:W-:Y:S01]  /*1c3e0*/  STL.64 [R1+0x6f0], R118 ;  /* 0x0006f07601007387 */ /* 0x000fe20000100a00 */
[----:B--2---:R-:W-:-:S03]  /*1c3f0*/  VIADD R52, R56, UR5 ;  /* 0x0000000538347c36 */ /* 0x004fc60008000000 */
[----:B------:R2:W-:Y:S02]  /*1c400*/  STL [R1+0x1c4], R48 ;  /* 0x0001c43001007387 */ /* 0x0005e40000100800 */
[C---:B------:R-:W-:Y:S02]  /*1c410*/  LEA R116, P2, R52.reuse, R0, 0x1 ;  /* 0x0000000034747211 */ /* 0x040fe400078408ff */
[----:B------:R-:W-:Y:S02]  /*1c420*/  STL [R1+0x760], R119 ;  /* 0x0007607701007387 */ /* 0x000fe40000100800 */
[C---:B------:R-:W-:Y:S02]  /*1c430*/  LEA.HI.X.SX32 R117, R52.reuse, R3, 0x1, P2 ;  /* 0x0000000334757211 */ /* 0x040fe400010f0eff */
[----:B------:R-:W-:Y:S01]  /*1c440*/  STL [R1+0x1bc], R46 ;  /* 0x0001bc2e01007387 */ /* 0x000fe20000100800 */
[----:B--2---:R-:W-:-:S03]  /*1c450*/  VIADD R48, R52, UR5 ;  /* 0x0000000534307c36 */ /* 0x004fc60008000000 */
[----:B------:R-:W-:Y:S04]  /*1c460*/  STL [R1+0x708], R116 ;  /* 0x0007087401007387 */ /* 0x000fe80000100800 */
[----:B------:R2:W-:Y:S01]  /*1c470*/  STL [R1+0x1b4], R44 ;  /* 0x0001b42c01007387 */ /* 0x0005e20000100800 */
[----:B------:R-:W-:-:S03]  /*1c480*/  LEA R114, P2, R48, R0, 0x1 ;  /* 0x0000000030727211 */ /* 0x000fc600078408ff */
[----:B------:R-:W-:Y:S01]  /*1c490*/  STL [R1+0x6fc], R117 ;  /* 0x0006fc7501007387 */ /* 0x000fe20000100800 */
[----:B------:R-:W-:-:S03]  /*1c4a0*/  LEA.HI.X.SX32 R115, R48, R3, 0x1, P2 ;  /* 0x0000000330737211 */ /* 0x000fc600010f0eff */
[----:B------:R-:W-:Y:S01]  /*1c4b0*/  STL [R1+0x70c], R117 ;  /* 0x00070c7501007387 */ /* 0x000fe20000100800 */
[----:B--2---:R-:W-:-:S03]  /*1c4c0*/  VIADD R44, R48, UR5 ;  /* 0x00000005302c7c36 */ /* 0x004fc60008000000 */
[----:B------:R-:W-:Y:S02]  /*1c4d0*/  STL [R1+0x718], R117 ;  /* 0x0007187501007387 */ /* 0x000fe40000100800 */
[C---:B------:R-:W-:Y:S02]  /*1c4e0*/  LEA R112, P2, R44.reuse, R0, 0x1 ;  /* 0x000000002c707211 */ /* 0x040fe400078408ff */
[----:B------:R-:W-:Y:S02]  /*1c4f0*/  STL [R1+0x1ac], R42 ;  /* 0x0001ac2a01007387 */ /* 0x000fe40000100800 */
[----:B------:R-:W-:Y:S02]  /*1c500*/  LEA.HI.X.SX32 R113, R44, R3, 0x1, P2 ;  /* 0x000000032c717211 */ /* 0x000fe400010f0eff */
[----:B------:R2:W-:Y:S04]  /*1c510*/  STL.64 [R1+0x700], R114 ;  /* 0x0007007201007387 */ /* 0x0005e80000100a00 */
[----:B------:R3:W-:Y:S04]  /*1c520*/  STL [R1+0x1a4], R40 ;  /* 0x0001a42801007387 */ /* 0x0007e80000100800 */
[----:B------:R4:W-:Y:S04]  /*1c530*/  STL [R1+0x754], R114 ;  /* 0x0007547201007387 */ /* 0x0009e80000100800 */
[----:B------:R-:W-:Y:S01]  /*1c540*/  STL [R1+0x198], R38 ;  /* 0x0001982601007387 */ /* 0x000fe20000100800 */
[----:B--2---:R-:W-:Y:S01]  /*1c550*/  PRMT R115, R30, 0x7610, R115 ;  /* 0x000076101e737816 */ /* 0x004fe20000000073 */
[----:B---3--:R-:W-:-:S02]  /*1c560*/  VIADD R40, R44, UR5 ;  /* 0x000000052c287c36 */ /* 0x008fc40008000000 */
[----:B------:R-:W-:Y:S01]  /*1c570*/  STL.64 [R1+0x710], R112 ;  /* 0x0007107001007387 */ /* 0x000fe20000100a00 */
[----:B----4-:R-:W-:Y:S02]  /*1c580*/  PRMT R114, R96, 0x7610, R114 ;  /* 0x0000761060727816 */ /* 0x010fe40000000072 */
[----:B------:R-:W-:Y:S01]  /*1c590*/  PRMT R123, R115, 0x7610, R123 ;  /* 0x00007610737b7816 */ /* 0x000fe2000000007b */
[----:B------:R2:W-:Y:S01]  /*1c5a0*/  STL [R1+0x190], R36 ;  /* 0x0001902401007387 */ /* 0x0005e20000100800 */
[----:B------:R-:W-:Y:S02]  /*1c5b0*/  LEA R110, P2, R40, R0, 0x1 ;  /* 0x00000000286e7211 */ /* 0x000fe400078408ff */
[----:B------:R-:W-:Y:S01]  /*1c5c0*/  PRMT R122, R114, 0x7610, R122 ;  /* 0x00007610727a7816 */ /* 0x000fe2000000007a */
[----:B------:R-:W-:Y:S01]  /*1c5d0*/  STL [R1+0x188], R34 ;  /* 0x0001882201007387 */ /* 0x000fe20000100800 */
[----:B------:R-:W-:-:S03]  /*1c5e0*/  LEA.HI.X.SX32 R111, R40, R3, 0x1, P2 ;  /* 0x00000003286f7211 */ /* 0x000fc600010f0eff */
[----:B------:R3:W-:Y:S01]  /*1c5f0*/  STL [R1+0x728], R110 ;  /* 0x0007286e01007387 */ /* 0x0007e20000100800 */
[----:B--2---:R-:W-:-:S03]  /*1c600*/  VIADD R36, R40, UR5 ;  /* 0x0000000528247c36 */ /* 0x004fc60008000000 */
[----:B------:R2:W-:Y:S02]  /*1c610*/  STL [R1+0x180], R32 ;  /* 0x0001802001007387 */ /* 0x0005e40000100800 */
[C---:B------:R-:W-:Y:S02]  /*1c620*/  LEA R108, P2, R36.reuse, R0, 0x1 ;  /* 0x00000000246c7211 */ /* 0x040fe400078408ff */
[----:B------:R-:W-:Y:S01]  /*1c630*/  STL [R1+0x71c], R111 ;  /* 0x00071c6f01007387 */ /* 0x000fe20000100800 */
[----:B---3--:R-:W-:Y:S02]  /*1c640*/  PRMT R110, R97, 0x7610, R110 ;  /* 0x00007610616e7816 */ /* 0x008fe4000000006e */
[----:B------:R-:W-:Y:S01]  /*1c650*/  LEA.HI.X.SX32 R109, R36, R3, 0x1, P2 ;  /* 0x00000003246d7211 */ /* 0x000fe200010f0eff */
[----:B------:R-:W-:Y:S01]  /*1c660*/  STL [R1+0x72c], R111 ;  /* 0x00072c6f01007387 */ /* 0x000fe20000100800 */
[----:B------:R-:W-:Y:S01]  /*1c670*/  PRMT R118, R110, 0x7610, R118 ;  /* 0x000076106e767816 */ /* 0x000fe20000000076 */
[----:B--2---:R-:W-:-:S02]  /*1c680*/  VIADD R32, R36, UR5 ;  /* 0x0000000524207c36 */ /* 0x004fc40008000000 */
[----:B------:R2:W-:Y:S01]  /*1c690*/  STL [R1+0x740], R111 ;  /* 0x0007406f01007387 */ /* 0x0005e20000100800 */
[----:B------:R-:W-:Y:S02]  /*1c6a0*/  PRMT R31, R118, 0x7610, R31 ;  /* 0x00007610761f7816 */ /* 0x000fe4000000001f */
[C---:B------:R-:W-:Y:S01]  /*1c6b0*/  LEA R106, P2, R32.reuse, R0, 0x1 ;  /* 0x00000000206a7211 */ /* 0x040fe200078408ff */
[----:B------:R-:W-:Y:S03]  /*1c6c0*/  STL [R1+0x164], R33 ;  /* 0x0001642101007387 */ /* 0x000fe60000100800 */
[----:B------:R-:W-:Y:S01]  /*1c6d0*/  LEA.HI.X.SX32 R107, R32, R3, 0x1, P2 ;  /* 0x00000003206b7211 */ /* 0x000fe200010f0eff */
[----:B------:R-:W-:Y:S01]  /*1c6e0*/  STL.64 [R1+0x720], R108 ;  /* 0x0007206c01007387 */ /* 0x000fe20000100a00 */
[----:B--2---:R-:W-:-:S03]  /*1c6f0*/  PRMT R111, R71, 0x7610, R111 ;  /* 0x00007610476f7816 */ /* 0x004fc6000000006f */
[----:B------:R2:W-:Y:S01]  /*1c700*/  STL [R1+0x15c], R28 ;  /* 0x00015c1c01007387 */ /* 0x0005e20000100800 */
[----:B------:R-:W-:-:S03]  /*1c710*/  PRMT R119, R111, 0x7610, R119 ;  /* 0x000076106f777816 */ /* 0x000fc60000000077 */
[----:B------:R-:W-:Y:S01]  /*1c720*/  STL.64 [R1+0x758], R108 ;  /* 0x0007586c01007387 */ /* 0x000fe20000100a00 */
[----:B------:R-:W-:-:S03]  /*1c730*/  PRMT R124, R119, 0x7610, R124 ;  /* 0x00007610777c7816 */ /* 0x000fc6000000007c */
[----:B------:R-:W-:Y:S01]  /*1c740*/  STL [R1+0x154], R29 ;  /* 0x0001541d01007387 */ /* 0x000fe20000100800 */
[----:B--2---:R-:W-:-:S03]  /*1c750*/  VIADD R28, R32, UR5 ;  /* 0x00000005201c7c36 */ /* 0x004fc60008000000 */
[----:B------:R2:W-:Y:S01]  /*1c760*/  STL [R1+0x14c], R24 ;  /* 0x00014c1801007387 */ /* 0x0005e20000100800 */
[----:B------:R-:W3:Y:S03]  /*1c770*/  LDTM.x64 R32, tmem[UR10+0x80] ;  /* 0x0000800a002079ee */ /* 0x000ee60008340000 */
[----:B------:R-:W-:Y:S01]  /*1c780*/  STL.64 [R1+0x730], R106 ;  /* 0x0007306a01007387 */ /* 0x000fe20000100a00 */
[----:B------:R-:W-:-:S03]  /*1c790*/  LEA R104, P2, R28, R0, 0x1 ;  /* 0x000000001c687211 */ /* 0x000fc600078408ff */
[----:B------:R-:W-:Y:S01]  /*1c7a0*/  STL.64 [R1+0x748], R106 ;  /* 0x0007486a01007387 */ /* 0x000fe20000100a00 */
[C---:B------:R-:W-:Y:S01]  /*1c7b0*/  LEA.HI.X.SX32 R105, R28.reuse, R3, 0x1, P2 ;  /* 0x000000031c697211 */ /* 0x040fe200010f0eff */
[----:B--2---:R-:W-:Y:S01]  /*1c7c0*/  VIADD R24, R28, UR5 ;  /* 0x000000051c187c36 */ /* 0x004fe20008000000 */
[----:B------:R-:W-:Y:S02]  /*1c7d0*/  F2FP.F16.F32.PACK_AB R28, R21, R20 ;  /* 0x00000014151c723e */ /* 0x000fe400000000ff */
[----:B------:R-:W-:Y:S02]  /*1c7e0*/  F2FP.F16.F32.PACK_AB R21, R15, R14 ;  /* 0x0000000e0f15723e */ /* 0x000fe400000000ff */
[----:B------:R-:W-:-:S04]  /*1c7f0*/  LEA R102, P2, R24, R0, 0x1 ;  /* 0x0000000018667211 */ /* 0x000fc800078408ff */
[----:B------:R-:W-:Y:S01]  /*1c800*/  LEA.HI.X.SX32 R103, R24, R3, 0x1, P2 ;  /* 0x0000000318677211 */ /* 0x000fe200010f0eff */
[----:B---3--:R-:W-:Y:S01]  /*1c810*/  STL [R1+0x6ac], R70 ;  /* 0x0006ac4601007387 */ /* 0x008fe20000100800 */
[----:B------:R-:W-:Y:S02]  /*1c820*/  F2FP.F16.F32.PACK_AB R20, R69, R68 ;  /* 0x000000444514723e */ /* 0x000fe400000000ff */
[----:B------:R-:W-:Y:S01]  /*1c830*/  F2FP.F16.F32.PACK_AB R19, R67, R66 ;  /* 0x000000424313723e */ /* 0x000fe200000000ff */
[----:B------:R-:W-:Y:S01]  /*1c840*/  STL [R1+0x6a8], R71 ;  /* 0x0006a84701007387 */ /* 0x000fe20000100800 */
[----:B------:R-:W-:Y:S02]  /*1c850*/  F2FP.F16.F32.PACK_AB R17, R63, R62 ;  /* 0x0000003e3f11723e */ /* 0x000fe400000000ff */
[----:B------:R-:W-:Y:S01]  /*1c860*/  PRMT R117, R122, 0x7610, R117 ;  /* 0x000076107a757816 */ /* 0x000fe20000000075 */
[----:B------:R-:W-:Y:S01]  /*1c870*/  STL [R1+0x6a4], R72 ;  /* 0x0006a44801007387 */ /* 0x000fe20000100800 */
[----:B------:R-:W-:-:S02]  /*1c880*/  PRMT R121, R123, 0x7610, R121 ;  /* 0x000076107b797816 */ /* 0x000fc40000000079 */
[----:B------:R-:W-:Y:S01]  /*1c890*/  F2FP.F16.F32.PACK_AB R16, R61, R60 ;  /* 0x0000003c3d10723e */ /* 0x000fe200000000ff */
[----:B------:R-:W-:Y:S01]  /*1c8a0*/  STL [R1+0x6a0], R73 ;  /* 0x0006a04901007387 */ /* 0x000fe20000100800 */
[----:B------:R-:W-:Y:S02]  /*1c8b0*/  F2FP.F16.F32.PACK_AB R15, R59, R58 ;  /* 0x0000003a3b0f723e */ /* 0x000fe400000000ff */
[----:B------:R-:W-:Y:S01]  /*1c8c0*/  F2FP.F16.F32.PACK_AB R14, R57, R56 ;  /* 0x00000038390e723e */ /* 0x000fe200000000ff */
[----:B------:R2:W-:Y:S01]  /*1c8d0*/  STL [R1+0x69c], R74 ;  /* 0x00069c4a01007387 */ /* 0x0005e20000100800 */
[----:B------:R-:W-:Y:S02]  /*1c8e0*/  F2FP.F16.F32.PACK_AB R13, R55, R54 ;  /* 0x00000036370d723e */ /* 0x000fe400000000ff */
[----:B------:R-:W-:Y:S01]  /*1c8f0*/  F2FP.F16.F32.PACK_AB R12, R53, R52 ;  /* 0x00000034350c723e */ /* 0x000fe200000000ff */
[----:B------:R3:W-:Y:S01]  /*1c900*/  STL [R1+0x698], R75 ;  /* 0x0006984b01007387 */ /* 0x0007e20000100800 */
[----:B------:R-:W-:-:S02]  /*1c910*/  F2FP.F16.F32.PACK_AB R11, R51, R50 ;  /* 0x00000032330b723e */ /* 0x000fc400000000ff */
[----:B------:R-:W-:Y:S01]  /*1c920*/  F2FP.F16.F32.PACK_AB R10, R49, R48 ;  /* 0x00000030310a723e */ /* 0x000fe200000000ff */
[----:B------:R4:W-:Y:S01]  /*1c930*/  STL [R1+0x694], R76 ;  /* 0x0006944c01007387 */ /* 0x0009e20000100800 */
[----:B------:R-:W-:Y:S02]  /*1c940*/  F2FP.F16.F32.PACK_AB R7, R43, R42 ;  /* 0x0000002a2b07723e */ /* 0x000fe400000000ff */
[----:B------:R-:W-:Y:S01]  /*1c950*/  F2FP.F16.F32.PACK_AB R6, R41, R40 ;  /* 0x000000282906723e */ /* 0x000fe200000000ff */
[----:B------:R5:W-:Y:S01]  /*1c960*/  STL [R1+0x690], R77 ;  /* 0x0006904d01007387 */ /* 0x000be20000100800 */
[----:B------:R-:W-:Y:S02]  /*1c970*/  PRMT R112, R31, 0x7610, R112 ;  /* 0x000076101f707816 */ /* 0x000fe40000000070 */
[C---:B--2---:R-:W-:Y:S01]  /*1c980*/  PRMT R74, R10.reuse, 0x7610, R74 ;  /* 0x000076100a4a7816 */ /* 0x044fe2000000004a */
[----:B------:R2:W-:Y:S01]  /*1c990*/  STL [R1+0x68c], R78 ;  /* 0x00068c4e01007387 */ /* 0x0005e20000100800 */
[----:B---3--:R-:W-:-:S02]  /*1c9a0*/  PRMT R75, R10, 0x7632, R75 ;  /* 0x000076320a4b7816 */ /* 0x008fc4000000004b */
[----:B----4-:R-:W-:Y:S01]  /*1c9b0*/  PRMT R76, R11, 0x7610, R76 ;  /* 0x000076100b4c7816 */ /* 0x010fe2000000004c */
[----:B------:R3:W-:Y:S01]  /*1c9c0*/  STL [R1+0x688], R79 ;  /* 0x0006884f01007387 */ /* 0x0007e20000100800 */
[----:B------:R-:W-:Y:S02]  /*1c9d0*/  F2FP.F16.F32.PACK_AB R69, R35, R34 ;  /* 0x000000222345723e */ /* 0x000fe400000000ff */
[----:B-----5:R-:W-:Y:S01]  /*1c9e0*/  PRMT R77, R11, 0x7632, R77 ;  /* 0x000076320b4d7816 */ /* 0x020fe2000000004d */
[----:B------:R4:W-:Y:S01]  /*1c9f0*/  STL [R1+0x684], R80 ;  /* 0x0006845001007387 */ /* 0x0009e20000100800 */
[----:B------:R-:W-:Y:S02]  /*1ca00*/  F2FP.F16.F32.PACK_AB R68, R33, R32 ;  /* 0x000000202144723e */ /* 0x000fe400000000ff */
[C---:B--2---:R-:W-:Y:S01]  /*1ca10*/  PRMT R78, R12.reuse, 0x7610, R78 ;  /* 0x000076100c4e7816 */ /* 0x044fe2000000004e */
[----:B------:R2:W-:Y:S01]  /*1ca20*/  STL [R1+0x680], R81 ;  /* 0x0006805101007387 */ /* 0x0005e20000100800 */
[----:B---3--:R-:W-:-:S03]  /*1ca30*/  PRMT R79, R12, 0x7632, R79 ;  /* 0x000076320c4f7816 */ /* 0x008fc6000000004f */
[----:B------:R3:W-:Y:S01]  /*1ca40*/  STL [R1+0x67c], R82 ;  /* 0x00067c5201007387 */ /* 0x0007e20000100800 */
[----:B----4-:R-:W-:-:S03]  /*1ca50*/  PRMT R80, R13, 0x7610, R80 ;  /* 0x000076100d507816 */ /* 0x010fc60000000050 */
[----:B------:R4:W-:Y:S01]  /*1ca60*/  STL [R1+0x678], R83 ;  /* 0x0006785301007387 */ /* 0x0009e20000100800 */
[----:B--2---:R-:W-:-:S03]  /*1ca70*/  PRMT R81, R13, 0x7632, R81 ;  /* 0x000076320d517816 */ /* 0x004fc60000000051 */
        /* <DEDUP_REMOVED lines=12> */
[----:B------:R-:W-:Y:S01]  /*1cb40*/  STL [R1+0x65c], R90 ;  /* 0x00065c5a01007387 */ /* 0x000fe20000100800 */
[----:B---3--:R-:W-:-:S03]  /*1cb50*/  PRMT R88, R17, 0x7610, R88 ;  /* 0x0000761011587816 */ /* 0x008fc60000000058 */
[----:B------:R-:W-:Y:S01]  /*1cb60*/  STL [R1+0x658], R91 ;  /* 0x0006585b01007387 */ /* 0x000fe20000100800 */
[----:B----4-:R-:W-:-:S03]  /*1cb70*/  PRMT R89, R17, 0x7632, R89 ;  /* 0x0000763211597816 */ /* 0x010fc60000000059 */
[----:B------:R2:W-:Y:S04]  /*1cb80*/  STL [R1+0x654], R92 ;  /* 0x0006545c01007387 */ /* 0x0005e80000100800 */
[----:B------:R3:W-:Y:S04]  /*1cb90*/  STL [R1+0x650], R93 ;  /* 0x0006505d01007387 */ /* 0x0007e80000100800 */
[----:B------:R4:W-:Y:S01]  /*1cba0*/  STL [R1+0x64c], R94 ;  /* 0x00064c5e01007387 */ /* 0x0009e20000100800 */
[----:B--2---:R-:W-:-:S03]  /*1cbb0*/  PRMT R92, R19, 0x7610, R92 ;  /* 0x00007610135c7816 */ /* 0x004fc6000000005c */
[----:B------:R2:W-:Y:S01]  /*1cbc0*/  STL [R1+0x648], R95 ;  /* 0x0006485f01007387 */ /* 0x0005e20000100800 */
[----:B---3--:R-:W-:-:S03]  /*1cbd0*/  PRMT R93, R19, 0x7632, R93 ;  /* 0x00007632135d7816 */ /* 0x008fc6000000005d */
[----:B------:R3:W-:Y:S01]  /*1cbe0*/  STL [R1+0x144], R22 ;  /* 0x0001441601007387 */ /* 0x0007e20000100800 */
[----:B----4-:R-:W-:-:S03]  /*1cbf0*/  PRMT R94, R20, 0x7610, R94 ;  /* 0x00007610145e7816 */ /* 0x010fc6000000005e */
[----:B------:R-:W-:Y:S01]  /*1cc00*/  STL.64 [R1+0x738], R104 ;  /* 0x0007386801007387 */ /* 0x000fe20000100a00 */
[----:B--2---:R-:W-:-:S03]  /*1cc10*/  PRMT R95, R20, 0x7632, R95 ;  /* 0x00007632145f7816 */ /* 0x004fc6000000005f */
[----:B------:R-:W-:Y:S01]  /*1cc20*/  STL [R1+0x13c], R28 ;  /* 0x00013c1c01007387 */ /* 0x000fe20000100800 */
[----:B---3--:R-:W-:-:S03]  /*1cc30*/  VIADD R22, R24, UR5 ;  /* 0x0000000518167c36 */ /* 0x008fc60008000000 */
[----:B------:R2:W-:Y:S01]  /*1cc40*/  STL [R1+0x130], R18 ;  /* 0x0001301201007387 */ /* 0x0005e20000100800 */
[----:B------:R-:W-:Y:S02]  /*1cc50*/  F2FP.F16.F32.PACK_AB R24, R9, R8 ;  /* 0x000000080918723e */ /* 0x000fe400000000ff */
[C---:B------:R-:W-:Y:S01]  /*1cc60*/  LEA R100, P2, R22.reuse, R0, 0x1 ;  /* 0x0000000016647211 */ /* 0x040fe200078408ff */
[----:B------:R-:W-:Y:S03]  /*1cc70*/  STL [R1+0x128], R27 ;  /* 0x0001281b01007387 */ /* 0x000fe60000100800 */
[C---:B------:R-:W-:Y:S01]  /*1cc80*/  LEA.HI.X.SX32 R101, R22.reuse, R3, 0x1, P2 ;  /* 0x0000000316657211 */ /* 0x040fe200010f0eff */
[----:B------:R3:W-:Y:S01]  /*1cc90*/  STL [R1+0xf4], R21 ;  /* 0x0000f41501007387 */ /* 0x0007e20000100800 */
[----:B--2---:R-:W-:-:S03]  /*1cca0*/  VIADD R18, R22, UR5 ;  /* 0x0000000516127c36 */ /* 0x004fc60008000000 */
[----:B------:R-:W-:Y:S01]  /*1ccb0*/  STL [R1+0xe0], R26 ;  /* 0x0000e01a01007387 */ /* 0x000fe20000100800 */
[----:B------:R-:W-:Y:S02]  /*1ccc0*/  F2FP.F16.F32.PACK_AB R22, R5, R4 ;  /* 0x000000040516723e */ /* 0x000fe400000000ff */
[C---:B------:R-:W-:Y:S01]  /*1ccd0*/  LEA R98, P2, R18.reuse, R0, 0x1 ;  /* 0x0000000012627211 */ /* 0x040fe200078408ff */
[----:B---3--:R-:W-:-:S03]  /*1cce0*/  VIADD R21, R18, UR5 ;  /* 0x0000000512157c36 */ /* 0x008fc60008000000 */
[-C--:B------:R-:W-:Y:S02]  /*1ccf0*/  LEA.HI.X.SX32 R99, R18, R3.reuse, 0x1, P2 ;  /* 0x0000000312637211 */ /* 0x080fe400010f0eff */
[----:B------:R-:W-:Y:S01]  /*1cd00*/  F2FP.F16.F32.PACK_AB R18, R65, R64 ;  /* 0x000000404112723e */ /* 0x000fe200000000ff */
[----:B------:R-:W-:Y:S01]  /*1cd10*/  STL [R1+0x8], R21 ;  /* 0x0000081501007387 */ /* 0x000fe20000100800 */
[C---:B------:R-:W-:Y:S02]  /*1cd20*/  LEA R96, P2, R21.reuse, R0, 0x1 ;  /* 0x0000000015607211 */ /* 0x040fe400078408ff */
[C---:B------:R-:W-:Y:S01]  /*1cd30*/  PRMT R91, R18.reuse, 0x7632, R91 ;  /* 0x00007632125b7816 */ /* 0x040fe2000000005b */
[----:B------:R-:W-:Y:S01]  /*1cd40*/  STL [R1+0xd0], R25 ;  /* 0x0000d01901007387 */ /* 0x000fe20000100800 */
[----:B------:R-:W-:Y:S02]  /*1cd50*/  PRMT R90, R18, 0x7610, R90 ;  /* 0x00007610125a7816 */ /* 0x000fe4000000005a */
[----:B------:R-:W-:Y:S01]  /*1cd60*/  LEA.HI.X.SX32 R97, R21, R3, 0x1, P2 ;  /* 0x0000000315617211 */ /* 0x000fe200010f0eff */
[----:B------:R-:W-:Y:S01]  /*1cd70*/  STL [R1+0xc0], R24 ;  /* 0x0000c01801007387 */ /* 0x000fe20000100800 */
[----:B------:R-:W-:-:S03]  /*1cd80*/  ISETP.LT.AND P2, PT, R2, UR15, !P0 ;  /* 0x0000000f02007c0c */ /* 0x000fc6000c741270 */
[----:B------:R-:W-:Y:S04]  /*1cd90*/  STL [R1+0xb0], R23 ;  /* 0x0000b01701007387 */ /* 0x000fe80000100800 */
[----:B------:R-:W-:Y:S04]  /*1cda0*/  STL [R1+0x94], R22 ;  /* 0x0000941601007387 */ /* 0x000fe80000100800 */
[----:B------:R2:W-:Y:S04]  /*1cdb0*/  STL [R1+0x6b4], R95 ;  /* 0x0006b45f01007387 */ /* 0x0005e80000100800 */
[----:B------:R3:W-:Y:S04]  /*1cdc0*/  STL [R1+0x6b0], R94 ;  /* 0x0006b05e01007387 */ /* 0x0007e80000100800 */
[----:B------:R4:W-:Y:S04]  /*1cdd0*/  STL [R1+0x6bc], R93 ;  /* 0x0006bc5d01007387 */ /* 0x0009e80000100800 */
[----:B------:R5:W-:Y:S04]  /*1cde0*/  STL [R1+0x6b8], R92 ;  /* 0x0006b85c01007387 */ /* 0x000be80000100800 */
[----:B------:R0:W-:Y:S04]  /*1cdf0*/  STL [R1+0x6c4], R91 ;  /* 0x0006c45b01007387 */ /* 0x0001e80000100800 */
[----:B------:R0:W-:Y:S04]  /*1ce00*/  STL [R1+0x6c0], R90 ;  /* 0x0006c05a01007387 */ /* 0x0001e80000100800 */
[----:B------:R0:W-:Y:S04]  /*1ce10*/  STL [R1+0x6cc], R89 ;  /* 0x0006cc5901007387 */ /* 0x0001e80000100800 */
[----:B------:R0:W-:Y:S04]  /*1ce20*/  STL [R1+0x6c8], R88 ;  /* 0x0006c85801007387 */ /* 0x0001e80000100800 */
[----:B------:R-:W5:Y:S01]  /*1ce30*/  LDL.LU.64 R114, [R1+0x118] ;  /* 0x0001180001727983 */ /* 0x000f620000300a00 */
[----:B------:R-:W-:-:S02]  /*1ce40*/  F2FP.F16.F32.PACK_AB R9, R47, R46 ;  /* 0x0000002e2f09723e */ /* 0x000fc400000000ff */
[----:B------:R-:W-:Y:S01]  /*1ce50*/  F2FP.F16.F32.PACK_AB R8, R45, R44 ;  /* 0x0000002c2d08723e */ /* 0x000fe200000000ff */
[----:B------:R-:W5:Y:S01]  /*1ce60*/  LDL.LU.64 R118, [R1+0x110] ;  /* 0x0001100001767983 */ /* 0x000f620000300a00 */
[----:B------:R-:W-:Y:S02]  /*1ce70*/  F2FP.F16.F32.PACK_AB R5, R39, R38 ;  /* 0x000000262705723e */ /* 0x000fe400000000ff */
[----:B------:R-:W-:Y:S01]  /*1ce80*/  F2FP.F16.F32.PACK_AB R4, R37, R36 ;  /* 0x000000242504723e */ /* 0x000fe200000000ff */
[----:B------:R-:W5:Y:S01]  /*1ce90*/  LDL.LU.64 R122, [R1+0x108] ;  /* 0x00010800017a7983 */ /* 0x000f620000300a00 */
[C---:B------:R-:W-:Y:S02]  /*1cea0*/  PRMT R72, R9.reuse, 0x7610, R72 ;  /* 0x0000761009487816 */ /* 0x040fe40000000048 */
[----:B------:R-:W-:Y:S01]  /*1ceb0*/  PRMT R73, R9, 0x7632, R73 ;  /* 0x0000763209497816 */ /* 0x000fe20000000049 */
[----:B------:R-:W5:Y:S01]  /*1cec0*/  LDL.LU.64 R108, [R1+0x100] ;  /* 0x00010000016c7983 */ /* 0x000f620000300a00 */
[----:B------:R-:W-:-:S02]  /*1ced0*/  PRMT R70, R8, 0x7610, R70 ;  /* 0x0000761008467816 */ /* 0x000fc40000000046 */
[----:B------:R-:W-:Y:S02]  /*1cee0*/  PRMT R71, R8, 0x7632, R71 ;  /* 0x0000763208477816 */ /* 0x000fe40000000047 */
[C---:B--2---:R-:W-:Y:S02]  /*1cef0*/  PRMT R95, R7.reuse, 0x7610, R95 ;  /* 0x00007610075f7816 */ /* 0x044fe4000000005f */
[----:B---3--:R-:W-:Y:S02]  /*1cf00*/  PRMT R94, R7, 0x7632, R94 ;  /* 0x00007632075e7816 */ /* 0x008fe4000000005e */
[C---:B----4-:R-:W-:Y:S02]  /*1cf10*/  PRMT R93, R6.reuse, 0x7610, R93 ;  /* 0x00007610065d7816 */ /* 0x050fe4000000005d */
[----:B-----5:R-:W-:Y:S02]  /*1cf20*/  PRMT R92, R6, 0x7632, R92 ;  /* 0x00007632065c7816 */ /* 0x020fe4000000005c */
[----:B0-----:R-:W-:-:S02]  /*1cf30*/  PRMT R91, R5, 0x7610, R91 ;  /* 0x00007610055b7816 */ /* 0x001fc4000000005b */
[----:B------:R-:W-:Y:S02]  /*1cf40*/  PRMT R90, R5, 0x7632, R90 ;  /* 0x00007632055a7816 */ /* 0x000fe4000000005a */
[C---:B------:R-:W-:Y:S02]  /*1cf50*/  PRMT R89, R4.reuse, 0x7610, R89 ;  /* 0x0000761004597816 */ /* 0x040fe40000000059 */
[----:B------:R-:W-:Y:S02]  /*1cf60*/  PRMT R88, R4, 0x7632, R88 ;  /* 0x0000763204587816 */ /* 0x000fe40000000058 */
[----:B------:R-:W0:Y:S01]  /*1cf70*/  LDTM.x64 R4, tmem[UR10+0xc0] ;  /* 0x0000c00a000479ee */ /* 0x000e220008340000 */
[----:B------:R-:W-:Y:S01]  /*1cf80*/  NOP ;  /* 0x0000000000007918 */ /* 0x000fe20000000000 */
[----:B------:R-:W-:Y:S02]  /*1cf90*/  PRMT R116, R117, 0x7610, R116 ;  /* 0x0000761075747816 */ /* 0x000fe40000000074 */
[----:B------:R-:W-:-:S02]  /*1cfa0*/  PRMT R125, R124, 0x7610, R125 ;  /* 0x000076107c7d7816 */ /* 0x000fc4000000007d */
[----:B------:R-:W2:Y:S01]  /*1cfb0*/  LDL.S16 R124, [R1+0x80] ;  /* 0x00008000017c7983 */ /* 0x000ea20000100600 */
[----:B------:R-:W-:-:S03]  /*1cfc0*/  PRMT R107, R121, 0x7610, R107 ;  /* 0x00007610796b7816 */ /* 0x000fc6000000006b */
[----:B------:R-:W3:Y:S01]  /*1cfd0*/  LDL.LU.64 R110, [R1+0xf8] ;  /* 0x0000f800016e7983 */ /* 0x000ee20000300a00 */
[----:B------:R-:W-:-:S03]  /*1cfe0*/  PRMT R106, R125, 0x7610, R106 ;  /* 0x000076107d6a7816 */ /* 0x000fc6000000006a */
[----:B------:R4:W-:Y:S02]  /*1cff0*/  @P2 STG.E.U16 desc[UR20][R114.64], R112 ;  /* 0x0000007072002986 */ /* 0x0009e4000c101514 */
[----:B----4-:R-:W-:-:S05]  /*1d000*/  VIADD R112, R2, 0x6 ;  /* 0x0000000602707836 */ /* 0x010fca0000000000 */
[----:B------:R-:W-:Y:S01]  /*1d010*/  ISETP.LT.AND P2, PT, R112, UR4, !P0 ;  /* 0x0000000470007c0c */ /* 0x000fe2000c741270 */
[----:B------:R-:W4:Y:S01]  /*1d020*/  LDCU UR4, c[0x0][0x39c] ;  /* 0x00007380ff0477ac */ /* 0x000f220008000800 */
[----:B------:R5:W-:Y:S04]  /*1d030*/  @P3 STG.E.U16 desc[UR20][R118.64], R116 ;  /* 0x0000007476003986 */ /* 0x000be8000c101514 */
[----:B------:R-:W2:Y:S04]  /*1d040*/  LDL.LU.S16 R112, [R1+0x82] ;  /* 0x0000820001707983 */ /* 0x000ea80000300600 */
[----:B------:R-:W2:Y:S01]  /*1d050*/  LDL.LU.64 R114, [R1+0xe8] ;  /* 0x0000e80001727983 */ /* 0x000ea20000300a00 */
[----:B-----5:R-:W-:-:S03]  /*1d060*/  VIADD R116, R2, 0x7 ;  /* 0x0000000702747836 */ /* 0x020fc60000000000 */
[----:B------:R-:W5:Y:S02]  /*1d070*/  LDL.LU R119, [R1+0x760] ;  /* 0x0007600001777983 */ /* 0x000f640000300800 */
[----:B----4-:R-:W-:Y:S02]  /*1d080*/  ISETP.LT.AND P3, PT, R116, UR4, !P0 ;  /* 0x0000000474007c0c */ /* 0x010fe4000c761270 */
[----:B------:R-:W4:Y:S01]  /*1d090*/  LDL.S16 R118, [R1+0x84] ;  /* 0x0000840001767983 */ /* 0x000f220000100600 */
[----:B------:R-:W0:Y:S03]  /*1d0a0*/  LDCU UR4, c[0x0][0x39c] ;  /* 0x00007380ff0477ac */ /* 0x000e260008000800 */
[----:B------:R-:W2:Y:S04]  /*1d0b0*/  LDL.LU.64 R116, [R1+0xd8] ;  /* 0x0000d80001747983 */ /* 0x000ea80000300a00 */
[----:B------:R0:W-:Y:S04]  /*1d0c0*/  @P1 STG.E.U16 desc[UR20][R122.64], R107 ;  /* 0x0000006b7a001986 */ /* 0x0001e8000c101514 */
[----:B------:R-:W2:Y:S04]  /*1d0d0*/  LDL.LU.S16 R121, [R1+0x86] ;  /* 0x0000860001797983 */ /* 0x000ea80000300600 */
[----:B------:R1:W-:Y:S04]  /*1d0e0*/  @P4 STG.E.U16 desc[UR20][R108.64], R106 ;  /* 0x0000006a6c004986 */ /* 0x0003e8000c101514 */
[----:B0-----:R-:W2:Y:S04]  /*1d0f0*/  LDL.LU.64 R122, [R1+0xc8] ;  /* 0x0000c800017a7983 */ /* 0x001ea80000300a00 */
[----:B-1----:R-:W2:Y:S01]  /*1d100*/  LDL.LU.64 R108, [R1+0x758] ;  /* 0x00075800016c7983 */ /* 0x002ea20000300a00 */
[----:B------:R-:W-:-:S02]  /*1d110*/  VIADD R107, R2, 0x8 ;  /* 0x00000008026b7836 */ /* 0x000fc40000000000 */
[----:B------:R-:W-:Y:S01]  /*1d120*/  VIADD R106, R2, 0x9 ;  /* 0x00000009026a7836 */ /* 0x000fe20000000000 */
[----:B------:R-:W3:Y:S02]  /*1d130*/  LDL.S16 R125, [R1+0x90] ;  /* 0x00009000017d7983 */ /* 0x000ee40000100600 */
[----:B------:R-:W-:Y:S01]  /*1d140*/  ISETP.LT.AND P1, PT, R107, UR4, !P0 ;  /* 0x000000046b007c0c */ /* 0x000fe2000c721270 */
[----:B------:R-:W0:Y:S02]  /*1d150*/  LDCU UR4, c[0x0][0x39c] ;  /* 0x00007380ff0477ac */ /* 0x000e240008000800 */
[----:B0-----:R-:W-:Y:S01]  /*1d160*/  ISETP.LT.AND P4, PT, R106, UR4, !P0 ;  /* 0x000000046a007c0c */ /* 0x001fe2000c781270 */
[----:B------:R-:W0:Y:S01]  /*1d170*/  LDCU UR4, c[0x0][0x39c] ;  /* 0x00007380ff0477ac */ /* 0x000e220008000800 */
[----:B------:R-:W4:Y:S01]  /*1d180*/  LDL.LU.64 R106, [R1+0xb8] ;  /* 0x0000b800016a7983 */ /* 0x000f220000300a00 */
[----:B--2---:R-:W-:Y:S02]  /*1d190*/  PRMT R109, R124, 0x7610, R109 ;  /* 0x000076107c6d7816 */ /* 0x004fe4000000006d */
[----:B------:R-:W-:Y:S01]  /*1d1a0*/  PRMT R108, R112, 0x7610, R108 ;  /* 0x00007610706c7816 */ /* 0x000fe2000000006c */
[----:B------:R-:W2:Y:S04]  /*1d1b0*/  LDL.LU.S16 R124, [R1+0x92] ;  /* 0x00009200017c7983 */ /* 0x000ea80000300600 */
[----:B---3--:R1:W-:Y:S04]  /*1d1c0*/  @P5 STG.E.U16 desc[UR20][R110.64], R109 ;  /* 0x0000006d6e005986 */ /* 0x0083e8000c101514 */
[----:B------:R3:W-:Y:S04]  /*1d1d0*/  @P6 STG.E.U16 desc[UR20][R114.64], R108 ;  /* 0x0000006c72006986 */ /* 0x0007e8000c101514 */
[----:B-1----:R-:W2:Y:S04]  /*1d1e0*/  LDL.LU.64 R110, [R1+0xa8] ;  /* 0x0000a800016e7983 */ /* 0x002ea80000300a00 */
[----:B---3--:R-:W3:Y:S01]  /*1d1f0*/  LDL.LU R114, [R1+0x754] ;  /* 0x0007540001727983 */ /* 0x008ee20000300800 */
[----:B------:R-:W-:-:S02]  /*1d200*/  VIADD R109, R2, 0xa ;  /* 0x0000000a026d7836 */ /* 0x000fc40000000000 */
[----:B------:R-:W-:Y:S01]  /*1d210*/  VIADD R108, R2, 0xb ;  /* 0x0000000b026c7836 */ /* 0x000fe20000000000 */
[----:B----4-:R-:W-:Y:S01]  /*1d220*/  PRMT R105, R118, 0x7610, R105 ;  /* 0x0000761076697816 */ /* 0x010fe20000000069 */
[----:B------:R-:W4:Y:S01]  /*1d230*/  LDL.S16 R112, [R1+0xa0] ;  /* 0x0000a00001707983 */ /* 0x000f220000100600 */
[----:B0-----:R-:W-:Y:S01]  /*1d240*/  ISETP.LT.AND P5, PT, R109, UR4, !P0 ;  /* 0x000000046d007c0c */ /* 0x001fe2000c7a1270 */
[----:B------:R-:W0:Y:S02]  /*1d250*/  LDCU UR4, c[0x0][0x39c] ;  /* 0x00007380ff0477ac */ /* 0x000e240008000800 */
[----:B------:R1:W-:Y:S01]  /*1d260*/  @P2 STG.E.U16 desc[UR20][R116.64], R105 ;  /* 0x0000006974002986 */ /* 0x0003e2000c101514 */
[----:B0-----:R-:W-:Y:S01]  /*1d270*/  ISETP.LT.AND P6, PT, R108, UR4, !P0 ;  /* 0x000000046c007c0c */ /* 0x001fe2000c7c1270 */
[----:B------:R-:W0:Y:S02]  /*1d280*/  LDCU UR4, c[0x0][0x39c] ;  /* 0x00007380ff0477ac */ /* 0x000e240008000800 */
[----:B------:R-:W2:Y:S04]  /*1d290*/  LDL.LU.64 R108, [R1+0x98] ;  /* 0x00009800016c7983 */ /* 0x000ea80000300a00 */
[----:B------:R-:W2:Y:S04]  /*1d2a0*/  LDL.LU.S16 R118, [R1+0xa2] ;  /* 0x0000a20001767983 */ /* 0x000ea80000300600 */
[----:B-1----:R-:W2:Y:S01]  /*1d2b0*/  LDL.LU.64 R116, [R1+0x88] ;  /* 0x0000880001747983 */ /* 0x002ea20000300a00 */
[----:B---3--:R-:W-:-:S05]  /*1d2c0*/  PRMT R114, R121, 0x7610, R114 ;  /* 0x0000761079727816 */ /* 0x008fca0000000072 */
[----:B------:R1:W-:Y:S04]  /*1d2d0*/  @P3 STG.E.U16 desc[UR20][R122.64], R114 ;  /* 0x000000727a003986 */ /* 0x0003e8000c101514 */
[----:B-1----:R-:W3:Y:S04]  /*1d2e0*/  LDL.LU R122, [R1+0x750] ;  /* 0x00075000017a7983 */ /* 0x002ee80000300800 */
[----:B------:R-:W2:Y:S04]  /*1d2f0*/  LDL.S16 R121, [R1+0xa4] ;  /* 0x0000a40001797983 */ /* 0x000ea80000100600 */
[----:B------:R-:W2:Y:S01]  /*1d300*/  LDL.LU.64 R114, [R1+0x78] ;  /* 0x0000780001727983 */ /* 0x000ea20000300a00 */
[----:B------:R-:W-:-:S05]  /*1d310*/  VIADD R105, R2, 0xc ;  /* 0x0000000c02697836 */ /* 0x000fca0000000000 */
[----:B0-----:R-:W-:Y:S01]  /*1d320*/  ISETP.LT.AND P2, PT, R105, UR4, !P0 ;  /* 0x0000000469007c0c */ /* 0x001fe2000c741270 */
[----:B------:R-:W0:Y:S01]  /*1d330*/  LDCU UR4, c[0x0][0x39c] ;  /* 0x00007380ff0477ac */ /* 0x000e220008000800 */
[----:B------:R-:W-:Y:S01]  /*1d340*/  VIADD R105, R2, 0xd ;  /* 0x0000000d02697836 */ /* 0x000fe20000000000 */
[----:B---3--:R-:W-:-:S05]  /*1d350*/  PRMT R122, R125, 0x7610, R122 ;  /* 0x000076107d7a7816 */ /* 0x008fca000000007a */
[----:B------:R1:W-:Y:S04]  /*1d360*/  @P1 STG.E.U16 desc[UR20][R106.64], R122 ;  /* 0x0000007a6a001986 */ /* 0x0003e8000c101514 */
[----:B-1----:R-:W2:Y:S01]  /*1d370*/  LDL.LU.64 R106, [R1+0x748] ;  /* 0x00074800016a7983 */ /* 0x002ea20000300a00 */
[----:B0-----:R-:W-:Y:S01]  /*1d380*/  ISETP.LT.AND P3, PT, R105, UR4, !P0 ;  /* 0x0000000469007c0c */ /* 0x001fe2000c761270 */
[----:B------:R-:W0:Y:S01]  /*1d390*/  LDCU UR4, c[0x0][0x39c] ;  /* 0x00007380ff0477ac */ /* 0x000e220008000800 */
[C---:B------:R-:W-:Y:S01]  /*1d3a0*/  VIADD R105, R2.reuse, 0xe ;  /* 0x0000000e02697836 */ /* 0x040fe20000000000 */
[----:B------:R-:W5:Y:S04]  /*1d3b0*/  LDL.LU.S16 R122, [R1+0xa6] ;  /* 0x0000a600017a7983 */ /* 0x000f680000300600 */
[----:B0-----:R-:W-:Y:S01]  /*1d3c0*/  ISETP.LT.AND P1, PT, R105, UR4, !P0 ;  /* 0x0000000469007c0c */ /* 0x001fe2000c721270 */
[----:B------:R-:W0:Y:S01]  /*1d3d0*/  LDCU UR4, c[0x0][0x39c] ;  /* 0x00007380ff0477ac */ /* 0x000e220008000800 */
[----:B------:R-:W-:Y:S01]  /*1d3e0*/  VIADD R105, R2, 0xf ;  /* 0x0000000f02697836 */ /* 0x000fe20000000000 */
[----:B----4-:R-:W-:-:S02]  /*1d3f0*/  PRMT R104, R112, 0x7610, R104 ;  /* 0x0000761070687816 */ /* 0x010fc40000000068 */
[----:B--2---:R-:W-:Y:S02]  /*1d400*/  PRMT R107, R124, 0x7610, R107 ;  /* 0x000076107c6b7816 */ /* 0x004fe4000000006b */
[----:B------:R-:W2:Y:S04]  /*1d410*/  LDL.LU.64 R124, [R1+0x68] ;  /* 0x00006800017c7983 */ /* 0x000ea80000300a00 */
[----:B------:R1:W-:Y:S01]  /*1d420*/  @P4 STG.E.U16 desc[UR20][R110.64], R107 ;  /* 0x0000006b6e004986 */ /* 0x0003e2000c101514 */
[----:B0-----:R-:W-:Y:S01]  /*1d430*/  ISETP.LT.AND P4, PT, R105, UR4, !P0 ;  /* 0x0000000469007c0c */ /* 0x001fe2000c781270 */
[----:B------:R-:W0:Y:S01]  /*1d440*/  LDCU UR4, c[0x0][0x39c] ;  /* 0x00007380ff0477ac */ /* 0x000e220008000800 */
[----:B------:R-:W-:Y:S01]  /*1d450*/  PRMT R106, R118, 0x7610, R106 ;  /* 0x00007610766a7816 */ /* 0x000fe2000000006a */
[----:B------:R3:W-:Y:S04]  /*1d460*/  @P5 STG.E.U16 desc[UR20][R108.64], R104 ;  /* 0x000000686c005986 */ /* 0x0007e8000c101514 */
[----:B-1----:R-:W4:Y:S01]  /*1d470*/  LDL.LU R111, [R1+0x740] ;  /* 0x00074000016f7983 */ /* 0x002f220000300800 */
[----:B------:R-:W-:-:S03]  /*1d480*/  VIADD R107, R2, 0x10 ;  /* 0x00000010026b7836 */ /* 0x000fc60000000000 */
[----:B------:R-:W4:Y:S04]  /*1d490*/  LDL.S16 R123, [R1+0xb4] ;  /* 0x0000b400017b7983 */ /* 0x000f280000100600 */
[----:B---3--:R-:W3:Y:S04]  /*1d4a0*/  LDL.LU.64 R104, [R1+0x58] ;  /* 0x0000580001687983 */ /* 0x008ee80000300a00 */
[----:B------:R-:W3:Y:S01]  /*1d4b0*/  LDL.LU.S16 R110, [R1+0xb6] ;  /* 0x0000b600016e7983 */ /* 0x000ee20000300600 */
[----:B0-----:R-:W-:Y:S01]  /*1d4c0*/  ISETP.LT.AND P5, PT, R107, UR4, !P0 ;  /* 0x000000046b007c0c */ /* 0x001fe2000c7a1270 */
[----:B------:R-:W0:Y:S02]  /*1d4d0*/  LDCU UR4, c[0x0][0x39c] ;  /* 0x00007380ff0477ac */ /* 0x000e240008000800 */
[----:B------:R1:W-:Y:S04]  /*1d4e0*/  @P6 STG.E.U16 desc[UR20][R116.64], R106 ;  /* 0x0000006a74006986 */ /* 0x0003e8000c101514 */
[----:B-1----:R-:W3:Y:S01]  /*1d4f0*/  LDL.LU.64 R106, [R1+0x48] ;  /* 0x00004800016a7983 */ /* 0x002ee20000300a00 */
[C---:B------:R-:W-:Y:S01]  /*1d500*/  VIADD R108, R2.reuse, 0x11 ;  /* 0x00000011026c7836 */ /* 0x040fe20000000000 */
[----:B------:R-:W-:Y:S01]  /*1d510*/  PRMT R113, R121, 0x7610, R113 ;  /* 0x0000761079717816 */ /* 0x000fe20000000071 */
[----:B------:R-:W-:Y:S01]  /*1d520*/  VIADD R112, R2, 0x12 ;  /* 0x0000001202707836 */ /* 0x000fe20000000000 */
[----:B-----5:R-:W-:Y:S01]  /*1d530*/  PRMT R119, R122, 0x7610, R119 ;  /* 0x000076107a777816 */ /* 0x020fe20000000077 */
[----:B------:R-:W-:Y:S01]  /*1d540*/  VIADD R118, R2, 0x13 ;  /* 0x0000001302767836 */ /* 0x000fe20000000000 */
[----:B0-----:R-:W-:Y:S01]  /*1d550*/  ISETP.LT.AND P6, PT, R108, UR4, !P0 ;  /* 0x000000046c007c0c */ /* 0x001fe2000c7c1270 */
[----:B------:R-:W0:Y:S01]  /*1d560*/  LDCU UR4, c[0x0][0x39c] ;  /* 0x00007380ff0477ac */ /* 0x000e220008000800 */
[----:B------:R1:W-:Y:S04]  /*1d570*/  @P2 STG.E.U16 desc[UR20][R114.64], R113 ;  /* 0x0000007172002986 */ /* 0x0003e8000c101514 */
[----:B------:R-:W5:Y:S04]  /*1d580*/  LDL.S16 R117, [R1+0xc4] ;  /* 0x0000c40001757983 */ /* 0x000f680000100600 */
[----:B------:R-:W5:Y:S04]  /*1d590*/  LDL.LU.64 R108, [R1+0x40] ;  /* 0x00004000016c7983 */ /* 0x000f680000300a00 */
[----:B------:R-:W5:Y:S01]  /*1d5a0*/  LDL.LU.S16 R116, [R1+0xc6] ;  /* 0x0000c60001747983 */ /* 0x000f620000300600 */
[----:B0-----:R-:W-:Y:S01]  /*1d5b0*/  ISETP.LT.AND P2, PT, R112, UR4, !P0 ;  /* 0x0000000470007c0c */ /* 0x001fe2000c741270 */
[----:B------:R-:W0:Y:S02]  /*1d5c0*/  LDCU UR4, c[0x0][0x39c] ;  /* 0x00007380ff0477ac */ /* 0x000e240008000800 */
[----:B-1----:R-:W5:Y:S04]  /*1d5d0*/  LDL.LU.64 R112, [R1+0x30] ;  /* 0x0000300001707983 */ /* 0x002f680000300a00 */
[----:B------:R-:W5:Y:S04]  /*1d5e0*/  LDL.S16 R122, [R1+0xd4] ;  /* 0x0000d400017a7983 */ /* 0x000f680000100600 */
[----:B------:R-:W5:Y:S04]  /*1d5f0*/  LDL.LU.64 R114, [R1+0x20] ;  /* 0x0000200001727983 */ /* 0x000f680000300a00 */
[----:B--2---:R1:W-:Y:S01]  /*1d600*/  @P3 STG.E.U16 desc[UR20][R124.64], R119 ;  /* 0x000000777c003986 */ /* 0x0043e2000c101514 */
[----:B0-----:R-:W-:Y:S01]  /*1d610*/  ISETP.LT.AND P3, PT, R118, UR4, !P0 ;  /* 0x0000000476007c0c */ /* 0x001fe2000c761270 */
[----:B------:R-:W0:Y:S02]  /*1d620*/  LDCU UR4, c[0x0][0x39c] ;  /* 0x00007380ff0477ac */ /* 0x000e240008000800 */
[----:B-1----:R-:W2:Y:S04]  /*1d630*/  LDL.LU.S16 R124, [R1+0xd6] ;  /* 0x0000d600017c7983 */ /* 0x002ea80000300600 */
[----:B------:R-:W2:Y:S01]  /*1d640*/  LDL.LU.64 R118, [R1+0x10] ;  /* 0x0000100001767983 */ /* 0x000ea20000300a00 */
[----:B----4-:R-:W-:Y:S01]  /*1d650*/  PRMT R120, R123, 0x7610, R120 ;  /* 0x000076107b787816 */ /* 0x010fe20000000078 */
[----:B------:R-:W-:-:S02]  /*1d660*/  VIADD R123, R2, 0x14 ;  /* 0x00000014027b7836 */ /* 0x000fc40000000000 */
[----:B------:R-:W4:Y:S04]  /*1d670*/  LDL.S16 R125, [R1+0xe4] ;  /* 0x0000e400017d7983 */ /* 0x000f280000100600 */
[----:B---3--:R1:W-:Y:S01]  /*1d680*/  @P1 STG.E.U16 desc[UR20][R104.64], R120 ;  /* 0x0000007868001986 */ /* 0x0083e2000c101514 */
[----:B------:R-:W-:Y:S02]  /*1d690*/  PRMT R111, R110, 0x7610, R111 ;  /* 0x000076106e6f7816 */ /* 0x000fe4000000006f */
[----:B0-----:R-:W-:Y:S01]  /*1d6a0*/  ISETP.LT.AND P1, PT, R123, UR4, !P0 ;  /* 0x000000047b007c0c */ /* 0x001fe2000c721270 */
[----:B------:R-:W0:Y:S01]  /*1d6b0*/  LDCU UR4, c[0x0][0x39c] ;  /* 0x00007380ff0477ac */ /* 0x000e220008000800 */
[----:B-1----:R-:W3:Y:S04]  /*1d6c0*/  LDL.LU.64 R104, [R1+0x738] ;  /* 0x0007380001687983 */ /* 0x002ee80000300a00 */
[----:B------:R-:W2:Y:S04]  /*1d6d0*/  LDL.LU.64 R120, [R1] ;  /* 0x0000000001787983 */ /* 0x000ea80000300a00 */
[----:B------:R-:W2:Y:S04]  /*1d6e0*/  LDL.LU.S16 R123, [R1+0xe6] ;  /* 0x0000e600017b7983 */ /* 0x000ea80000300600 */
[----:B------:R1:W-:Y:S04]  /*1d6f0*/  @P4 STG.E.U16 desc[UR20][R106.64], R111 ;  /* 0x0000006f6a004986 */ /* 0x0003e8000c101514 */
[----:B-1----:R-:W2:Y:S04]  /*1d700*/  LDL.LU.64 R106, [R1+0x730] ;  /* 0x00073000016a7983 */ /* 0x002ea80000300a00 */
[----:B------:R-:W5:Y:S01]  /*1d710*/  LDL.LU R111, [R1+0x72c] ;  /* 0x00072c00016f7983 */ /* 0x000f620000300800 */
[----:B------:R-:W-:-:S05]  /*1d720*/  VIADD R110, R2, 0x15 ;  /* 0x00000015026e7836 */ /* 0x000fca0000000000 */
[----:B0-----:R-:W-:Y:S01]  /*1d730*/  ISETP.LT.AND P4, PT, R110, UR4, !P0 ;  /* 0x000000046e007c0c */ /* 0x001fe2000c781270 */
[----:B------:R-:W0:Y:S01]  /*1d740*/  LDCU UR4, c[0x0][0x39c] ;  /* 0x00007380ff0477ac */ /* 0x000e220008000800 */
[----:B------:R-:W2:Y:S01]  /*1d750*/  LDL.LU R110, [R1+0x728] ;  /* 0x00072800016e7983 */ /* 0x000ea20000300800 */
[----:B-----5:R-:W-:Y:S01]  /*1d760*/  PRMT R111, R117, 0x7610, R111 ;  /* 0x00007610756f7816 */ /* 0x020fe2000000006f */
[----:B------:R-:W-:-:S04]  /*1d770*/  VIADD R117, R2, 0x16 ;  /* 0x0000001602757836 */ /* 0x000fc80000000000 */
[----:B------:R1:W-:Y:S01]  /*1d780*/  @P5 STG.E.U16 desc[UR20][R108.64], R111 ;  /* 0x0000006f6c005986 */ /* 0x0003e2000c101514 */
[----:B0-----:R-:W-:Y:S01]  /*1d790*/  ISETP.LT.AND P5, PT, R117, UR4, !P0 ;  /* 0x0000000475007c0c */ /* 0x001fe2000c7a1270 */
[----:B------:R-:W0:Y:S02]  /*1d7a0*/  LDCU UR4, c[0x0][0x39c] ;  /* 0x00007380ff0477ac */ /* 0x000e240008000800 */
[----:B-1----:R-:W5:Y:S04]  /*1d7b0*/  LDL.LU.64 R108, [R1+0x720] ;  /* 0x00072000016c7983 */ /* 0x002f680000300a00 */
[----:B------:R-:W2:Y:S04]  /*1d7c0*/  LDL.LU R111, [R1+0x71c] ;  /* 0x00071c00016f7983 */ /* 0x000ea80000300800 */
[----:B------:R-:W2:Y:S02]  /*1d7d0*/  LDL.LU R117, [R1+0x718] ;  /* 0x0007180001757983 */ /* 0x000ea40000300800 */
[----:B--2---:R-:W-:-:S05]  /*1d7e0*/  PRMT R117, R116, 0x7610, R117 ;  /* 0x0000761074757816 */ /* 0x004fca0000000075 */
[----:B------:R1:W-:Y:S04]  /*1d7f0*/  @P6 STG.E.U16 desc[UR20][R112.64], R117 ;  /* 0x0000007570006986 */ /* 0x0003e8000c101514 */
[----:B-1----:R-:W2:Y:S04]  /*1d800*/  LDL.LU.64 R112, [R1+0x710] ;  /* 0x0007100001707983 */ /* 0x002ea80000300a00 */
[----:B------:R-:W2:Y:S01]  /*1d810*/  LDL.LU R117, [R1+0x70c] ;  /* 0x00070c0001757983 */ /* 0x000ea20000300800 */
[----:B------:R-:W-:-:S05]  /*1d820*/  VIADD R116, R2, 0x17 ;  /* 0x0000001702747836 */ /* 0x000fca0000000000 */
[----:B0-----:R-:W-:Y:S01]  /*1d830*/  ISETP.LT.AND P6, PT, R116, UR4, !P0 ;  /* 0x0000000474007c0c */ /* 0x001fe2000c7c1270 */
[----:B------:R-:W0:Y:S01]  /*1d840*/  LDCU UR4, c[0x0][0x39c] ;  /* 0x00007380ff0477ac */ /* 0x000e220008000800 */
[----:B------:R-:W3:Y:S01]  /*1d850*/  LDL.LU R116, [R1+0x708] ;  /* 0x0007080001747983 */ /* 0x000ee20000300800 */
[----:B--2---:R-:W-:Y:S01]  /*1d860*/  PRMT R117, R122, 0x7610, R117 ;  /* 0x000076107a757816 */ /* 0x004fe20000000075 */
[----:B------:R-:W-:-:S04]  /*1d870*/  VIADD R122, R2, 0x18 ;  /* 0x00000018027a7836 */ /* 0x000fc80000000000 */
[----:B------:R1:W-:Y:S01]  /*1d880*/  @P2 STG.E.U16 desc[UR20][R114.64], R117 ;  /* 0x0000007572002986 */ /* 0x0003e2000c101514 */
[----:B0-----:R-:W-:Y:S01]  /*1d890*/  ISETP.LT.AND P2, PT, R122, UR4, !P0 ;  /* 0x000000047a007c0c */ /* 0x001fe2000c741270 */
[----:B------:R-:W0:Y:S02]  /*1d8a0*/  LDCU UR4, c[0x0][0x39c] ;  /* 0x00007380ff0477ac */ /* 0x000e240008000800 */
[----:B-1----:R-:W2:Y:S04]  /*1d8b0*/  LDL.LU.64 R114, [R1+0x700] ;  /* 0x0007000001727983 */ /* 0x002ea80000300a00 */
[----:B------:R-:W3:Y:S04]  /*1d8c0*/  LDL.LU R117, [R1+0x6fc] ;  /* 0x0006fc0001757983 */ /* 0x000ee80000300800 */
[----:B------:R-:W2:Y:S02]  /*1d8d0*/  LDL.LU R122, [R1+0x6f8] ;  /* 0x0006f800017a7983 */ /* 0x000ea40000300800 */
[----:B--2---:R-:W-:Y:S01]  /*1d8e0*/  PRMT R122, R124, 0x7610, R122 ;  /* 0x000076107c7a7816 */ /* 0x004fe2000000007a */
[----:B------:R-:W-:-:S04]  /*1d8f0*/  VIADD R124, R2, 0x19 ;  /* 0x00000019027c7836 */ /* 0x000fc80000000000 */
[----:B------:R1:W-:Y:S01]  /*1d900*/  @P3 STG.E.U16 desc[UR20][R118.64], R122 ;  /* 0x0000007a76003986 */ /* 0x0003e2000c101514 */
[----:B0-----:R-:W-:Y:S01]  /*1d910*/  ISETP.LT.AND P3, PT, R124, UR4, !P0 ;  /* 0x000000047c007c0c */ /* 0x001fe2000c761270 */
[----:B------:R-:W0:Y:S02]  /*1d920*/  LDCU UR4, c[0x0][0x39c] ;  /* 0x00007380ff0477ac */ /* 0x000e240008000800 */
[----:B-1----:R-:W2:Y:S04]  /*1d930*/  LDL.LU.64 R118, [R1+0x6f0] ;  /* 0x0006f00001767983 */ /* 0x002ea80000300a00 */
[----:B------:R-:W2:Y:S04]  /*1d940*/  LDL.LU R122, [R1+0x6ec] ;  /* 0x0006ec00017a7983 */ /* 0x000ea80000300800 */
[----:B------:R-:W4:Y:S02]  /*1d950*/  LDL.LU R124, [R1+0x6e8] ;  /* 0x0006e800017c7983 */ /* 0x000f240000300800 */
[----:B----4-:R-:W-:Y:S01]  /*1d960*/  PRMT R124, R125, 0x7610, R124 ;  /* 0x000076107d7c7816 */ /* 0x010fe2000000007c */
[----:B------:R-:W-:-:S04]  /*1d970*/  VIADD R125, R2, 0x1a ;  /* 0x0000001a027d7836 */ /* 0x000fc80000000000 */
[----:B------:R1:W-:Y:S01]  /*1d980*/  @P1 STG.E.U16 desc[UR20][R120.64], R124 ;  /* 0x0000007c78001986 */ /* 0x0003e2000c101514 */
[----:B0-----:R-:W-:Y:S01]  /*1d990*/  ISETP.LT.AND P1, PT, R125, UR4, !P0 ;  /* 0x000000047d007c0c */ /* 0x001fe2000c721270 */
[----:B------:R-:W0:Y:S02]  /*1d9a0*/  LDCU UR4, c[0x0][0x39c] ;  /* 0x00007380ff0477ac */ /* 0x000e240008000800 */
[----:B-1----:R-:W4:Y:S04]  /*1d9b0*/  LDL.LU.64 R120, [R1+0x6e0] ;  /* 0x0006e00001787983 */ /* 0x002f280000300a00 */
[----:B------:R-:W3:Y:S04]  /*1d9c0*/  LDL.LU R124, [R1+0x6dc] ;  /* 0x0006dc00017c7983 */ /* 0x000ee80000300800 */
[----:B------:R-:W3:Y:S01]  /*1d9d0*/  LDL.LU R125, [R1+0x6d8] ;  /* 0x0006d800017d7983 */ /* 0x000ee20000300800 */
[----:B--2---:R-:W-:Y:S01]  /*1d9e0*/  PRMT R122, R123, 0x7610, R122 ;  /* 0x000076107b7a7816 */ /* 0x004fe2000000007a */
[----:B------:R-:W-:-:S04]  /*1d9f0*/  VIADD R123, R2, 0x1b ;  /* 0x0000001b027b7836 */ /* 0x000fc80000000000 */
[----:B---3--:R1:W-:Y:S01]  /*1da00*/  @P4 STG.E.U16 desc[UR20][R124.64], R122 ;  /* 0x0000007a7c004986 */ /* 0x0083e2000c101514 */
[----:B0-----:R-:W-:Y:S01]  /*1da10*/  ISETP.LT.AND P4, PT, R123, UR4, !P0 ;  /* 0x000000047b007c0c */ /* 0x001fe2000c781270 */
[----:B------:R-:W0:Y:S02]  /*1da20*/  LDCU UR4, c[0x0][0x39c] ;  /* 0x00007380ff0477ac */ /* 0x000e240008000800 */
[----:B-1----:R-:W2:Y:S04]  /*1da30*/  LDL.LU R122, [R1+0x6d4] ;  /* 0x0006d400017a7983 */ /* 0x002ea80000300800 */
[----:B------:R-:W3:Y:S04]  /*1da40*/  LDL.S16 R124, [R1+0xf0] ;  /* 0x0000f000017c7983 */ /* 0x000ee80000100600 */
[----:B------:R-:W2:Y:S01]  /*1da50*/  LDL.LU R123, [R1+0x6d0] ;  /* 0x0006d000017b7983 */ /* 0x000ea20000300800 */
[----:B---3--:R-:W-:-:S05]  /*1da60*/  PRMT R125, R124, 0x7610, R125 ;  /* 0x000076107c7d7816 */ /* 0x008fca000000007d */
[----:B--2---:R1:W-:Y:S04]  /*1da70*/  @P5 STG.E.U16 desc[UR20][R122.64], R125 ;  /* 0x0000007d7a005986 */ /* 0x0043e8000c101514 */
[----:B-1----:R-:W2:Y:S01]  /*1da80*/  LDL.LU.S16 R122, [R1+0xf2] ;  /* 0x0000f200017a7983 */ /* 0x002ea20000300600 */
[----:B------:R-:W-:-:S03]  /*1da90*/  VIADD R124, R2, 0x1c ;  /* 0x0000001c027c7836 */ /* 0x000fc60000000000 */
[----:B------:R-:W3:Y:S02]  /*1daa0*/  LDL.S16 R125, [R1+0x12e] ;  /* 0x00012e00017d7983 */ /* 0x000ee40000100600 */
[----:B0-----:R-:W-:Y:S01]  /*1dab0*/  ISETP.LT.AND P5, PT, R124, UR4, !P0 ;  /* 0x000000047c007c0c */ /* 0x001fe2000c7a1270 */
[----:B------:R-:W0:Y:S01]  /*1dac0*/  LDCU UR4, c[0x0][0x39c] ;  /* 0x00007380ff0477ac */ /* 0x000e220008000800 */
[----:B------:R-:W3:Y:S01]  /*1dad0*/  LDL.S16 R124, [R1+0x122] ;  /* 0x00012200017c7983 */ /* 0x000ee20000100600 */
[----:B--2---:R-:W-:-:S05]  /*1dae0*/  PRMT R123, R122, 0x7610, R123 ;  /* 0x000076107a7b7816 */ /* 0x004fca000000007b */
[----:B----4-:R1:W-:Y:S04]  /*1daf0*/  @P6 STG.E.U16 desc[UR20][R120.64], R123 ;  /* 0x0000007b78006986 */ /* 0x0103e8000c101514 */
[----:B-1----:R-:W2:Y:S01]  /*1db00*/  LDL.LU.S16 R120, [R1+0x120] ;  /* 0x0001200001787983 */ /* 0x002ea20000300600 */
[----:B------:R-:W-:-:S03]  /*1db10*/  VIADD R122, R2, 0x1d ;  /* 0x0000001d027a7836 */ /* 0x000fc60000000000 */
[----:B------:R-:W4:Y:S02]  /*1db20*/  LDL.LU.S16 R123, [R1+0x12c] ;  /* 0x00012c00017b7983 */ /* 0x000f240000300600 */
[----:B0-----:R-:W-:Y:S01]  /*1db30*/  ISETP.LT.AND P6, PT, R122, UR4, !P0 ;  /* 0x000000047a007c0c */ /* 0x001fe2000c7c1270 */
[----:B------:R-:W0:Y:S01]  /*1db40*/  LDCU UR4, c[0x0][0x39c] ;  /* 0x00007380ff0477ac */ /* 0x000e220008000800 */
[----:B------:R-:W3:Y:S01]  /*1db50*/  LDL.S16 R122, [R1+0x126] ;  /* 0x00012600017a7983 */ /* 0x000ee20000100600 */
[----:B--2---:R-:W-:-:S05]  /*1db60*/  PRMT R121, R120, 0x7610, R121 ;  /* 0x0000761078797816 */ /* 0x004fca0000000079 */
[----:B------:R1:W-:Y:S04]  /*1db70*/  @P2 STG.E.U16 desc[UR20][R118.64], R121 ;  /* 0x0000007976002986 */ /* 0x0003e8000c101514 */
[----:B-1----:R-:W2:Y:S01]  /*1db80*/  LDL.LU.S16 R121, [R1+0x124] ;  /* 0x0001240001797983 */ /* 0x002ea20000300600 */
[----:B------:R-:W-:-:S05]  /*1db90*/  VIADD R120, R2, 0x1e ;  /* 0x0000001e02787836 */ /* 0x000fca0000000000 */
[----:B0-----:R-:W-:Y:S01]  /*1dba0*/  ISETP.LT.AND P2, PT, R120, UR4, !P0 ;  /* 0x0000000478007c0c */ /* 0x001fe2000c741270 */
[----:B------:R-:W0:Y:S01]  /*1dbb0*/  LDCU UR4, c[0x0][0x39c] ;  /* 0x00007380ff0477ac */ /* 0x000e220008000800 */
[----:B---3--:R-:W-:Y:S01]  /*1dbc0*/  PRMT R119, R124, 0x7610, R119 ;  /* 0x000076107c777816 */ /* 0x008fe20000000077 */
[----:B------:R-:W-:Y:S01]  /*1dbd0*/  VIADD R118, R2, 0x1f ;  /* 0x0000001f02767836 */ /* 0x000fe20000000000 */
[----:B------:R-:W3:Y:S04]  /*1dbe0*/  LDL.S16 R124, [R1+0x136] ;  /* 0x00013600017c7983 */ /* 0x000ee80000100600 */
[----:B------:R1:W-:Y:S01]  /*1dbf0*/  @P3 STG.E.U16 desc[UR20][R116.64], R119 ;  /* 0x0000007774003986 */ /* 0x0003e2000c101514 */
[----:B0-----:R-:W-:-:S03]  /*1dc00*/  ISETP.LT.AND P3, PT, R118, UR4, !P0 ;  /* 0x0000000476007c0c */ /* 0x001fc6000c761270 */
[----:B-1----:R-:W3:Y:S01]  /*1dc10*/  LDL.S16 R119, [R1+0x138] ;  /* 0x0001380001777983 */ /* 0x002ee20000100600 */
[----:B------:R-:W0:Y:S03]  /*1dc20*/  LDCU UR4, c[0x0][0x39c] ;  /* 0x00007380ff0477ac */ /* 0x000e260008000800 */
[----:B------:R-:W3:Y:S01]  /*1dc30*/  LDL.LU.S16 R118, [R1+0x134] ;  /* 0x0001340001767983 */ /* 0x000ee20000300600 */
[----:B--2---:R-:W-:-:S03]  /*1dc40*/  PRMT R117, R121, 0x7610, R117 ;  /* 0x0000761079757816 */ /* 0x004fc60000000075 */
[----:B------:R-:W2:Y:S04]  /*1dc50*/  LDL.LU.S16 R121, [R1+0x13a] ;  /* 0x00013a0001797983 */ /* 0x000ea80000300600 */
[----:B------:R1:W-:Y:S04]  /*1dc60*/  @P1 STG.E.U16 desc[UR20][R114.64], R117 ;  /* 0x0000007572001986 */ /* 0x0003e8000c101514 */
[----:B------:R-:W2:Y:S01]  /*1dc70*/  LDL.S16 R120, [R1+0x140] ;  /* 0x0001400001787983 */ /* 0x000ea20000100600 */
[----:B-1----:R-:W-:-:S03]  /*1dc80*/  PRMT R115, R122, 0x7610, R115 ;  /* 0x000076107a737816 */ /* 0x002fc60000000073 */
[----:B------:R-:W2:Y:S04]  /*1dc90*/  LDL.LU R122, [R1+0x8] ;  /* 0x00000800017a7983 */ /* 0x000ea80000300800 */
[----:B------:R4:W-:Y:S02]  /*1dca0*/  @P4 STG.E.U16 desc[UR20][R112.64], R115 ;  /* 0x0000007370004986 */ /* 0x0009e4000c101514 */
[----:B----4-:R-:W-:-:S05]  /*1dcb0*/  PRMT R113, R123, 0x7610, R113 ;  /* 0x000076107b717816 */ /* 0x010fca0000000071 */
[----:B------:R1:W-:Y:S02]  /*1dcc0*/  @P5 STG.E.U16 desc[UR20][R110.64], R113 ;  /* 0x000000716e005986 */ /* 0x0003e4000c101514 */
[----:B-1----:R-:W-:Y:S02]  /*1dcd0*/  PRMT R111, R125, 0x7610, R111 ;  /* 0x000076107d6f7816 */ /* 0x002fe4000000006f */
[----:B------:R-:W4:Y:S01]  /*1dce0*/  LDL.LU.S16 R125, [R1+0x142] ;  /* 0x00014200017d7983 */ /* 0x000f220000300600 */
[----:B------:R-:W-:-:S03]  /*1dcf0*/  VIADD R116, R2, 0x20 ;  /* 0x0000002002747836 */ /* 0x000fc60000000000 */
[----:B------:R-:W4:Y:S02]  /*1dd00*/  LDL.S16 R123, [R1+0x148] ;  /* 0x00014800017b7983 */ /* 0x000f240000100600 */
[----:B0-----:R-:W-:Y:S01]  /*1dd10*/  ISETP.LT.AND P1, PT, R116, UR4, !P0 ;  /* 0x0000000474007c0c */ /* 0x001fe2000c721270 */
[----:B------:R-:W0:Y:S01]  /*1dd20*/  LDCU UR4, c[0x0][0x39c] ;  /* 0x00007380ff0477ac */ /* 0x000e220008000800 */
[----:B-----5:R3:W-:Y:S02]  /*1dd30*/  @P6 STG.E.U16 desc[UR20][R108.64], R111 ;  /* 0x0000006f6c006986 */ /* 0x0207e4000c101514 */
[----:B---3--:R-:W-:-:S05]  /*1dd40*/  PRMT R109, R118, 0x7610, R109 ;  /* 0x00007610766d7816 */ /* 0x008fca000000006d */
[----:B------:R1:W-:Y:S02]  /*1dd50*/  @P2 STG.E.U16 desc[UR20][R106.64], R109 ;  /* 0x0000006d6a002986 */ /* 0x0003e4000c101514 */
[----:B-1----:R-:W-:Y:S02]  /*1dd60*/  PRMT R109, R124, 0x7610, R109 ;  /* 0x000076107c6d7816 */ /* 0x002fe4000000006d */
[----:B------:R-:W3:Y:S01]  /*1dd70*/  LDL.LU.S16 R124, [R1+0x14a] ;  /* 0x00014a00017c7983 */ /* 0x000ee20000300600 */
[----:B------:R-:W-:-:S03]  /*1dd80*/  PRMT R107, R119, 0x7610, R107 ;  /* 0x00007610776b7816 */ /* 0x000fc6000000006b */
[----:B------:R-:W-:Y:S04]  /*1dd90*/  @P3 STG.E.U16 desc[UR20][R104.64], R109 ;  /* 0x0000006d68003986 */ /* 0x000fe8000c101514 */
[----:B------:R1:W-:Y:S02]  /*1dda0*/  @P1 STG.E.U16 desc[UR20][R102.64], R107 ;  /* 0x0000006b66001986 */ /* 0x0003e4000c101514 */
[----:B-1----:R-:W-:-:S05]  /*1ddb0*/  VIADD R102, R2, 0x26 ;  /* 0x0000002602667836 */ /* 0x002fca0000000000 */
[----:B------:R-:W-:Y:S02]  /*1ddc0*/  ISETP.LT.AND P1, PT, R102, UR7, !P0 ;  /* 0x0000000766007c0c */ /* 0x000fe4000c721270 */
[----:B--2---:R-:W-:Y:S01]  /*1ddd0*/  PRMT R104, R121, 0x7610, R104 ;  /* 0x0000761079687816 */ /* 0x004fe20000000068 */
[C---:B------:R-:W-:Y:S01]  /*1dde0*/  VIADD R114, R2.reuse, 0x21 ;  /* 0x0000002102727836 */ /* 0x040fe20000000000 */
[----:B------:R-:W2:Y:S01]  /*1ddf0*/  LDL.S16 R121, [R1+0x150] ;  /* 0x0001500001797983 */ /* 0x000ea20000100600 */
[----:B------:R-:W-:Y:S01]  /*1de00*/  VIADD R112, R2, 0x22 ;  /* 0x0000002202707836 */ /* 0x000fe20000000000 */
[----:B------:R-:W1:Y:S01]  /*1de10*/  LDCU UR7, c[0x0][0x39c] ;  /* 0x00007380ff0777ac */ /* 0x000e620008000800 */
[----:B----4-:R-:W-:Y:S02]  /*1de20*/  PRMT R102, R125, 0x7610, R102 ;  /* 0x000076107d667816 */ /* 0x010fe40000000066 */
[----:B------:R-:W4:Y:S01]  /*1de30*/  LDL.LU.S16 R125, [R1+0x152] ;  /* 0x00015200017d7983 */ /* 0x000f220000300600 */
[----:B0-----:R-:W-:Y:S01]  /*1de40*/  ISETP.LT.AND P4, PT, R114, UR4, !P0 ;  /* 0x0000000472007c0c */ /* 0x001fe2000c781270 */
[----:B------:R-:W0:Y:S01]  /*1de50*/  LDCU UR4, c[0x0][0x39c] ;  /* 0x00007380ff0477ac */ /* 0x000e220008000800 */
[----:B------:R-:W-:Y:S01]  /*1de60*/  VIADD R110, R2, 0x23 ;  /* 0x00000023026e7836 */ /* 0x000fe20000000000 */
[----:B0-----:R-:W-:Y:S01]  /*1de70*/  ISETP.LT.AND P5, PT, R112, UR4, !P0 ;  /* 0x0000000470007c0c */ /* 0x001fe2000c7a1270 */
[----:B------:R-:W0:Y:S01]  /*1de80*/  LDCU UR4, c[0x0][0x39c] ;  /* 0x00007380ff0477ac */ /* 0x000e220008000800 */
[----:B------:R-:W-:-:S02]  /*1de90*/  VIADD R108, R2, 0x24 ;  /* 0x00000024026c7836 */ /* 0x000fc40000000000 */
[----:B0-----:R-:W-:Y:S01]  /*1dea0*/  ISETP.LT.AND P6, PT, R110, UR4, !P0 ;  /* 0x000000046e007c0c */ /* 0x001fe2000c7c1270 */
[----:B------:R-:W0:Y:S01]  /*1deb0*/  LDCU UR4, c[0x0][0x39c] ;  /* 0x00007380ff0477ac */ /* 0x000e220008000800 */
[----:B------:R-:W-:-:S04]  /*1dec0*/  VIADD R106, R2, 0x25 ;  /* 0x00000025026a7836 */ /* 0x000fc80000000000 */
[----:B------:R5:W-:Y:S01]  /*1ded0*/  @P4 STG.E.U16 desc[UR20][R100.64], R104 ;  /* 0x0000006864004986 */ /* 0x000be2000c101514 */
[----:B------:R-:W-:Y:S01]  /*1dee0*/  ISETP.LT.AND P3, PT, R106, UR6, !P0 ;  /* 0x000000066a007c0c */ /* 0x000fe2000c761270 */
[----:B------:R-:W1:Y:S01]  /*1def0*/  LDCU UR6, c[0x0][0x39c] ;  /* 0x00007380ff0677ac */ /* 0x000e620008000800 */
[----:B-----5:R-:W-:Y:S02]  /*1df00*/  PRMT R101, R120, 0x7610, R101 ;  /* 0x0000761078657816 */ /* 0x020fe40000000065 */
[----:B0-----:R-:W-:Y:S01]  /*1df10*/  ISETP.LT.AND P2, PT, R108, UR4, !P0 ;  /* 0x000000046c007c0c */ /* 0x001fe2000c741270 */
[----:B------:R-:W0:Y:S01]  /*1df20*/  LDCU UR4, c[0x0][0x39c] ;  /* 0x00007380ff0477ac */ /* 0x000e220008000800 */
[----:B------:R-:W-:Y:S01]  /*1df30*/  VIADD R100, R122, UR5 ;  /* 0x000000057a647c36 */ /* 0x000fe20008000000 */
[----:B------:R5:W-:Y:S04]  /*1df40*/  @P5 STG.E.U16 desc[UR20][R98.64], R101 ;  /* 0x0000006562005986 */ /* 0x000be8000c101514 */
[----:B------:R0:W-:Y:S04]  /*1df50*/  @P6 STG.E.U16 desc[UR20][R96.64], R102 ;  /* 0x0000006660006986 */ /* 0x0001e8000c101514 */
[----:B------:R-:W4:Y:S01]  /*1df60*/  LDL.S16 R122, [R1+0x158] ;  /* 0x00015800017a7983 */ /* 0x000f220000100600 */
[----:B-----5:R-:W-:Y:S01]  /*1df70*/  LEA R98, P5, R100, R0, 0x1 ;  /* 0x0000000064627211 */ /* 0x020fe200078a08ff */
[----:B0-----:R-:W-:-:S03]  /*1df80*/  VIADD R96, R2, 0x28 ;  /* 0x0000002802607836 */ /* 0x001fc60000000000 */
[CC--:B------:R-:W-:Y:S01]  /*1df90*/  LEA.HI.X.SX32 R99, R100.reuse, R3.reuse, 0x1, P5 ;  /* 0x0000000364637211 */ /* 0x0c0fe200028f0eff */
[----:B------:R-:W-:Y:S01]  /*1dfa0*/  VIADD R97, R100, UR5 ;  /* 0x0000000564617c36 */ /* 0x000fe20008000000 */
[----:B------:R-:W-:Y:S02]  /*1dfb0*/  PRMT R100, R123, 0x7610, R100 ;  /* 0x000076107b647816 */ /* 0x000fe40000000064 */
[----:B------:R-:W-:Y:S01]  /*1dfc0*/  ISETP.LT.AND P5, PT, R96, UR4, !P0 ;  /* 0x0000000460007c0c */ /* 0x000fe2000c7a1270 */
[----:B------:R-:W0:Y:S01]  /*1dfd0*/  LDCU UR4, c[0x0][0x39c] ;  /* 0x00007380ff0477ac */ /* 0x000e220008000800 */
[C---:B------:R-:W-:Y:S01]  /*1dfe0*/  LEA R96, P6, R97.reuse, R0, 0x1 ;  /* 0x0000000061607211 */ /* 0x040fe200078c08ff */
[----:B------:R5:W-:Y:S02]  /*1dff0*/  @P2 STG.E.U16 desc[UR20][R98.64], R100 ;  /* 0x0000006462002986 */ /* 0x000be4000c101514 */
[----:B-----5:R-:W-:Y:S02]  /*1e000*/  VIADD R98, R2, 0x29 ;  /* 0x0000002902627836 */ /* 0x020fe40000000000 */
[C---:B------:R-:W-:Y:S01]  /*1e010*/  VIADD R99, R97.reuse, UR5 ;  /* 0x0000000561637c36 */ /* 0x040fe20008000000 */
[----:B------:R-:W-:-:S02]  /*1e020*/  LEA.HI.X.SX32 R97, R97, R3, 0x1, P6 ;  /* 0x0000000361617211 */ /* 0x000fc400030f0eff */
[----:B---3--:R-:W-:Y:S02]  /*1e030*/  PRMT R100, R124, 0x7610, R100 ;  /* 0x000076107c647816 */ /* 0x008fe40000000064 */
[----:B------:R-:W3:Y:S01]  /*1e040*/  LDL.LU.S16 R124, [R1+0x15a] ;  /* 0x00015a00017c7983 */ /* 0x000ee20000300600 */
[----:B-1----:R-:W-:Y:S01]  /*1e050*/  ISETP.LT.AND P2, PT, R98, UR6, !P0 ;  /* 0x0000000662007c0c */ /* 0x002fe2000c741270 */
[----:B------:R-:W1:Y:S01]  /*1e060*/  LDCU UR6, c[0x0][0x39c] ;  /* 0x00007380ff0677ac */ /* 0x000e620008000800 */
[C---:B------:R-:W-:Y:S01]  /*1e070*/  LEA R98, P6, R99.reuse, R0, 0x1 ;  /* 0x0000000063627211 */ /* 0x040fe200078c08ff */
[----:B------:R5:W-:Y:S04]  /*1e080*/  @P3 STG.E.U16 desc[UR20][R96.64], R100 ;  /* 0x0000006460003986 */ /* 0x000be8000c101514 */
[----:B------:R-:W3:Y:S01]  /*1e090*/  LDL.S16 R123, [R1+0x160] ;  /* 0x00016000017b7983 */ /* 0x000ee20000100600 */
[C---:B-----5:R-:W-:Y:S01]  /*1e0a0*/  VIADD R97, R99.reuse, UR5 ;  /* 0x0000000563617c36 */ /* 0x060fe20008000000 */
[----:B------:R-:W-:-:S02]  /*1e0b0*/  LEA.HI.X.SX32 R99, R99, R3, 0x1, P6 ;  /* 0x0000000363637211 */ /* 0x000fc400030f0eff */
[----:B--2---:R-:W-:-:S05]  /*1e0c0*/  PRMT R100, R121, 0x7610, R100 ;  /* 0x0000761079647816 */ /* 0x004fca0000000064 */
[----:B------:R4:W-:Y:S02]  /*1e0d0*/  @P1 STG.E.U16 desc[UR20][R98.64], R100 ;  /* 0x0000006462001986 */ /* 0x0009e4000c101514 */
[----:B----4-:R-:W-:Y:S02]  /*1e0e0*/  PRMT R100, R125, 0x7610, R100 ;  /* 0x000076107d647816 */ /* 0x010fe40000000064 */
[----:B------:R-:W2:Y:S01]  /*1e0f0*/  LDL.LU.S16 R125, [R1+0x162] ;  /* 0x00016200017d7983 */ /* 0x000ea20000300600 */
[C---:B------:R-:W-:Y:S02]  /*1e100*/  VIADD R103, R2.reuse, 0x27 ;  /* 0x0000002702677836 */ /* 0x040fe40000000000 */
[----:B------:R-:W-:Y:S01]  /*1e110*/  VIADD R96, R2, 0x2a ;  /* 0x0000002a02607836 */ /* 0x000fe20000000000 */
[----:B------:R-:W4:Y:S02]  /*1e120*/  LDL.S16 R121, [R1+0x168] ;  /* 0x0001680001797983 */ /* 0x000f240000100600 */
[----:B------:R-:W-:-:S02]  /*1e130*/  ISETP.LT.AND P4, PT, R103, UR9, !P0 ;  /* 0x0000000967007c0c */ /* 0x000fc4000c781270 */
[----:B0-----:R-:W-:Y:S01]  /*1e140*/  ISETP.LT.AND P3, PT, R96, UR4, !P0 ;  /* 0x0000000460007c0c */ /* 0x001fe2000c761270 */
[----:B------:R-:W-:Y:S01]  /*1e150*/  VIADD R98, R2, 0x2b ;  /* 0x0000002b02627836 */ /* 0x000fe20000000000 */
[CC--:B------:R-:W-:Y:S01]  /*1e160*/  LEA R96, P6, R97.reuse, R0.reuse, 0x1 ;  /* 0x0000000061607211 */ /* 0x0c0fe200078c08ff */
[C---:B------:R-:W-:Y:S01]  /*1e170*/  VIADD R99, R97.reuse, UR5 ;  /* 0x0000000561637c36 */ /* 0x040fe20008000000 */
[----:B------:R-:W0:Y:S02]  /*1e180*/  LDCU UR4, c[0x0][0x39c] ;  /* 0x00007380ff0477ac */ /* 0x000e240008000800 */
[----:B------:R-:W-:Y:S02]  /*1e190*/  LEA.HI.X.SX32 R97, R97, R3, 0x1, P6 ;  /* 0x0000000361617211 */ /* 0x000fe400030f0eff */
[----:B-1----:R-:W-:Y:S01]  /*1e1a0*/  ISETP.LT.AND P1, PT, R98, UR6, !P0 ;  /* 0x0000000662007c0c */ /* 0x002fe2000c721270 */
[----:B------:R-:W1:Y:S01]  /*1e1b0*/  LDCU UR6, c[0x0][0x39c] ;  /* 0x00007380ff0677ac */ /* 0x000e620008000800 */
[----:B------:R-:W-:Y:S01]  /*1e1c0*/  LEA R98, P6, R99, R0, 0x1 ;  /* 0x0000000063627211 */ /* 0x000fe200078c08ff */
[----:B------:R5:W-:Y:S02]  /*1e1d0*/  @P4 STG.E.U16 desc[UR20][R96.64], R100 ;  /* 0x0000006460004986 */ /* 0x000be4000c101514 */
[----:B-----5:R-:W-:-:S02]  /*1e1e0*/  VIADD R96, R2, 0x2c ;  /* 0x0000002c02607836 */ /* 0x020fc40000000000 */
[C---:B------:R-:W-:Y:S01]  /*1e1f0*/  VIADD R97, R99.reuse, UR5 ;  /* 0x0000000563617c36 */ /* 0x040fe20008000000 */
[----:B------:R-:W-:Y:S02]  /*1e200*/  LEA.HI.X.SX32 R99, R99, R3, 0x1, P6 ;  /* 0x0000000363637211 */ /* 0x000fe400030f0eff */
[----:B------:R-:W-:Y:S01]  /*1e210*/  ISETP.LT.AND P4, PT, R96, UR7, !P0 ;  /* 0x0000000760007c0c */ /* 0x000fe2000c781270 */
[----:B------:R-:W5:Y:S01]  /*1e220*/  LDCU UR7, c[0x0][0x39c] ;  /* 0x00007380ff0777ac */ /* 0x000f620008000800 */
[----:B------:R-:W-:Y:S02]  /*1e230*/  LEA R96, P6, R97, R0, 0x1 ;  /* 0x0000000061607211 */ /* 0x000fe400078c08ff */
[----:B------:R-:W-:-:S05]  /*1e240*/  PRMT R100, R122, 0x7610, R100 ;  /* 0x000076107a647816 */ /* 0x000fca0000000064 */
[----:B------:R0:W-:Y:S02]  /*1e250*/  @P5 STG.E.U16 desc[UR20][R98.64], R100 ;  /* 0x0000006462005986 */ /* 0x0001e4000c101514 */
[----:B0-----:R-:W-:Y:S02]  /*1e260*/  VIADD R98, R2, 0x2d ;  /* 0x0000002d02627836 */ /* 0x001fe40000000000 */
[C---:B------:R-:W-:Y:S01]  /*1e270*/  VIADD R99, R97.reuse, UR5 ;  /* 0x0000000561637c36 */ /* 0x040fe20008000000 */
[----:B------:R-:W-:Y:S02]  /*1e280*/  LEA.HI.X.SX32 R97, R97, R3, 0x1, P6 ;  /* 0x0000000361617211 */ /* 0x000fe400030f0eff */
[----:B------:R-:W-:Y:S01]  /*1e290*/  ISETP.LT.AND P5, PT, R98, UR4, !P0 ;  /* 0x0000000462007c0c */ /* 0x000fe2000c7a1270 */
[----:B------:R-:W0:Y:S01]  /*1e2a0*/  LDCU UR4, c[0x0][0x39c] ;  /* 0x00007380ff0477ac */ /* 0x000e220008000800 */
[----:B------:R-:W-:Y:S02]  /*1e2b0*/  LEA R98, P6, R99, R0, 0x1 ;  /* 0x0000000063627211 */ /* 0x000fe400078c08ff */
[----:B---3--:R-:W-:-:S02]  /*1e2c0*/  PRMT R100, R124, 0x7610, R100 ;  /* 0x000076107c647816 */ /* 0x008fc40000000064 */
[----:B------:R-:W3:Y:S04]  /*1e2d0*/  LDL.LU.S16 R124, [R1+0x16a] ;  /* 0x00016a00017c7983 */ /* 0x000ee80000300600 */
[----:B------:R0:W-:Y:S04]  /*1e2e0*/  @P2 STG.E.U16 desc[UR20][R96.64], R100 ;  /* 0x0000006460002986 */ /* 0x0001e8000c101514 */
[----:B------:R-:W3:Y:S01]  /*1e2f0*/  LDL.S16 R122, [R1+0x16c] ;  /* 0x00016c00017a7983 */ /* 0x000ee20000100600 */
[C---:B0-----:R-:W-:Y:S01]  /*1e300*/  VIADD R97, R99.reuse, UR5 ;  /* 0x0000000563617c36 */ /* 0x041fe20008000000 */
[----:B------:R-:W-:-:S02]  /*1e310*/  LEA.HI.X.SX32 R99, R99, R3, 0x1, P6 ;  /* 0x0000000363637211 */ /* 0x000fc400030f0eff */
[----:B------:R-:W-:-:S05]  /*1e320*/  PRMT R100, R123, 0x7610, R100 ;  /* 0x000076107b647816 */ /* 0x000fca0000000064 */
[----:B------:R2:W-:Y:S02]  /*1e330*/  @P3 STG.E.U16 desc[UR20][R98.64], R100 ;  /* 0x0000006462003986 */ /* 0x0005e4000c101514 */
[----:B--2---:R-:W-:Y:S02]  /*1e340*/  PRMT R100, R125, 0x7610, R100 ;  /* 0x000076107d647816 */ /* 0x004fe40000000064 */
[----:B------:R-:W2:Y:S01]  /*1e350*/  LDL.LU.S16 R125, [R1+0x16e] ;  /* 0x00016e00017d7983 */ /* 0x000ea20000300600 */
[C---:B------:R-:W-:Y:S02]  /*1e360*/  VIADD R96, R2.reuse, 0x2e ;  /* 0x0000002e02607836 */ /* 0x040fe40000000000 */
[----:B------:R-:W-:Y:S01]  /*1e370*/  VIADD R98, R2, 0x2f ;  /* 0x0000002f02627836 */ /* 0x000fe20000000000 */
[----:B------:R-:W2:Y:S02]  /*1e380*/  LDL.S16 R123, [R1+0x170] ;  /* 0x00017000017b7983 */ /* 0x000ea40000100600 */
[----:B-1----:R-:W-:Y:S01]  /*1e390*/  ISETP.LT.AND P2, PT, R96, UR6, !P0 ;  /* 0x0000000660007c0c */ /* 0x002fe2000c741270 */
[C---:B------:R-:W-:Y:S01]  /*1e3a0*/  VIADD R99, R97.reuse, UR5 ;  /* 0x0000000561637c36 */ /* 0x040fe20008000000 */
[----:B------:R-:W-:Y:S01]  /*1e3b0*/  LEA R96, P6, R97, R0, 0x1 ;  /* 0x0000000061607211 */ /* 0x000fe200078c08ff */
[----:B------:R-:W0:Y:S01]  /*1e3c0*/  LDCU UR6, c[0x0][0x39c] ;  /* 0x00007380ff0677ac */ /* 0x000e220008000800 */
[----:B------:R-:W-:-:S02]  /*1e3d0*/  ISETP.LT.AND P3, PT, R98, UR4, !P0 ;  /* 0x0000000462007c0c */ /* 0x000fc4000c761270 */
[----:B------:R-:W-:Y:S01]  /*1e3e0*/  LEA.HI.X.SX32 R97, R97, R3, 0x1, P6 ;  /* 0x0000000361617211 */ /* 0x000fe200030f0eff */
[----:B------:R-:W1:Y:S01]  /*1e3f0*/  LDCU UR4, c[0x0][0x39c] ;  /* 0x00007380ff0477ac */ /* 0x000e620008000800 */
[----:B------:R-:W-:-:S03]  /*1e400*/  LEA R98, P6, R99, R0, 0x1 ;  /* 0x0000000063627211 */ /* 0x000fc600078c08ff */
[----:B------:R0:W-:Y:S02]  /*1e410*/  @P1 STG.E.U16 desc[UR20][R96.64], R100 ;  /* 0x0000006460001986 */ /* 0x0001e4000c101514 */
[----:B0-----:R-:W-:Y:S01]  /*1e420*/  VIADD R96, R2, 0x30 ;  /* 0x0000003002607836 */ /* 0x001fe20000000000 */
[----:B----4-:R-:W-:Y:S01]  /*1e430*/  PRMT R100, R121, 0x7610, R100 ;  /* 0x0000761079647816 */ /* 0x010fe20000000064 */
[C---:B------:R-:W-:Y:S01]  /*1e440*/  VIADD R97, R99.reuse, UR5 ;  /* 0x0000000563617c36 */ /* 0x040fe20008000000 */
[----:B------:R-:W-:Y:S02]  /*1e450*/  LEA.HI.X.SX32 R99, R99, R3, 0x1, P6 ;  /* 0x0000000363637211 */ /* 0x000fe400030f0eff */
[----:B-----5:R-:W-:Y:S01]  /*1e460*/  ISETP.LT.AND P1, PT, R96, UR7, !P0 ;  /* 0x0000000760007c0c */ /* 0x020fe2000c721270 */
[----:B------:R-:W0:Y:S01]  /*1e470*/  LDCU UR7, c[0x0][0x39c] ;  /* 0x00007380ff0777ac */ /* 0x000e220008000800 */
[----:B------:R-:W-:Y:S01]  /*1e480*/  LEA R96, P6, R97, R0, 0x1 ;  /* 0x0000000061607211 */ /* 0x000fe200078c08ff */
[----:B------:R4:W-:Y:S02]  /*1e490*/  @P4 STG.E.U16 desc[UR20][R98.64], R100 ;  /* 0x0000006462004986 */ /* 0x0009e4000c101514 */
[----:B----4-:R-:W-:-:S02]  /*1e4a0*/  VIADD R98, R2, 0x31 ;  /* 0x0000003102627836 */ /* 0x010fc40000000000 */
[C---:B------:R-:W-:Y:S01]  /*1e4b0*/  VIADD R99, R97.reuse, UR5 ;  /* 0x0000000561637c36 */ /* 0x040fe20008000000 */
[-C--:B------:R-:W-:Y:S02]  /*1e4c0*/  LEA.HI.X.SX32 R97, R97, R3.reuse, 0x1, P6 ;  /* 0x0000000361617211 */ /* 0x080fe400030f0eff */
[----:B------:R-:W-:Y:S01]  /*1e4d0*/  ISETP.LT.AND P4, PT, R98, UR6, !P0 ;  /* 0x0000000662007c0c */ /* 0x000fe2000c781270 */
[----:B------:R-:W4:Y:S01]  /*1e4e0*/  LDCU UR6, c[0x0][0x39c] ;  /* 0x00007380ff0677ac */ /* 0x000f220008000800 */
[C---:B------:R-:W-:Y:S02]  /*1e4f0*/  LEA R98, P6, R99.reuse, R0, 0x1 ;  /* 0x0000000063627211 */ /* 0x040fe400078c08ff */
[----:B---3--:R-:W-:Y:S02]  /*1e500*/  PRMT R100, R124, 0x7610, R100 ;  /* 0x000076107c647816 */ /* 0x008fe40000000064 */
[----:B------:R-:W3:Y:S04]  /*1e510*/  LDL.LU.S16 R124, [R1+0x172] ;  /* 0x00017200017c7983 */ /* 0x000ee80000300600 */
[----:B------:R5:W-:Y:S04]  /*1e520*/  @P5 STG.E.U16 desc[UR20][R96.64], R100 ;  /* 0x0000006460005986 */ /* 0x000be8000c101514 */
[----:B------:R-:W3:Y:S01]  /*1e530*/  LDL.S16 R121, [R1+0x174] ;  /* 0x0001740001797983 */ /* 0x000ee20000100600 */
[C---:B-----5:R-:W-:Y:S01]  /*1e540*/  VIADD R97, R99.reuse, UR5 ;  /* 0x0000000563617c36 */ /* 0x060fe20008000000 */
[----:B------:R-:W-:-:S02]  /*1e550*/  LEA.HI.X.SX32 R99, R99, R3, 0x1, P6 ;  /* 0x0000000363637211 */ /* 0x000fc400030f0eff */
[----:B------:R-:W-:-:S05]  /*1e560*/  PRMT R100, R122, 0x7610, R100 ;  /* 0x000076107a647816 */ /* 0x000fca0000000064 */
[----:B------:R2:W-:Y:S02]  /*1e570*/  @P2 STG.E.U16 desc[UR20][R98.64], R100 ;  /* 0x0000006462002986 */ /* 0x0005e4000c101514 */
[----:B--2---:R-:W-:Y:S02]  /*1e580*/  PRMT R100, R125, 0x7610, R100 ;  /* 0x000076107d647816 */ /* 0x004fe40000000064 */
[----:B------:R-:W2:Y:S01]  /*1e590*/  LDL.LU.S16 R125, [R1+0x176] ;  /* 0x00017600017d7983 */ /* 0x000ea20000300600 */
[C---:B------:R-:W-:Y:S02]  /*1e5a0*/  VIADD R96, R2.reuse, 0x32 ;  /* 0x0000003202607836 */ /* 0x040fe40000000000 */
[----:B------:R-:W-:Y:S01]  /*1e5b0*/  VIADD R98, R2, 0x33 ;  /* 0x0000003302627836 */ /* 0x000fe20000000000 */
[----:B------:R-:W5:Y:S02]  /*1e5c0*/  LDL.S16 R122, [R1+0x178] ;  /* 0x00017800017a7983 */ /* 0x000f640000100600 */
[----:B-1----:R-:W-:Y:S01]  /*1e5d0*/  ISETP.LT.AND P5, PT, R96, UR4, !P0 ;  /* 0x0000000460007c0c */ /* 0x002fe2000c7a1270 */
[C---:B------:R-:W-:Y:S01]  /*1e5e0*/  VIADD R99, R97.reuse, UR5 ;  /* 0x0000000561637c36 */ /* 0x040fe20008000000 */
[----:B------:R-:W-:Y:S01]  /*1e5f0*/  LEA R96, P6, R97, R0, 0x1 ;  /* 0x0000000061607211 */ /* 0x000fe200078c08ff */
[----:B------:R-:W1:Y:S01]  /*1e600*/  LDCU UR4, c[0x0][0x39c] ;  /* 0x00007380ff0477ac */ /* 0x000e620008000800 */
[----:B----4-:R-:W-:-:S02]  /*1e610*/  ISETP.LT.AND P2, PT, R98, UR6, !P0 ;  /* 0x0000000662007c0c */ /* 0x010fc4000c741270 */
[----:B------:R-:W-:Y:S01]  /*1e620*/  LEA.HI.X.SX32 R97, R97, R3, 0x1, P6 ;  /* 0x0000000361617211 */ /* 0x000fe200030f0eff */
[----:B------:R-:W4:Y:S01]  /*1e630*/  LDCU UR6, c[0x0][0x39c] ;  /* 0x00007380ff0677ac */ /* 0x000f220008000800 */
[----:B------:R-:W-:-:S03]  /*1e640*/  LEA R98, P6, R99, R0, 0x1 ;  /* 0x0000000063627211 */ /* 0x000fc600078c08ff */
[----:B------:R0:W-:Y:S02]  /*1e650*/  @P3 STG.E.U16 desc[UR20][R96.64], R100 ;  /* 0x0000006460003986 */ /* 0x0001e4000c101514 */
[----:B0-----:R-:W-:Y:S01]  /*1e660*/  VIADD R96, R2, 0x34 ;  /* 0x0000003402607836 */ /* 0x001fe20000000000 */
[----:B------:R-:W-:Y:S01]  /*1e670*/  PRMT R100, R123, 0x7610, R100 ;  /* 0x000076107b647816 */ /* 0x000fe20000000064 */
[C---:B------:R-:W-:Y:S01]  /*1e680*/  VIADD R97, R99.reuse, UR5 ;  /* 0x0000000563617c36 */ /* 0x040fe20008000000 */
[----:B------:R-:W-:Y:S02]  /*1e690*/  LEA.HI.X.SX32 R99, R99, R3, 0x1, P6 ;  /* 0x0000000363637211 */ /* 0x000fe400030f0eff */
[----:B------:R-:W-:Y:S01]  /*1e6a0*/  ISETP.LT.AND P3, PT, R96, UR7, !P0 ;  /* 0x0000000760007c0c */ /* 0x000fe2000c761270 */
[----:B------:R-:W0:Y:S01]  /*1e6b0*/  LDCU UR7, c[0x0][0x39c] ;  /* 0x00007380ff0777ac */ /* 0x000e220008000800 */
[----:B------:R-:W-:Y:S01]  /*1e6c0*/  LEA R96, P6, R97, R0, 0x1 ;  /* 0x0000000061607211 */ /* 0x000fe200078c08ff */
[----:B------:R1:W-:Y:S02]  /*1e6d0*/  @P1 STG.E.U16 desc[UR20][R98.64], R100 ;  /* 0x0000006462001986 */ /* 0x0003e4000c101514 */
[----:B-1----:R-:W-:-:S02]  /*1e6e0*/  VIADD R98, R2, 0x35 ;  /* 0x0000003502627836 */ /* 0x002fc40000000000 */
[C---:B------:R-:W-:Y:S01]  /*1e6f0*/  VIADD R99, R97.reuse, UR5 ;  /* 0x0000000561637c36 */ /* 0x040fe20008000000 */
[-C--:B------:R-:W-:Y:S02]  /*1e700*/  LEA.HI.X.SX32 R97, R97, R3.reuse, 0x1, P6 ;  /* 0x0000000361617211 */ /* 0x080fe400030f0eff */
[----:B------:R-:W-:Y:S01]  /*1e710*/  ISETP.LT.AND P1, PT, R98, UR4, !P0 ;  /* 0x0000000462007c0c */ /* 0x000fe2000c721270 */
[----:B------:R-:W1:Y:S01]  /*1e720*/  LDCU UR4, c[0x0][0x39c] ;  /* 0x00007380ff0477ac */ /* 0x000e620008000800 */
[C---:B------:R-:W-:Y:S02]  /*1e730*/  LEA R98, P6, R99.reuse, R0, 0x1 ;  /* 0x0000000063627211 */ /* 0x040fe400078c08ff */
[----:B---3--:R-:W-:Y:S02]  /*1e740*/  PRMT R100, R124, 0x7610, R100 ;  /* 0x000076107c647816 */ /* 0x008fe40000000064 */
        /* <DEDUP_REMOVED lines=12> */
[----:B----4-:R-:W-:Y:S01]  /*1e810*/  ISETP.LT.AND P4, PT, R96, UR6, !P0 ;  /* 0x0000000660007c0c */ /* 0x010fe2000c781270 */
[C---:B------:R-:W-:Y:S01]  /*1e820*/  VIADD R99, R97.reuse, UR5 ;  /* 0x0000000561637c36 */ /* 0x040fe20008000000 */
[----:B------:R-:W-:Y:S01]  /*1e830*/  LEA R96, P6, R97, R0, 0x1 ;  /* 0x0000000061607211 */ /* 0x000fe200078c08ff */
[----:B------:R-:W0:Y:S01]  /*1e840*/  LDCU UR6, c[0x0][0x39c] ;  /* 0x00007380ff0677ac */ /* 0x000e220008000800 */
[----:B-1----:R-:W-:-:S02]  /*1e850*/  ISETP.LT.AND P5, PT, R98, UR4, !P0 ;  /* 0x0000000462007c0c */ /* 0x002fc4000c7a1270 */
[----:B------:R-:W-:Y:S01]  /*1e860*/  LEA.HI.X.SX32 R97, R97, R3, 0x1, P6 ;  /* 0x0000000361617211 */ /* 0x000fe200030f0eff */
[----:B------:R-:W1:Y:S01]  /*1e870*/  LDCU UR4, c[0x0][0x39c] ;  /* 0x00007380ff0477ac */ /* 0x000e620008000800 */
[----:B------:R-:W-:-:S03]  /*1e880*/  LEA R98, P6, R99, R0, 0x1 ;  /* 0x0000000063627211 */ /* 0x000fc600078c08ff */
[----:B------:R4:W-:Y:S02]  /*1e890*/  @P2 STG.E.U16 desc[UR20][R96.64], R100 ;  /* 0x0000006460002986 */ /* 0x0009e4000c101514 */
[----:B----4-:R-:W-:Y:S01]  /*1e8a0*/  VIADD R96, R2, 0x38 ;  /* 0x0000003802607836 */ /* 0x010fe20000000000 */
[----:B-----5:R-:W-:Y:S01]  /*1e8b0*/  PRMT R100, R122, 0x7610, R100 ;  /* 0x000076107a647816 */ /* 0x020fe20000000064 */
[C---:B------:R-:W-:Y:S01]  /*1e8c0*/  VIADD R97, R99.reuse, UR5 ;  /* 0x0000000563617c36 */ /* 0x040fe20008000000 */
[----:B------:R-:W-:Y:S02]  /*1e8d0*/  LEA.HI.X.SX32 R99, R99, R3, 0x1, P6 ;  /* 0x0000000363637211 */ /* 0x000fe400030f0eff */
[----:B------:R-:W-:Y:S01]  /*1e8e0*/  ISETP.LT.AND P2, PT, R96, UR7, !P0 ;  /* 0x0000000760007c0c */ /* 0x000fe2000c741270 */
[----:B------:R-:W4:Y:S01]  /*1e8f0*/  LDCU UR7, c[0x0][0x39c] ;  /* 0x00007380ff0777ac */ /* 0x000f220008000800 */
[----:B------:R-:W-:Y:S01]  /*1e900*/  LEA R96, P6, R97, R0, 0x1 ;  /* 0x0000000061607211 */ /* 0x000fe200078c08ff */
[----:B------:R5:W-:Y:S02]  /*1e910*/  @P3 STG.E.U16 desc[UR20][R98.64], R100 ;  /* 0x0000006462003986 */ /* 0x000be4000c101514 */
[----:B-----5:R-:W-:-:S02]  /*1e920*/  VIADD R98, R2, 0x39 ;  /* 0x0000003902627836 */ /* 0x020fc40000000000 */
[C---:B------:R-:W-:Y:S01]  /*1e930*/  VIADD R99, R97.reuse, UR5 ;  /* 0x0000000561637c36 */ /* 0x040fe20008000000 */
[-C--:B------:R-:W-:Y:S02]  /*1e940*/  LEA.HI.X.SX32 R97, R97, R3.reuse, 0x1, P6 ;  /* 0x0000000361617211 */ /* 0x080fe400030f0eff */
[----:B0-----:R-:W-:Y:S01]  /*1e950*/  ISETP.LT.AND P3, PT, R98, UR6, !P0 ;  /* 0x0000000662007c0c */ /* 0x001fe2000c761270 */
[----:B------:R-:W0:Y:S01]  /*1e960*/  LDCU UR6, c[0x0][0x39c] ;  /* 0x00007380ff0677ac */ /* 0x000e220008000800 */
        /* <DEDUP_REMOVED lines=18> */
[----:B0-----:R-:W-:-:S02]  /*1ea90*/  ISETP.LT.AND P4, PT, R98, UR6, !P0 ;  /* 0x0000000662007c0c */ /* 0x001fc4000c781270 */
[----:B------:R-:W-:Y:S01]  /*1eaa0*/  LEA.HI.X.SX32 R97, R97, R3, 0x1, P6 ;  /* 0x0000000361617211 */ /* 0x000fe200030f0eff */
[----:B------:R-:W0:Y:S01]  /*1eab0*/  LDCU UR6, c[0x0][0x39c] ;  /* 0x00007380ff0677ac */ /* 0x000e220008000800 */
[----:B------:R-:W-:-:S03]  /*1eac0*/  LEA R98, P6, R99, R0, 0x1 ;  /* 0x0000000063627211 */ /* 0x000fc600078c08ff */
[----:B------:R1:W-:Y:S02]  /*1ead0*/  @P5 STG.E.U16 desc[UR20][R96.64], R100 ;  /* 0x0000006460005986 */ /* 0x0003e4000c101514 */
[----:B-1----:R-:W-:Y:S01]  /*1eae0*/  VIADD R96, R2, 0x3c ;  /* 0x0000003c02607836 */ /* 0x002fe20000000000 */
[----:B------:R-:W-:Y:S01]  /*1eaf0*/  PRMT R100, R121, 0x7610, R100 ;  /* 0x0000761079647816 */ /* 0x000fe20000000064 */
[C---:B------:R-:W-:Y:S01]  /*1eb00*/  VIADD R97, R99.reuse, UR5 ;  /* 0x0000000563617c36 */ /* 0x040fe20008000000 */
[----:B------:R-:W-:Y:S02]  /*1eb10*/  LEA.HI.X.SX32 R99, R99, R3, 0x1, P6 ;  /* 0x0000000363637211 */ /* 0x000fe400030f0eff */
[----:B----4-:R-:W-:Y:S01]  /*1eb20*/  ISETP.LT.AND P5, PT, R96, UR7, !P0 ;  /* 0x0000000760007c0c */ /* 0x010fe2000c7a1270 */
[----:B------:R-:W1:Y:S01]  /*1eb30*/  LDCU UR7, c[0x0][0x39c] ;  /* 0x00007380ff0777ac */ /* 0x000e620008000800 */
        /* <DEDUP_REMOVED lines=21> */
[----:B------:R-:W-:Y:S01]  /*1ec90*/  ISETP.LT.AND P3, PT, R96, UR6, !P0 ;  /* 0x0000000660007c0c */ /* 0x000fe2000c761270 */
[C---:B------:R-:W-:Y:S01]  /*1eca0*/  VIADD R99, R97.reuse, UR5 ;  /* 0x0000000561637c36 */ /* 0x040fe20008000000 */
[----:B------:R-:W-:Y:S01]  /*1ecb0*/  LEA R96, P6, R97, R0, 0x1 ;  /* 0x0000000061607211 */ /* 0x000fe200078c08ff */
[----:B------:R-:W0:Y:S01]  /*1ecc0*/  LDCU UR6, c[0x0][0x39c] ;  /* 0x00007380ff0677ac */ /* 0x000e220008000800 */
[----:B----4-:R-:W-:-:S02]  /*1ecd0*/  ISETP.LT.AND P1, PT, R98, UR4, !P0 ;  /* 0x0000000462007c0c */ /* 0x010fc4000c721270 */
[----:B------:R-:W-:Y:S01]  /*1ece0*/  LEA.HI.X.SX32 R97, R97, R3, 0x1, P6 ;  /* 0x0000000361617211 */ /* 0x000fe200030f0eff */
[----:B------:R-:W4:Y:S01]  /*1ecf0*/  LDCU UR4, c[0x0][0x39c] ;  /* 0x00007380ff0477ac */ /* 0x000f220008000800 */
[----:B------:R-:W-:-:S03]  /*1ed00*/  LEA R98, P6, R99, R0, 0x1 ;  /* 0x0000000063627211 */ /* 0x000fc600078c08ff */
[----:B------:R0:W-:Y:S02]  /*1ed10*/  @P4 STG.E.U16 desc[UR20][R96.64], R100 ;  /* 0x0000006460004986 */ /* 0x0001e4000c101514 */
[----:B0-----:R-:W-:Y:S01]  /*1ed20*/  VIADD R96, R2, 0x40 ;  /* 0x0000004002607836 */ /* 0x001fe20000000000 */
[----:B-----5:R-:W-:Y:S01]  /*1ed30*/  PRMT R100, R123, 0x7610, R100 ;  /* 0x000076107b647816 */ /* 0x020fe20000000064 */
[C---:B------:R-:W-:Y:S01]  /*1ed40*/  VIADD R97, R99.reuse, UR5 ;  /* 0x0000000563617c36 */ /* 0x040fe20008000000 */
[----:B------:R-:W-:Y:S02]  /*1ed50*/  LEA.HI.X.SX32 R99, R99, R3, 0x1, P6 ;  /* 0x0000000363637211 */ /* 0x000fe400030f0eff */
[----:B-1----:R-:W-:Y:S01]  /*1ed60*/  ISETP.LT.AND P4, PT, R96, UR7, !P0 ;  /* 0x0000000760007c0c */ /* 0x002fe2000c781270 */
        /* <DEDUP_REMOVED lines=22> */
[----:B----4-:R-:W-:Y:S01]  /*1eed0*/  ISETP.LT.AND P2, PT, R96, UR4, !P0 ;  /* 0x0000000460007c0c */ /* 0x010fe2000c741270 */
[C---:B------:R-:W-:Y:S01]  /*1eee0*/  VIADD R99, R97.reuse, UR5 ;  /* 0x0000000561637c36 */ /* 0x040fe20008000000 */
[----:B------:R-:W-:Y:S01]  /*1eef0*/  LEA R96, P6, R97, R0, 0x1 ;  /* 0x0000000061607211 */ /* 0x000fe200078c08ff */
[----:B------:R-:W4:Y:S01]  /*1ef00*/  LDCU UR4, c[0x0][0x39c] ;  /* 0x00007380ff0477ac */ /* 0x000f220008000800 */
[----:B-1----:R-:W-:-:S02]  /*1ef10*/  ISETP.LT.AND P3, PT, R98, UR6, !P0 ;  /* 0x0000000662007c0c */ /* 0x002fc4000c761270 */
[----:B------:R-:W-:Y:S01]  /*1ef20*/  LEA.HI.X.SX32 R97, R97, R3, 0x1, P6 ;  /* 0x0000000361617211 */ /* 0x000fe200030f0eff */
[----:B------:R-:W1:Y:S01]  /*1ef30*/  LDCU UR6, c[0x0][0x39c] ;  /* 0x00007380ff0677ac */ /* 0x000e620008000800 */
        /* <DEDUP_REMOVED lines=13> */
[----:B----4-:R-:W-:Y:S01]  /*1f010*/  ISETP.LT.AND P4, PT, R98, UR4, !P0 ;  /* 0x0000000462007c0c */ /* 0x010fe2000c781270 */
[----:B------:R-:W1:Y:S01]  /*1f020*/  LDCU UR4, c[0x0][0x39c] ;  /* 0x00007380ff0477ac */ /* 0x000e620008000800 */
[C---:B------:R-:W-:Y:S02]  /*1f030*/  LEA R98, P6, R99.reuse, R0, 0x1 ;  /* 0x0000000063627211 */ /* 0x040fe400078c08ff */
[----:B---3--:R-:W-:Y:S02]  /*1f040*/  PRMT R100, R124, 0x7610, R100 ;  /* 0x000076107c647816 */ /* 0x008fe40000000064 */
[----:B------:R-:W3:Y:S04]  /*1f050*/  LDL.LU.S16 R124, [R1+0xc2] ;  /* 0x0000c200017c7983 */ /* 0x000ee80000300600 */
[----:B------:R4:W-:Y:S04]  /*1f060*/  @P5 STG.E.U16 desc[UR20][R96.64], R100 ;  /* 0x0000006460005986 */ /* 0x0009e8000c101514 */
[----:B------:R-:W3:Y:S01]  /*1f070*/  LDL.S16 R122, [R1+0xd0] ;  /* 0x0000d000017a7983 */ /* 0x000ee20000100600 */
[C---:B----4-:R-:W-:Y:S01]  /*1f080*/  VIADD R97, R99.reuse, UR5 ;  /* 0x0000000563617c36 */ /* 0x050fe20008000000 */
[----:B------:R-:W-:-:S02]  /*1f090*/  LEA.HI.X.SX32 R99, R99, R3, 0x1, P6 ;  /* 0x0000000363637211 */ /* 0x000fc400030f0eff */
[----:B------:R-:W-:-:S05]  /*1f0a0*/  PRMT R100, R123, 0x7610, R100 ;  /* 0x000076107b647816 */ /* 0x000fca0000000064 */
[----:B------:R2:W-:Y:S02]  /*1f0b0*/  @P2 STG.E.U16 desc[UR20][R98.64], R100 ;  /* 0x0000006462002986 */ /* 0x0005e4000c101514 */
[----:B--2---:R-:W-:Y:S02]  /*1f0c0*/  PRMT R100, R125, 0x7610, R100 ;  /* 0x000076107d647816 */ /* 0x004fe40000000064 */
[----:B------:R-:W2:Y:S01]  /*1f0d0*/  LDL.LU.S16 R125, [R1+0xd2] ;  /* 0x0000d200017d7983 */ /* 0x000ea20000300600 */
[C---:B------:R-:W-:Y:S02]  /*1f0e0*/  VIADD R96, R2.reuse, 0x46 ;  /* 0x0000004602607836 */ /* 0x040fe40000000000 */
[----:B------:R-:W-:Y:S01]  /*1f0f0*/  VIADD R98, R2, 0x47 ;  /* 0x0000004702627836 */ /* 0x000fe20000000000 */
[----:B------:R-:W4:Y:S02]  /*1f100*/  LDL.S16 R123, [R1+0xe0] ;  /* 0x0000e000017b7983 */ /* 0x000f240000100600 */
[----:B------:R-:W-:Y:S01]  /*1f110*/  ISETP.LT.AND P5, PT, R96, UR6, !P0 ;  /* 0x0000000660007c0c */ /* 0x000fe2000c7a1270 */
        /* <DEDUP_REMOVED lines=8> */
[----:B0-----:R-:W-:Y:S01]  /*1f1a0*/  VIADD R96, R2, 0x48 ;  /* 0x0000004802607836 */ /* 0x001fe20000000000 */
[----:B-----5:R-:W-:Y:S01]  /*1f1b0*/  PRMT R100, R121, 0x7610, R100 ;  /* 0x0000761079647816 */ /* 0x020fe20000000064 */
[C---:B------:R-:W-:Y:S01]  /*1f1c0*/  VIADD R97, R99.reuse, UR5 ;  /* 0x0000000563617c36 */ /* 0x040fe20008000000 */
[----:B------:R-:W-:Y:S02]  /*1f1d0*/  LEA.HI.X.SX32 R99, R99, R3, 0x1, P6 ;  /* 0x0000000363637211 */ /* 0x000fe400030f0eff */
[----:B------:R-:W-:Y:S01]  /*1f1e0*/  ISETP.LT.AND P3, PT, R96, UR7, !P0 ;  /* 0x0000000760007c0c */ /* 0x000fe2000c761270 */
[----:B------:R-:W0:Y:S01]  /*1f1f0*/  LDCU UR7, c[0x0][0x39c] ;  /* 0x00007380ff0777ac */ /* 0x000e220008000800 */
[----:B------:R-:W-:Y:S01]  /*1f200*/  LEA R96, P6, R97, R0, 0x1 ;  /* 0x0000000061607211 */ /* 0x000fe200078c08ff */
[----:B------:R5:W-:Y:S02]  /*1f210*/  @P1 STG.E.U16 desc[UR20][R98.64], R100 ;  /* 0x0000006462001986 */ /* 0x000be4000c101514 */
[----:B-----5:R-:W-:-:S02]  /*1f220*/  VIADD R98, R2, 0x49 ;  /* 0x0000004902627836 */ /* 0x020fc40000000000 */
[C---:B------:R-:W-:Y:S01]  /*1f230*/  VIADD R99, R97.reuse, UR5 ;  /* 0x0000000561637c36 */ /* 0x040fe20008000000 */
[-C--:B------:R-:W-:Y:S02]  /*1f240*/  LEA.HI.X.SX32 R97, R97, R3.reuse, 0x1, P6 ;  /* 0x0000000361617211 */ /* 0x080fe400030f0eff */
[----:B------:R-:W-:Y:S01]  /*1f250*/  ISETP.LT.AND P1, PT, R98, UR6, !P0 ;  /* 0x0000000662007c0c */ /* 0x000fe2000c721270 */
[----:B------:R-:W5:Y:S01]  /*1f260*/  LDCU UR6, c[0x0][0x39c] ;  /* 0x00007380ff0677ac */ /* 0x000f620008000800 */
        /* <DEDUP_REMOVED lines=18> */
[----:B-----5:R-:W-:-:S02]  /*1f390*/  ISETP.LT.AND P5, PT, R98, UR6, !P0 ;  /* 0x0000000662007c0c */ /* 0x020fc4000c7a1270 */
[----:B------:R-:W-:Y:S01]  /*1f3a0*/  LEA.HI.X.SX32 R97, R97, R3, 0x1, P6 ;  /* 0x0000000361617211 */ /* 0x000fe200030f0eff */
[----:B------:R-:W1:Y:S01]  /*1f3b0*/  LDCU UR6, c[0x0][0x39c] ;  /* 0x00007380ff0677ac */ /* 0x000e620008000800 */
[----:B------:R-:W-:-:S03]  /*1f3c0*/  LEA R98, P6, R99, R0, 0x1 ;  /* 0x0000000063627211 */ /* 0x000fc600078c08ff */
[----:B------:R5:W-:Y:S02]  /*1f3d0*/  @P2 STG.E.U16 desc[UR20][R96.64], R100 ;  /* 0x0000006460002986 */ /* 0x000be4000c101514 */
[----:B-----5:R-:W-:Y:S01]  /*1f3e0*/  VIADD R96, R2, 0x4c ;  /* 0x0000004c02607836 */ /* 0x020fe20000000000 */
[----:B----4-:R-:W-:Y:S01]  /*1f3f0*/  PRMT R100, R123, 0x7610, R100 ;  /* 0x000076107b647816 */ /* 0x010fe20000000064 */
        /* <DEDUP_REMOVED lines=358> */
[C---:B-----5:R-:W-:Y:S01]  /*20a60*/  VIADD R97, R99.reuse, UR5 ;  /* 0x0000000563617c36 */ /* 0x060fe20008000000 */
[----:B------:R-:W-:Y:S01]  /*20a70*/  LEA.HI.X.SX32 R99, R99, R3, 0x1, P6 ;  /* 0x0000000363637211 */ /* 0x000fe200030f0eff */
[----:B------:R-:W-:Y:S01]  /*20a80*/  VIADD R96, R2, 0x74 ;  /* 0x0000007402607836 */ /* 0x000fe20000000000 */
[----:B----4-:R-:W-:-:S04]  /*20a90*/  PRMT R100, R122, 0x7610, R100 ;  /* 0x000076107a647816 */ /* 0x010fc80000000064 */
[----:B------:R-:W-:Y:S01]  /*20aa0*/  ISETP.LT.AND P2, PT, R96, UR7, !P0 ;  /* 0x0000000760007c0c */ /* 0x000fe2000c741270 */
[----:B------:R4:W-:Y:S01]  /*20ab0*/  @P3 STG.E.U16 desc[UR20][R98.64], R100 ;  /* 0x0000006462003986 */ /* 0x0009e2000c101514 */
[CC--:B------:R-:W-:Y:S01]  /*20ac0*/  LEA R96, P6, R97.reuse, R0.reuse, 0x1 ;  /* 0x0000000061607211 */ /* 0x0c0fe200078c08ff */
[----:B------:R-:W5:Y:S01]  /*20ad0*/  LDCU UR7, c[0x0][0x39c] ;  /* 0x00007380ff0777ac */ /* 0x000f620008000800 */
[----:B----4-:R-:W-:Y:S02]  /*20ae0*/  VIADD R98, R2, 0x75 ;  /* 0x0000007502627836 */ /* 0x010fe40000000000 */
[C---:B------:R-:W-:Y:S01]  /*20af0*/  VIADD R99, R97.reuse, UR5 ;  /* 0x0000000561637c36 */ /* 0x040fe20008000000 */
[-C--:B------:R-:W-:Y:S02]  /*20b00*/  LEA.HI.X.SX32 R97, R97, R3.reuse, 0x1, P6 ;  /* 0x0000000361617211 */ /* 0x080fe400030f0eff */
[----:B0-----:R-:W-:Y:S01]  /*20b10*/  ISETP.LT.AND P3, PT, R98, UR4, !P0 ;  /* 0x0000000462007c0c */ /* 0x001fe2000c761270 */
[C---:B------:R-:W-:Y:S01]  /*20b20*/  VIADD R101, R99.reuse, UR5 ;  /* 0x0000000563657c36 */ /* 0x040fe20008000000 */
[C---:B------:R-:W-:Y:S01]  /*20b30*/  LEA R98, P6, R99.reuse, R0, 0x1 ;  /* 0x0000000063627211 */ /* 0x040fe200078c08ff */
[----:B------:R-:W-:Y:S01]  /*20b40*/  VIADD R102, R2, 0x76 ;  /* 0x0000007602667836 */ /* 0x000fe20000000000 */
[----:B------:R-:W0:Y:S02]  /*20b50*/  LDCU UR4, c[0x0][0x39c] ;  /* 0x00007380ff0477ac */ /* 0x000e240008000800 */
[----:B------:R-:W-:-:S02]  /*20b60*/  LEA.HI.X.SX32 R99, R99, R3, 0x1, P6 ;  /* 0x0000000363637211 */ /* 0x000fc400030f0eff */
[----:B---3--:R-:W-:Y:S02]  /*20b70*/  PRMT R100, R124, 0x7610, R100 ;  /* 0x000076107c647816 */ /* 0x008fe40000000064 */
[----:B------:R-:W3:Y:S04]  /*20b80*/  LDL.LU.S16 R124, [R1+0x1de] ;  /* 0x0001de00017c7983 */ /* 0x000ee80000300600 */
[----:B------:R4:W-:Y:S04]  /*20b90*/  @P1 STG.E.U16 desc[UR20][R96.64], R100 ;  /* 0x0000006460001986 */ /* 0x0009e8000c101514 */
[----:B------:R-:W3:Y:S01]  /*20ba0*/  LDL.S16 R122, [R1+0x1e0] ;  /* 0x0001e000017a7983 */ /* 0x000ee20000100600 */
[----:B----4-:R-:W-:-:S05]  /*20bb0*/  PRMT R97, R123, 0x7610, R97 ;  /* 0x000076107b617816 */ /* 0x010fca0000000061 */
[----:B------:R2:W-:Y:S02]  /*20bc0*/  @P4 STG.E.U16 desc[UR20][R98.64], R97 ;  /* 0x0000006162004986 */ /* 0x0005e4000c101514 */
[----:B--2---:R-:W-:Y:S02]  /*20bd0*/  PRMT R99, R125, 0x7610, R99 ;  /* 0x000076107d637816 */ /* 0x004fe40000000063 */
[----:B------:R-:W2:Y:S01]  /*20be0*/  LDL.LU.S16 R125, [R1+0x1e2] ;  /* 0x0001e200017d7983 */ /* 0x000ea20000300600 */
[----:B-1----:R-:W-:Y:S01]  /*20bf0*/  ISETP.LT.AND P1, PT, R102, UR6, !P0 ;  /* 0x0000000666007c0c */ /* 0x002fe2000c721270 */
[C---:B------:R-:W-:Y:S01]  /*20c00*/  VIADD R102, R101.reuse, UR5 ;  /* 0x0000000565667c36 */ /* 0x040fe20008000000 */
[CC--:B------:R-:W-:Y:S01]  /*20c10*/  LEA R96, P6, R101.reuse, R0.reuse, 0x1 ;  /* 0x0000000065607211 */ /* 0x0c0fe200078c08ff */
[C---:B------:R-:W-:Y:S01]  /*20c20*/  VIADD R100, R2.reuse, 0x78 ;  /* 0x0000007802647836 */ /* 0x040fe20000000000 */
[----:B------:R-:W4:Y:S01]  /*20c30*/  LDL.S16 R123, [R1+0x1e4] ;  /* 0x0001e400017b7983 */ /* 0x000f220000100600 */
[----:B------:R-:W-:Y:S01]  /*20c40*/  VIADD R103, R2, 0x77 ;  /* 0x0000007702677836 */ /* 0x000fe20000000000 */
[-C--:B------:R-:W-:Y:S01]  /*20c50*/  LEA.HI.X.SX32 R97, R101, R3.reuse, 0x1, P6 ;  /* 0x0000000365617211 */ /* 0x080fe200030f0eff */
[C---:B------:R-:W-:Y:S01]  /*20c60*/  VIADD R101, R102.reuse, UR5 ;  /* 0x0000000566657c36 */ /* 0x040fe20008000000 */
[----:B------:R-:W-:Y:S01]  /*20c70*/  LEA R98, P6, R102, R0, 0x1 ;  /* 0x0000000066627211 */ /* 0x000fe200078c08ff */
[----:B------:R-:W1:Y:S02]  /*20c80*/  LDCU UR6, c[0x0][0x39c] ;  /* 0x00007380ff0677ac */ /* 0x000e640008000800 */
[----:B------:R1:W-:Y:S01]  /*20c90*/  @P5 STG.E.U16 desc[UR20][R96.64], R99 ;  /* 0x0000006360005986 */ /* 0x0003e2000c101514 */
[----:B-----5:R-:W-:Y:S01]  /*20ca0*/  ISETP.LT.AND P5, PT, R100, UR7, !P0 ;  /* 0x0000000764007c0c */ /* 0x020fe2000c7a1270 */
[----:B------:R-:W-:Y:S01]  /*20cb0*/  VIADD R100, R101, UR5 ;  /* 0x0000000565647c36 */ /* 0x000fe20008000000 */
[----:B0-----:R-:W-:Y:S01]  /*20cc0*/  ISETP.LT.AND P4, PT, R103, UR4, !P0 ;  /* 0x0000000467007c0c */ /* 0x001fe2000c781270 */
[----:B------:R-:W0:Y:S01]  /*20cd0*/  LDCU UR4, c[0x0][0x39c] ;  /* 0x00007380ff0477ac */ /* 0x000e220008000800 */
[----:B------:R-:W5:Y:S01]  /*20ce0*/  LDCU UR7, c[0x0][0x39c] ;  /* 0x00007380ff0777ac */ /* 0x000f620008000800 */
[----:B-1----:R-:W-:-:S02]  /*20cf0*/  LEA.HI.X.SX32 R99, R102, R3, 0x1, P6 ;  /* 0x0000000366637211 */ /* 0x002fc400030f0eff */
[----:B------:R-:W-:Y:S02]  /*20d00*/  PRMT R97, R121, 0x7610, R97 ;  /* 0x0000761079617816 */ /* 0x000fe40000000061 */
[----:B------:R-:W-:-:S03]  /*20d10*/  LEA R96, P6, R101, R0, 0x1 ;  /* 0x0000000065607211 */ /* 0x000fc600078c08ff */
[----:B------:R1:W-:Y:S02]  /*20d20*/  @P2 STG.E.U16 desc[UR20][R98.64], R97 ;  /* 0x0000006162002986 */ /* 0x0003e4000c101514 */
[-C--:B-1----:R-:W-:Y:S02]  /*20d30*/  LEA.HI.X.SX32 R97, R101, R3.reuse, 0x1, P6 ;  /* 0x0000000365617211 */ /* 0x082fe400030f0eff */
[----:B------:R-:W-:Y:S02]  /*20d40*/  LEA R98, P6, R100, R0, 0x1 ;  /* 0x0000000064627211 */ /* 0x000fe400078c08ff */
[----:B---3--:R-:W-:Y:S02]  /*20d50*/  PRMT R99, R124, 0x7610, R99 ;  /* 0x000076107c637816 */ /* 0x008fe40000000063 */
[----:B------:R-:W3:Y:S04]  /*20d60*/  LDL.LU.S16 R124, [R1+0x1e6] ;  /* 0x0001e600017c7983 */ /* 0x000ee80000300600 */
[----:B------:R1:W-:Y:S04]  /*20d70*/  @P3 STG.E.U16 desc[UR20][R96.64], R99 ;  /* 0x0000006360003986 */ /* 0x0003e8000c101514 */
[----:B------:R-:W5:Y:S01]  /*20d80*/  LDL.S16 R121, [R1+0x1e8] ;  /* 0x0001e80001797983 */ /* 0x000f620000100600 */
[----:B-1----:R-:W-:-:S02]  /*20d90*/  LEA.HI.X.SX32 R99, R100, R3, 0x1, P6 ;  /* 0x0000000364637211 */ /* 0x002fc400030f0eff */
[----:B------:R-:W-:-:S05]  /*20da0*/  PRMT R97, R122, 0x7610, R97 ;  /* 0x000076107a617816 */ /* 0x000fca0000000061 */
[----:B------:R2:W-:Y:S02]  /*20db0*/  @P1 STG.E.U16 desc[UR20][R98.64], R97 ;  /* 0x0000006162001986 */ /* 0x0005e4000c101514 */
[----:B--2---:R-:W-:Y:S02]  /*20dc0*/  PRMT R99, R125, 0x7610, R99 ;  /* 0x000076107d637816 */ /* 0x004fe40000000063 */
[----:B------:R-:W2:Y:S01]  /*20dd0*/  LDL.LU.S16 R125, [R1+0x1ea] ;  /* 0x0001ea00017d7983 */ /* 0x000ea20000300600 */
[----:B------:R-:W-:Y:S02]  /*20de0*/  VIADD R101, R100, UR5 ;  /* 0x0000000564657c36 */ /* 0x000fe40008000000 */
[----:B------:R-:W-:Y:S01]  /*20df0*/  VIADD R102, R2, 0x79 ;  /* 0x0000007902667836 */ /* 0x000fe20000000000 */
[----:B------:R-:W2:Y:S01]  /*20e00*/  LDL.S16 R122, [R1+0x1ec] ;  /* 0x0001ec00017a7983 */ /* 0x000ea20000100600 */
[C---:B------:R-:W-:Y:S01]  /*20e10*/  VIADD R100, R101.reuse, UR5 ;  /* 0x0000000565647c36 */ /* 0x040fe20008000000 */
[----:B------:R-:W-:-:S04]  /*20e20*/  LEA R96, P6, R101, R0, 0x1 ;  /* 0x0000000065607211 */ /* 0x000fc800078c08ff */
[-C--:B------:R-:W-:Y:S01]  /*20e30*/  LEA.HI.X.SX32 R97, R101, R3.reuse, 0x1, P6 ;  /* 0x0000000365617211 */ /* 0x080fe200030f0eff */
[C---:B------:R-:W-:Y:S01]  /*20e40*/  VIADD R101, R100.reuse, UR5 ;  /* 0x0000000564657c36 */ /* 0x040fe20008000000 */
[----:B------:R-:W-:Y:S02]  /*20e50*/  LEA R98, P6, R100, R0, 0x1 ;  /* 0x0000000064627211 */ /* 0x000fe400078c08ff */
[----:B------:R-:W-:Y:S01]  /*20e60*/  ISETP.LT.AND P2, PT, R102, UR6, !P0 ;  /* 0x0000000666007c0c */ /* 0x000fe2000c741270 */
[----:B------:R-:W-:Y:S01]  /*20e70*/  VIADD R102, R2, 0x7a ;  /* 0x0000007a02667836 */ /* 0x000fe20000000000 */
[----:B------:R1:W-:Y:S01]  /*20e80*/  @P4 STG.E.U16 desc[UR20][R96.64], R99 ;  /* 0x0000006360004986 */ /* 0x0003e2000c101514 */
[----:B------:R-:W2:Y:S03]  /*20e90*/  LDCU UR6, c[0x0][0x39c] ;  /* 0x00007380ff0677ac */ /* 0x000ea60008000800 */
[----:B0-----:R-:W-:Y:S01]  /*20ea0*/  ISETP.LT.AND P3, PT, R102, UR4, !P0 ;  /* 0x0000000466007c0c */ /* 0x001fe2000c761270 */
[----:B------:R-:W0:Y:S01]  /*20eb0*/  LDCU UR4, c[0x0][0x39c] ;  /* 0x00007380ff0477ac */ /* 0x000e220008000800 */
[----:B-1----:R-:W-:-:S02]  /*20ec0*/  LEA.HI.X.SX32 R99, R100, R3, 0x1, P6 ;  /* 0x0000000364637211 */ /* 0x002fc400030f0eff */
[----:B----4-:R-:W-:Y:S01]  /*20ed0*/  PRMT R97, R123, 0x7610, R97 ;  /* 0x000076107b617816 */ /* 0x010fe20000000061 */
[C---:B------:R-:W-:Y:S01]  /*20ee0*/  VIADD R100, R101.reuse, UR5 ;  /* 0x0000000565647c36 */ /* 0x040fe20008000000 */
[CC--:B------:R-:W-:Y:S01]  /*20ef0*/  LEA R96, P6, R101.reuse, R0.reuse, 0x1 ;  /* 0x0000000065607211 */ /* 0x0c0fe200078c08ff */
[----:B------:R-:W4:Y:S04]  /*20f00*/  LDL.LU.S16 R123, [R1+0x1ee] ;  /* 0x0001ee00017b7983 */ /* 0x000f280000300600 */
[----:B------:R1:W-:Y:S02]  /*20f10*/  @P5 STG.E.U16 desc[UR20][R98.64], R97 ;  /* 0x0000006162005986 */ /* 0x0003e4000c101514 */
[----:B-1----:R-:W-:Y:S02]  /*20f20*/  LEA.HI.X.SX32 R97, R101, R3, 0x1, P6 ;  /* 0x0000000365617211 */ /* 0x002fe400030f0eff */
[----:B------:R-:W-:-:S02]  /*20f30*/  LEA R98, P6, R100, R0, 0x1 ;  /* 0x0000000064627211 */ /* 0x000fc400078c08ff */
[----:B---3--:R-:W-:Y:S02]  /*20f40*/  PRMT R99, R124, 0x7610, R99 ;  /* 0x000076107c637816 */ /* 0x008fe40000000063 */
[----:B------:R-:W3:Y:S04]  /*20f50*/  LDL.S16 R124, [R1+0x1f0] ;  /* 0x0001f000017c7983 */ /* 0x000ee80000100600 */
[----:B------:R1:W-:Y:S02]  /*20f60*/  @P2 STG.E.U16 desc[UR20][R96.64], R99 ;  /* 0x0000006360002986 */ /* 0x0003e4000c101514 */
[----:B-1----:R-:W-:Y:S02]  /*20f70*/  LEA.HI.X.SX32 R99, R100, R3, 0x1, P6 ;  /* 0x0000000364637211 */ /* 0x002fe400030f0eff */
[----:B-----5:R-:W-:-:S05]  /*20f80*/  PRMT R97, R121, 0x7610, R97 ;  /* 0x0000761079617816 */ /* 0x020fca0000000061 */
[----:B------:R2:W-:Y:S02]  /*20f90*/  @P3 STG.E.U16 desc[UR20][R98.64], R97 ;  /* 0x0000006162003986 */ /* 0x0005e4000c101514 */
[----:B--2---:R-:W-:Y:S02]  /*20fa0*/  PRMT R99, R125, 0x7610, R99 ;  /* 0x000076107d637816 */ /* 0x004fe40000000063 */
[----:B------:R-:W2:Y:S01]  /*20fb0*/  LDL.LU.S16 R125, [R1+0x1f2] ;  /* 0x0001f200017d7983 */ /* 0x000ea20000300600 */
[----:B------:R-:W-:-:S05]  /*20fc0*/  VIADD R102, R2, 0x7b ;  /* 0x0000007b02667836 */ /* 0x000fca0000000000 */
[----:B------:R-:W-:Y:S01]  /*20fd0*/  ISETP.LT.AND P1, PT, R102, UR6, !P0 ;  /* 0x0000000666007c0c */ /* 0x000fe2000c721270 */
[----:B------:R-:W-:Y:S01]  /*20fe0*/  VIADD R102, R2, 0x7c ;  /* 0x0000007c02667836 */ /* 0x000fe20000000000 */
[----:B------:R-:W1:Y:S04]  /*20ff0*/  LDCU UR6, c[0x0][0x39c] ;  /* 0x00007380ff0677ac */ /* 0x000e680008000800 */
[----:B------:R-:W-:Y:S01]  /*21000*/  ISETP.LT.AND P4, PT, R102, UR7, !P0 ;  /* 0x0000000766007c0c */ /* 0x000fe2000c781270 */
[----:B------:R-:W-:Y:S01]  /*21010*/  VIADD R102, R2, 0x7d ;  /* 0x0000007d02667836 */ /* 0x000fe20000000000 */
[----:B------:R-:W5:Y:S04]  /*21020*/  LDCU UR7, c[0x0][0x39c] ;  /* 0x00007380ff0777ac */ /* 0x000f680008000800 */
[----:B0-----:R-:W-:Y:S01]  /*21030*/  ISETP.LT.AND P5, PT, R102, UR4, !P0 ;  /* 0x0000000466007c0c */ /* 0x001fe2000c7a1270 */
[----:B------:R-:W0:Y:S01]  /*21040*/  LDCU UR4, c[0x0][0x39c] ;  /* 0x00007380ff0477ac */ /* 0x000e220008000800 */
[----:B------:R-:W-:-:S02]  /*21050*/  VIADD R102, R2, 0x7e ;  /* 0x0000007e02667836 */ /* 0x000fc40000000000 */
[----:B------:R-:W-:-:S03]  /*21060*/  VIADD R101, R100, UR5 ;  /* 0x0000000564657c36 */ /* 0x000fc60008000000 */
[----:B-1----:R-:W-:Y:S01]  /*21070*/  ISETP.LT.AND P2, PT, R102, UR6, !P0 ;  /* 0x0000000666007c0c */ /* 0x002fe2000c741270 */
[----:B------:R-:W1:Y:S01]  /*21080*/  LDCU UR6, c[0x0][0x39c] ;  /* 0x00007380ff0677ac */ /* 0x000e620008000800 */
[----:B------:R-:W-:Y:S01]  /*21090*/  VIADD R102, R2, 0x7f ;  /* 0x0000007f02667836 */ /* 0x000fe20000000000 */
[C---:B------:R-:W-:Y:S01]  /*210a0*/  LEA R96, P6, R101.reuse, R0, 0x1 ;  /* 0x0000000065607211 */ /* 0x040fe200078c08ff */
[----:B------:R-:W-:-:S03]  /*210b0*/  VIADD R100, R101, UR5 ;  /* 0x0000000565647c36 */ /* 0x000fc60008000000 */
[-C--:B------:R-:W-:Y:S02]  /*210c0*/  LEA.HI.X.SX32 R97, R101, R3.reuse, 0x1, P6 ;  /* 0x0000000365617211 */ /* 0x080fe400030f0eff */
[----:B------:R-:W-:Y:S02]  /*210d0*/  LEA R98, P6, R100, R0, 0x1 ;  /* 0x0000000064627211 */ /* 0x000fe400078c08ff */
[----:B0-----:R-:W-:Y:S01]  /*210e0*/  ISETP.LT.AND P3, PT, R102, UR4, !P0 ;  /* 0x0000000466007c0c */ /* 0x001fe2000c761270 */
[----:B------:R-:W-:Y:S01]  /*210f0*/  VIADD R102, R2, 0x80 ;  /* 0x0000008002667836 */ /* 0x000fe20000000000 */
[----:B------:R0:W-:Y:S01]  /*21100*/  @P1 STG.E.U16 desc[UR20][R96.64], R99 ;  /* 0x0000006360001986 */ /* 0x0001e2000c101514 */
[----:B------:R-:W1:Y:S03]  /*21110*/  LDCU UR4, c[0x0][0x39c] ;  /* 0x00007380ff0477ac */ /* 0x000e660008000800 */
[----:B-----5:R-:W-:Y:S01]  /*21120*/  ISETP.LT.AND P1, PT, R102, UR7, !P0 ;  /* 0x0000000766007c0c */ /* 0x020fe2000c721270 */
[----:B------:R-:W-:Y:S01]  /*21130*/  VIADD R102, R2, 0x81 ;  /* 0x0000008102667836 */ /* 0x000fe20000000000 */
[----:B------:R-:W5:Y:S01]  /*21140*/  LDCU UR7, c[0x0][0x39c] ;  /* 0x00007380ff0777ac */ /* 0x000f620008000800 */
[C---:B------:R-:W-:Y:S01]  /*21150*/  VIADD R101, R100.reuse, UR5 ;  /* 0x0000000564657c36 */ /* 0x040fe20008000000 */
[----:B0-----:R-:W-:-:S02]  /*21160*/  LEA.HI.X.SX32 R99, R100, R3, 0x1, P6 ;  /* 0x0000000364637211 */ /* 0x001fc400030f0eff */
[----:B------:R-:W-:Y:S02]  /*21170*/  PRMT R97, R122, 0x7610, R97 ;  /* 0x000076107a617816 */ /* 0x000fe40000000061 */
[----:B------:R-:W-:-:S03]  /*21180*/  LEA R96, P6, R101, R0, 0x1 ;  /* 0x0000000065607211 */ /* 0x000fc600078c08ff */
[----:B------:R0:W-:Y:S01]  /*21190*/  @P4 STG.E.U16 desc[UR20][R98.64], R97 ;  /* 0x0000006162004986 */ /* 0x0001e2000c101514 */
[----:B-1----:R-:W-:Y:S01]  /*211a0*/  ISETP.LT.AND P4, PT, R102, UR6, !P0 ;  /* 0x0000000666007c0c */ /* 0x002fe2000c781270 */
[----:B------:R-:W1:Y:S01]  /*211b0*/  LDCU UR6, c[0x0][0x39c] ;  /* 0x00007380ff0677ac */ /* 0x000e620008000800 */
[C---:B------:R-:W-:Y:S02]  /*211c0*/  VIADD R100, R101.reuse, UR5 ;  /* 0x0000000565647c36 */ /* 0x040fe40008000000 */
[----:B------:R-:W-:Y:S01]  /*211d0*/  VIADD R102, R2, 0x82 ;  /* 0x0000008202667836 */ /* 0x000fe20000000000 */
[----:B0-----:R-:W-:Y:S02]  /*211e0*/  LEA.HI.X.SX32 R97, R101, R3, 0x1, P6 ;  /* 0x0000000365617211 */ /* 0x001fe400030f0eff */
[----:B----4-:R-:W-:Y:S01]  /*211f0*/  PRMT R99, R123, 0x7610, R99 ;  /* 0x000076107b637816 */ /* 0x010fe20000000063 */
[C---:B------:R-:W-:Y:S01]  /*21200*/  VIADD R101, R100.reuse, UR5 ;  /* 0x0000000564657c36 */ /* 0x040fe20008000000 */
[----:B------:R-:W-:-:S03]  /*21210*/  LEA R98, P6, R100, R0, 0x1 ;  /* 0x0000000064627211 */ /* 0x000fc600078c08ff */
[----:B------:R0:W-:Y:S01]  /*21220*/  @P5 STG.E.U16 desc[UR20][R96.64], R99 ;  /* 0x0000006360005986 */ /* 0x0001e2000c101514 */
[----:B------:R-:W-:Y:S01]  /*21230*/  ISETP.LT.AND P5, PT, R102, UR4, !P0 ;  /* 0x0000000466007c0c */ /* 0x000fe2000c7a1270 */
[----:B------:R-:W4:Y:S01]  /*21240*/  LDCU UR4, c[0x0][0x39c] ;  /* 0x00007380ff0477ac */ /* 0x000f220008000800 */
[----:B------:R-:W-:Y:S01]  /*21250*/  VIADD R102, R2, 0x83 ;  /* 0x0000008302667836 */ /* 0x000fe20000000000 */
[----:B0-----:R-:W-:Y:S01]  /*21260*/  LEA.HI.X.SX32 R99, R100, R3, 0x1, P6 ;  /* 0x0000000364637211 */ /* 0x001fe200030f0eff */
[C---:B------:R-:W-:Y:S01]  /*21270*/  VIADD R100, R101.reuse, UR5 ;  /* 0x0000000565647c36 */ /* 0x040fe20008000000 */
[----:B------:R-:W-:Y:S02]  /*21280*/  LEA R96, P6, R101, R0, 0x1 ;  /* 0x0000000065607211 */ /* 0x000fe400078c08ff */
[----:B---3--:R-:W-:-:S05]  /*21290*/  PRMT R97, R124, 0x7610, R97 ;  /* 0x000076107c617816 */ /* 0x008fca0000000061 */
[----:B------:R0:W-:Y:S01]  /*212a0*/  @P2 STG.E.U16 desc[UR20][R98.64], R97 ;  /* 0x0000006162002986 */ /* 0x0001e2000c101514 */
[----:B-1----:R-:W-:Y:S01]  /*212b0*/  ISETP.LT.AND P2, PT, R102, UR6, !P0 ;  /* 0x0000000666007c0c */ /* 0x002fe2000c741270 */
[----:B------:R-:W-:Y:S01]  /*212c0*/  VIADD R102, R2, 0x84 ;  /* 0x0000008402667836 */ /* 0x000fe20000000000 */
[----:B------:R-:W1:Y:S01]  /*212d0*/  LDCU UR6, c[0x0][0x39c] ;  /* 0x00007380ff0677ac */ /* 0x000e620008000800 */
[----:B0-----:R-:W-:Y:S02]  /*212e0*/  LEA.HI.X.SX32 R97, R101, R3, 0x1, P6 ;  /* 0x0000000365617211 */ /* 0x001fe400030f0eff */
[C---:B------:R-:W-:Y:S01]  /*212f0*/  LEA R98, P6, R100.reuse, R0, 0x1 ;  /* 0x0000000064627211 */ /* 0x040fe200078c08ff */
[----:B------:R-:W-:Y:S01]  /*21300*/  VIADD R101, R100, UR5 ;  /* 0x0000000564657c36 */ /* 0x000fe20008000000 */
[----:B------:R-:W-:Y:S02]  /*21310*/  PRMT R103, R69, 0x7632, R103 ;  /* 0x0000763245677816 */ /* 0x000fe40000000067 */
[----:B--2---:R-:W-:-:S05]  /*21320*/  PRMT R99, R125, 0x7610, R99 ;  /* 0x000076107d637816 */ /* 0x004fca0000000063 */
[----:B------:R0:W-:Y:S01]  /*21330*/  @P3 STG.E.U16 desc[UR20][R96.64], R99 ;  /* 0x0000006360003986 */ /* 0x0001e2000c101514 */
[----:B-----5:R-:W-:Y:S01]  /*21340*/  ISETP.LT.AND P3, PT, R102, UR7, !P0 ;  /* 0x0000000766007c0c */ /* 0x020fe2000c761270 */
[----:B------:R-:W-:Y:S01]  /*21350*/  VIADD R102, R2, 0x85 ;  /* 0x0000008502667836 */ /* 0x000fe20000000000 */
[----:B------:R-:W2:Y:S01]  /*21360*/  LDCU UR7, c[0x0][0x39c] ;  /* 0x00007380ff0777ac */ /* 0x000ea20008000800 */
[----:B0-----:R-:W-:Y:S02]  /*21370*/  LEA.HI.X.SX32 R99, R100, R3, 0x1, P6 ;  /* 0x0000000364637211 */ /* 0x001fe400030f0eff */
[----:B------:R-:W-:Y:S01]  /*21380*/  PRMT R97, R68, 0x7610, R97 ;  /* 0x0000761044617816 */ /* 0x000fe20000000061 */
[C---:B------:R-:W-:Y:S01]  /*21390*/  VIADD R100, R101.reuse, UR5 ;  /* 0x0000000565647c36 */ /* 0x040fe20008000000 */
[----:B------:R-:W-:-:S03]  /*213a0*/  LEA R96, P6, R101, R0, 0x1 ;  /* 0x0000000065607211 */ /* 0x000fc600078c08ff */
[----:B------:R0:W-:Y:S01]  /*213b0*/  @P1 STG.E.U16 desc[UR20][R98.64], R97 ;  /* 0x0000006162001986 */ /* 0x0001e2000c101514 */
[----:B----4-:R-:W-:Y:S01]  /*213c0*/  ISETP.LT.AND P1, PT, R102, UR4, !P0 ;  /* 0x0000000466007c0c */ /* 0x010fe2000c721270 */
[----:B------:R-:W3:Y:S01]  /*213d0*/  LDCU UR4, c[0x0][0x39c] ;  /* 0x00007380ff0477ac */ /* 0x000ee20008000800 */
[-C--:B0-----:R-:W-:Y:S02]  /*213e0*/  LEA.HI.X.SX32 R97, R101, R3.reuse, 0x1, P6 ;  /* 0x0000000365617211 */ /* 0x081fe400030f0eff */
[----:B------:R-:W-:Y:S01]  /*213f0*/  PRMT R99, R68, 0x7632, R99 ;  /* 0x0000763244637816 */ /* 0x000fe20000000063 */
[C---:B------:R-:W-:Y:S01]  /*21400*/  VIADD R68, R100.reuse, UR5 ;  /* 0x0000000564447c36 */ /* 0x040fe20008000000 */
[-C--:B------:R-:W-:Y:S01]  /*21410*/  LEA R98, P6, R100, R0.reuse, 0x1 ;  /* 0x0000000064627211 */ /* 0x080fe200078c08ff */
[C---:B------:R-:W-:Y:S02]  /*21420*/  VIADD R101, R2.reuse, 0x86 ;  /* 0x0000008602657836 */ /* 0x040fe40000000000 */
[----:B------:R0:W-:Y:S03]  /*21430*/  @P4 STG.E.U16 desc[UR20][R96.64], R99 ;  /* 0x0000006360004986 */ /* 0x0001e6000c101514 */
[----:B-1----:R-:W-:Y:S01]  /*21440*/  ISETP.LT.AND P4, PT, R101, UR6, !P0 ;  /* 0x0000000665007c0c */ /* 0x002fe2000c781270 */
[----:B------:R-:W-:Y:S01]  /*21450*/  VIADD R101, R2, 0x87 ;  /* 0x0000008702657836 */ /* 0x000fe20000000000 */
[----:B------:R-:W1:Y:S01]  /*21460*/  LDCU UR6, c[0x0][0x39c] ;  /* 0x00007380ff0677ac */ /* 0x000e620008000800 */
[----:B0-----:R-:W-:Y:S01]  /*21470*/  LEA.HI.X.SX32 R99, R100, R3, 0x1, P6 ;  /* 0x0000000364637211 */ /* 0x001fe200030f0eff */
[C---:B------:R-:W-:Y:S01]  /*21480*/  VIADD R100, R68.reuse, UR5 ;  /* 0x0000000544647c36 */ /* 0x040fe20008000000 */
[----:B------:R-:W-:-:S04]  /*21490*/  LEA R96, P6, R68, R0, 0x1 ;  /* 0x0000000044607211 */ /* 0x000fc800078c08ff */
[-C--:B------:R-:W-:Y:S02]  /*214a0*/  LEA.HI.X.SX32 R97, R68, R3.reuse, 0x1, P6 ;  /* 0x0000000344617211 */ /* 0x080fe400030f0eff */
[CC--:B------:R-:W-:Y:S01]  /*214b0*/  LEA R68, P6, R100.reuse, R0.reuse, 0x1 ;  /* 0x0000000064447211 */ /* 0x0c0fe200078c08ff */
[----:B------:R0:W-:Y:S01]  /*214c0*/  @P5 STG.E.U16 desc[UR20][R98.64], R69 ;  /* 0x0000004562005986 */ /* 0x0001e2000c101514 */
[----:B---3--:R-:W-:Y:S01]  /*214d0*/  ISETP.LT.AND P5, PT, R101, UR4, !P0 ;  /* 0x0000000465007c0c */ /* 0x008fe2000c7a1270 */
[C---:B------:R-:W-:Y:S01]  /*214e0*/  VIADD R101, R100.reuse, UR5 ;  /* 0x0000000564657c36 */ /* 0x040fe20008000000 */
[----:B------:R-:W3:Y:S01]  /*214f0*/  LDCU UR4, c[0x0][0x39c] ;  /* 0x00007380ff0477ac */ /* 0x000ee20008000800 */
[----:B------:R4:W-:Y:S01]  /*21500*/  @P2 STG.E.U16 desc[UR20][R96.64], R103 ;  /* 0x0000006760002986 */ /* 0x0009e2000c101514 */
[----:B0-----:R-:W-:Y:S02]  /*21510*/  LEA.HI.X.SX32 R69, R100, R3, 0x1, P6 ;  /* 0x0000000364457211 */ /* 0x001fe400030f0eff */
[----:B----4-:R-:W-:Y:S01]  /*21520*/  PRMT R97, R89, 0x7610, R97 ;  /* 0x0000761059617816 */ /* 0x010fe20000000061 */
[C---:B------:R-:W-:Y:S01]  /*21530*/  VIADD R98, R101.reuse, UR5 ;  /* 0x0000000565627c36 */ /* 0x040fe20008000000 */
[----:B------:R-:W4:Y:S01]  /*21540*/  LDL.LU R89, [R1+0x6cc] ;  /* 0x0006cc0001597983 */ /* 0x000f220000300800 */
[----:B------:R-:W-:-:S03]  /*21550*/  LEA R96, P6, R101, R0, 0x1 ;  /* 0x0000000065607211 */ /* 0x000fc600078c08ff */
[----:B------:R0:W-:Y:S01]  /*21560*/  @P3 STG.E.U16 desc[UR20][R68.64], R97 ;  /* 0x0000006144003986 */ /* 0x0001e2000c101514 */
[----:B------:R-:W-:Y:S01]  /*21570*/  VIADD R99, R2, 0x89 ;  /* 0x0000008902637836 */ /* 0x000fe20000000000 */
[----:B0-----:R-:W-:Y:S02]  /*21580*/  PRMT R69, R88, 0x7610, R69 ;  /* 0x0000761058457816 */ /* 0x001fe40000000045 */
[----:B------:R-:W5:Y:S01]  /*21590*/  LDL.LU R88, [R1+0x6c8] ;  /* 0x0006c80001587983 */ /* 0x000f620000300800 */
[-C--:B------:R-:W-:Y:S02]  /*215a0*/  LEA.HI.X.SX32 R97, R101, R3.reuse, 0x1, P6 ;  /* 0x0000000365617211 */ /* 0x080fe400030f0eff */
[C---:B------:R-:W-:Y:S02]  /*215b0*/  LEA R68, P6, R98.reuse, R0, 0x1 ;  /* 0x0000000062447211 */ /* 0x040fe400078c08ff */
[----:B-1----:R-:W-:Y:S01]  /*215c0*/  ISETP.LT.AND P3, PT, R99, UR6, !P0 ;  /* 0x0000000663007c0c */ /* 0x002fe2000c761270 */
[----:B------:R0:W-:Y:S01]  /*215d0*/  @P1 STG.E.U16 desc[UR20][R96.64], R69 ;  /* 0x0000004560001986 */ /* 0x0001e2000c101514 */
[----:B------:R-:W-:Y:S01]  /*215e0*/  VIADD R99, R98, UR5 ;  /* 0x0000000562637c36 */ /* 0x000fe20008000000 */
[----:B------:R-:W1:Y:S01]  /*215f0*/  LDCU UR6, c[0x0][0x39c] ;  /* 0x00007380ff0677ac */ /* 0x000e620008000800 */
[----:B------:R-:W-:Y:S01]  /*21600*/  VIADD R102, R2, 0x88 ;  /* 0x0000008802667836 */ /* 0x000fe20000000000 */
[----:B0-----:R-:W-:-:S02]  /*21610*/  LEA.HI.X.SX32 R69, R98, R3, 0x1, P6 ;  /* 0x0000000362457211 */ /* 0x001fc400030f0eff */
[----:B------:R-:W-:Y:S01]  /*21620*/  PRMT R97, R91, 0x7610, R97 ;  /* 0x000076105b617816 */ /* 0x000fe20000000061 */
[C---:B------:R-:W-:Y:S01]  /*21630*/  VIADD R98, R99.reuse, UR5 ;  /* 0x0000000563627c36 */ /* 0x040fe20008000000 */
[C---:B------:R-:W-:Y:S01]  /*21640*/  LEA R96, P6, R99.reuse, R0, 0x1 ;  /* 0x0000000063607211 */ /* 0x040fe200078c08ff */
[----:B------:R-:W4:Y:S01]  /*21650*/  LDL.LU R91, [R1+0x6c4] ;  /* 0x0006c400015b7983 */ /* 0x000f220000300800 */
[----:B--2---:R-:W-:Y:S01]  /*21660*/  ISETP.LT.AND P2, PT, R102, UR7, !P0 ;  /* 0x0000000766007c0c */ /* 0x004fe2000c741270 */
[----:B------:R-:W-:Y:S01]  /*21670*/  VIADD R100, R2, 0x8a ;  /* 0x0000008a02647836 */ /* 0x000fe20000000000 */
[----:B------:R-:W0:Y:S01]  /*21680*/  LDCU UR7, c[0x0][0x39c] ;  /* 0x00007380ff0777ac */ /* 0x000e220008000800 */
[----:B------:R2:W-:Y:S02]  /*21690*/  @P4 STG.E.U16 desc[UR20][R68.64], R97 ;  /* 0x0000006144004986 */ /* 0x0005e4000c101514 */
[----:B--2---:R-:W-:Y:S02]  /*216a0*/  PRMT R69, R90, 0x7610, R69 ;  /* 0x000076105a457816 */ /* 0x004fe40000000045 */
[----:B------:R-:W2:Y:S01]  /*216b0*/  LDL.LU R90, [R1+0x6c0] ;  /* 0x0006c000015a7983 */ /* 0x000ea20000300800 */
[----:B------:R-:W-:-:S02]  /*216c0*/  LEA.HI.X.SX32 R97, R99, R3, 0x1, P6 ;  /* 0x0000000363617211 */ /* 0x000fc400030f0eff */
[----:B------:R-:W-:-:S03]  /*216d0*/  LEA R68, P6, R98, R0, 0x1 ;  /* 0x0000000062447211 */ /* 0x000fc600078c08ff */
[----:B------:R0:W-:Y:S01]  /*216e0*/  @P5 STG.E.U16 desc[UR20][R96.64], R69 ;  /* 0x0000004560005986 */ /* 0x0001e2000c101514 */
[----:B------:R-:W-:Y:S01]  /*216f0*/  VIADD R99, R98, UR5 ;  /* 0x0000000562637c36 */ /* 0x000fe20008000000 */
[----:B---3--:R-:W-:Y:S01]  /*21700*/  ISETP.LT.AND P1, PT, R100, UR4, !P0 ;  /* 0x0000000464007c0c */ /* 0x008fe2000c721270 */
[----:B------:R-:W3:Y:S01]  /*21710*/  LDCU UR4, c[0x0][0x39c] ;  /* 0x00007380ff0477ac */ /* 0x000ee20008000800 */
[----:B0-----:R-:W-:Y:S02]  /*21720*/  LEA.HI.X.SX32 R69, R98, R3, 0x1, P6 ;  /* 0x0000000362457211 */ /* 0x001fe400030f0eff */
[----:B------:R-:W-:Y:S02]  /*21730*/  PRMT R97, R93, 0x7610, R97 ;  /* 0x000076105d617816 */ /* 0x000fe40000000061 */
[----:B------:R-:W2:Y:S01]  /*21740*/  LDL.LU R93, [R1+0x6bc] ;  /* 0x0006bc00015d7983 */ /* 0x000ea20000300800 */
[----:B------:R-:W-:-:S03]  /*21750*/  LEA R96, P6, R99, R0, 0x1 ;  /* 0x0000000063607211 */ /* 0x000fc600078c08ff */
[----:B------:R0:W-:Y:S01]  /*21760*/  @P2 STG.E.U16 desc[UR20][R68.64], R97 ;  /* 0x0000006144002986 */ /* 0x0001e2000c101514 */
[C---:B------:R-:W-:Y:S01]  /*21770*/  VIADD R98, R99.reuse, UR5 ;  /* 0x0000000563627c36 */ /* 0x040fe20008000000 */
[----:B0-----:R-:W-:Y:S02]  /*21780*/  PRMT R69, R92, 0x7610, R69 ;  /* 0x000076105c457816 */ /* 0x001fe40000000045 */
[----:B------:R-:W2:Y:S01]  /*21790*/  LDL.LU R92, [R1+0x6b8] ;  /* 0x0006b800015c7983 */ /* 0x000ea20000300800 */
[----:B------:R-:W-:Y:S02]  /*217a0*/  LEA.HI.X.SX32 R97, R99, R3, 0x1, P6 ;  /* 0x0000000363617211 */ /* 0x000fe400030f0eff */
[----:B------:R-:W-:-:S03]  /*217b0*/  LEA R68, P6, R98, R0, 0x1 ;  /* 0x0000000062447211 */ /* 0x000fc600078c08ff */
[----:B------:R0:W-:Y:S02]  /*217c0*/  @P3 STG.E.U16 desc[UR20][R96.64], R69 ;  /* 0x0000004560003986 */ /* 0x0001e4000c101514 */
[----:B0-----:R-:W-:Y:S02]  /*217d0*/  LEA.HI.X.SX32 R69, R98, R3, 0x1, P6 ;  /* 0x0000000362457211 */ /* 0x001fe400030f0eff */
[----:B------:R-:W-:Y:S02]  /*217e0*/  PRMT R97, R95, 0x7610, R97 ;  /* 0x000076105f617816 */ /* 0x000fe40000000061 */
[----:B------:R-:W2:Y:S04]  /*217f0*/  LDL.LU R95, [R1+0x6b4] ;  /* 0x0006b400015f7983 */ /* 0x000ea80000300800 */
[----:B------:R0:W-:Y:S02]  /*21800*/  @P1 STG.E.U16 desc[UR20][R68.64], R97 ;  /* 0x0000006144001986 */ /* 0x0001e4000c101514 */
[----:B0-----:R-:W-:-:S02]  /*21810*/  PRMT R69, R94, 0x7610, R69 ;  /* 0x000076105e457816 */ /* 0x001fc40000000045 */
[----:B------:R-:W2:Y:S01]  /*21820*/  LDL.LU R94, [R1+0x6b0] ;  /* 0x0006b000015e7983 */ /* 0x000ea20000300800 */
[----:B------:R-:W-:-:S05]  /*21830*/  VIADD R100, R2, 0x8b ;  /* 0x0000008b02647836 */ /* 0x000fca0000000000 */
[----:B-1----:R-:W-:Y:S01]  /*21840*/  ISETP.LT.AND P4, PT, R100, UR6, !P0 ;  /* 0x0000000664007c0c */ /* 0x002fe2000c781270 */
[----:B------:R-:W-:Y:S01]  /*21850*/  VIADD R100, R2, 0x8c ;  /* 0x0000008c02647836 */ /* 0x000fe20000000000 */
[----:B------:R-:W0:Y:S04]  /*21860*/  LDCU UR6, c[0x0][0x39c] ;  /* 0x00007380ff0677ac */ /* 0x000e280008000800 */
[----:B------:R-:W-:Y:S01]  /*21870*/  ISETP.LT.AND P5, PT, R100, UR7, !P0 ;  /* 0x0000000764007c0c */ /* 0x000fe2000c7a1270 */
[----:B------:R-:W-:Y:S01]  /*21880*/  VIADD R100, R2, 0x8d ;  /* 0x0000008d02647836 */ /* 0x000fe20000000000 */
[----:B------:R-:W1:Y:S04]  /*21890*/  LDCU UR7, c[0x0][0x39c] ;  /* 0x00007380ff0777ac */ /* 0x000e680008000800 */
[----:B---3--:R-:W-:Y:S01]  /*218a0*/  ISETP.LT.AND P2, PT, R100, UR4, !P0 ;  /* 0x0000000464007c0c */ /* 0x008fe2000c741270 */
[----:B------:R-:W3:Y:S01]  /*218b0*/  LDCU UR4, c[0x0][0x39c] ;  /* 0x00007380ff0477ac */ /* 0x000ee20008000800 */
[----:B------:R-:W-:-:S02]  /*218c0*/  VIADD R99, R98, UR5 ;  /* 0x0000000562637c36 */ /* 0x000fc40008000000 */
[----:B------:R-:W-:Y:S02]  /*218d0*/  VIADD R100, R2, 0x8e ;  /* 0x0000008e02647836 */ /* 0x000fe40000000000 */
[C---:B------:R-:W-:Y:S01]  /*218e0*/  VIADD R98, R99.reuse, UR5 ;  /* 0x0000000563627c36 */ /* 0x040fe20008000000 */
[CC--:B------:R-:W-:Y:S02]  /*218f0*/  LEA R96, P6, R99.reuse, R0.reuse, 0x1 ;  /* 0x0000000063607211 */ /* 0x0c0fe400078c08ff */
[----:B0-----:R-:W-:Y:S01]  /*21900*/  ISETP.LT.AND P3, PT, R100, UR6, !P0 ;  /* 0x0000000664007c0c */ /* 0x001fe2000c761270 */
[----:B------:R-:W0:Y:S01]  /*21910*/  LDCU UR6, c[0x0][0x39c] ;  /* 0x00007380ff0677ac */ /* 0x000e220008000800 */
[----:B------:R-:W-:Y:S01]  /*21920*/  LEA.HI.X.SX32 R97, R99, R3, 0x1, P6 ;  /* 0x0000000363617211 */ /* 0x000fe200030f0eff */
[----:B------:R-:W-:Y:S01]  /*21930*/  VIADD R100, R2, 0x8f ;  /* 0x0000008f02647836 */ /* 0x000fe20000000000 */
[C---:B------:R-:W-:Y:S01]  /*21940*/  LEA R68, P6, R98.reuse, R0, 0x1 ;  /* 0x0000000062447211 */ /* 0x040fe200078c08ff */
[----:B------:R-:W-:-:S02]  /*21950*/  VIADD R99, R98, UR5 ;  /* 0x0000000562637c36 */ /* 0x000fc40008000000 */
[----:B------:R0:W-:Y:S01]  /*21960*/  @P4 STG.E.U16 desc[UR20][R96.64], R69 ;  /* 0x0000004560004986 */ /* 0x0001e2000c101514 */
[----:B---3--:R-:W-:Y:S01]  /*21970*/  ISETP.LT.AND P1, PT, R100, UR4, !P0 ;  /* 0x0000000464007c0c */ /* 0x008fe2000c721270 */
[----:B------:R-:W-:Y:S01]  /*21980*/  VIADD R100, R2, 0x90 ;  /* 0x0000009002647836 */ /* 0x000fe20000000000 */
[----:B------:R-:W3:Y:S01]  /*21990*/  LDCU UR4, c[0x0][0x39c] ;  /* 0x00007380ff0477ac */ /* 0x000ee20008000800 */
[----:B0-----:R-:W-:Y:S02]  /*219a0*/  LEA.HI.X.SX32 R69, R98, R3, 0x1, P6 ;  /* 0x0000000362457211 */ /* 0x001fe400030f0eff */
[----:B------:R-:W-:Y:S01]  /*219b0*/  PRMT R97, R70, 0x7610, R97 ;  /* 0x0000761046617816 */ /* 0x000fe20000000061 */
[----:B------:R-:W-:Y:S01]  /*219c0*/  VIADD R98, R2, 0x91 ;  /* 0x0000009102627836 */ /* 0x000fe20000000000 */
[----:B------:R-:W2:Y:S01]  /*219d0*/  LDL.LU R70, [R1+0x6ac] ;  /* 0x0006ac0001467983 */ /* 0x000ea20000300800 */
[----:B-1----:R-:W-:Y:S01]  /*219e0*/  ISETP.LT.AND P4, PT, R100, UR7, !P0 ;  /* 0x0000000764007c0c */ /* 0x002fe2000c781270 */
[C---:B------:R-:W-:Y:S01]  /*219f0*/  VIADD R100, R99.reuse, UR5 ;  /* 0x0000000563647c36 */ /* 0x040fe20008000000 */
[----:B------:R-:W-:Y:S01]  /*21a00*/  LEA R96, P6, R99, R0, 0x1 ;  /* 0x0000000063607211 */ /* 0x000fe200078c08ff */
[----:B------:R0:W-:Y:S01]  /*21a10*/  @P5 STG.E.U16 desc[UR20][R68.64], R97 ;  /* 0x0000006144005986 */ /* 0x0001e2000c101514 */
[----:B------:R-:W-:Y:S01]  /*21a20*/  ISETP.LT.AND P5, PT, R98, UR6, !P0 ;  /* 0x0000000662007c0c */ /* 0x000fe2000c7a1270 */
[----:B------:R-:W-:Y:S01]  /*21a30*/  VIADD R101, R100, UR5 ;  /* 0x0000000564657c36 */ /* 0x000fe20008000000 */
[----:B------:R-:W1:Y:S01]  /*21a40*/  LDCU UR6, c[0x0][0x39c] ;  /* 0x00007380ff0677ac */ /* 0x000e620008000800 */
[----:B------:R-:W-:Y:S01]  /*21a50*/  VIADD R102, R2, 0x92 ;  /* 0x0000009202667836 */ /* 0x000fe20000000000 */
[----:B------:R-:W1:Y:S01]  /*21a60*/  LDCU UR7, c[0x0][0x39c] ;  /* 0x00007380ff0777ac */ /* 0x000e620008000800 */
[----:B0-----:R-:W-:-:S02]  /*21a70*/  PRMT R69, R71, 0x7610, R69 ;  /* 0x0000761047457816 */ /* 0x001fc40000000045 */
[----:B------:R-:W2:Y:S01]  /*21a80*/  LDL.LU R71, [R1+0x6a8] ;  /* 0x0006a80001477983 */ /* 0x000ea20000300800 */
[----:B------:R-:W-:Y:S02]  /*21a90*/  LEA.HI.X.SX32 R97, R99, R3, 0x1, P6 ;  /* 0x0000000363617211 */ /* 0x000fe400030f0eff */
[----:B------:R-:W-:-:S03]  /*21aa0*/  LEA R98, P6, R100, R0, 0x1 ;  /* 0x0000000064627211 */ /* 0x000fc600078c08ff */
[----:B------:R0:W-:Y:S01]  /*21ab0*/  @P2 STG.E.U16 desc[UR20][R96.64], R69 ;  /* 0x0000004560002986 */ /* 0x0001e2000c101514 */
[----:B------:R-:W-:Y:S02]  /*21ac0*/  LEA.HI.X.SX32 R99, R100, R3, 0x1, P6 ;  /* 0x0000000364637211 */ /* 0x000fe400030f0eff */
[----:B0-----:R-:W-:Y:S02]  /*21ad0*/  PRMT R97, R72, 0x7610, R97 ;  /* 0x0000761048617816 */ /* 0x001fe40000000061 */
[----:B------:R-:W2:Y:S04]  /*21ae0*/  LDL.LU R72, [R1+0x6a4] ;  /* 0x0006a40001487983 */ /* 0x000ea80000300800 */
[----:B------:R0:W-:Y:S01]  /*21af0*/  @P3 STG.E.U16 desc[UR20][R98.64], R97 ;  /* 0x0000006162003986 */ /* 0x0001e2000c101514 */
[C---:B------:R-:W-:Y:S01]  /*21b00*/  LEA R68, P6, R101.reuse, R0, 0x1 ;  /* 0x0000000065447211 */ /* 0x040fe200078c08ff */
[----:B------:R-:W-:Y:S01]  /*21b10*/  VIADD R100, R101, UR5 ;  /* 0x0000000565647c36 */ /* 0x000fe20008000000 */
[----:B0-----:R-:W-:-:S02]  /*21b20*/  PRMT R99, R73, 0x7610, R99 ;  /* 0x0000761049637816 */ /* 0x001fc40000000063 */
[----:B------:R-:W2:Y:S01]  /*21b30*/  LDL.LU R73, [R1+0x6a0] ;  /* 0x0006a00001497983 */ /* 0x000ea20000300800 */
[-C--:B------:R-:W-:Y:S02]  /*21b40*/  LEA.HI.X.SX32 R69, R101, R3.reuse, 0x1, P6 ;  /* 0x0000000365457211 */ /* 0x080fe400030f0eff */
[CC--:B------:R-:W-:Y:S01]  /*21b50*/  LEA R96, P6, R100.reuse, R0.reuse, 0x1 ;  /* 0x0000000064607211 */ /* 0x0c0fe200078c08ff */
[C---:B------:R-:W-:Y:S02]  /*21b60*/  VIADD R101, R100.reuse, UR5 ;  /* 0x0000000564657c36 */ /* 0x040fe40008000000 */
[----:B------:R0:W-:Y:S01]  /*21b70*/  @P1 STG.E.U16 desc[UR20][R68.64], R99 ;  /* 0x0000006344001986 */ /* 0x0001e2000c101514 */
[----:B------:R-:W-:Y:S02]  /*21b80*/  LEA.HI.X.SX32 R97, R100, R3, 0x1, P6 ;  /* 0x0000000364617211 */ /* 0x000fe400030f0eff */
[----:B---3--:R-:W-:Y:S01]  /*21b90*/  ISETP.LT.AND P2, PT, R102, UR4, !P0 ;  /* 0x0000000466007c0c */ /* 0x008fe2000c741270 */
[----:B------:R-:W3:Y:S01]  /*21ba0*/  LDCU UR4, c[0x0][0x39c] ;  /* 0x00007380ff0477ac */ /* 0x000ee20008000800 */
[----:B------:R-:W-:Y:S01]  /*21bb0*/  VIADD R102, R2, 0x93 ;  /* 0x0000009302667836 */ /* 0x000fe20000000000 */
[----:B------:R-:W-:-:S02]  /*21bc0*/  LEA R98, P6, R101, R0, 0x1 ;  /* 0x0000000065627211 */ /* 0x000fc400078c08ff */
[----:B0-----:R-:W-:Y:S01]  /*21bd0*/  PRMT R69, R74, 0x7610, R69 ;  /* 0x000076104a457816 */ /* 0x001fe20000000045 */
[----:B------:R-:W-:Y:S01]  /*21be0*/  VIADD R100, R101, UR5 ;  /* 0x0000000565647c36 */ /* 0x000fe20008000000 */
[----:B------:R-:W2:Y:S01]  /*21bf0*/  LDL.LU R74, [R1+0x69c] ;  /* 0x00069c00014a7983 */ /* 0x000ea20000300800 */
[----:B-1----:R-:W-:-:S03]  /*21c00*/  ISETP.LT.AND P3, PT, R102, UR6, !P0 ;  /* 0x0000000666007c0c */ /* 0x002fc6000c761270 */
[----:B------:R0:W-:Y:S01]  /*21c10*/  @P4 STG.E.U16 desc[UR20][R96.64], R69 ;  /* 0x0000004560004986 */ /* 0x0001e2000c101514 */
[----:B------:R-:W-:Y:S01]  /*21c20*/  VIADD R102, R2, 0x94 ;  /* 0x0000009402667836 */ /* 0x000fe20000000000 */
[-C--:B------:R-:W-:Y:S01]  /*21c30*/  LEA.HI.X.SX32 R99, R101, R3.reuse, 0x1, P6 ;  /* 0x0000000365637211 */ /* 0x080fe200030f0eff */
[----:B------:R-:W1:Y:S01]  /*21c40*/  LDCU UR6, c[0x0][0x39c] ;  /* 0x00007380ff0677ac */ /* 0x000e620008000800 */
[----:B------:R-:W-:Y:S02]  /*21c50*/  LEA R68, P6, R100, R0, 0x1 ;  /* 0x0000000064447211 */ /* 0x000fe400078c08ff */
[----:B0-----:R-:W-:Y:S02]  /*21c60*/  PRMT R97, R75, 0x7610, R97 ;  /* 0x000076104b617816 */ /* 0x001fe40000000061 */
[----:B------:R-:W2:Y:S01]  /*21c70*/  LDL.LU R75, [R1+0x698] ;  /* 0x00069800014b7983 */ /* 0x000ea20000300800 */
[----:B------:R-:W-:Y:S01]  /*21c80*/  ISETP.LT.AND P1, PT, R102, UR7, !P0 ;  /* 0x0000000766007c0c */ /* 0x000fe2000c721270 */
[----:B------:R-:W-:Y:S01]  /*21c90*/  VIADD R102, R2, 0x95 ;  /* 0x0000009502667836 */ /* 0x000fe20000000000 */
[C---:B------:R-:W-:Y:S01]  /*21ca0*/  LEA.HI.X.SX32 R69, R100.reuse, R3, 0x1, P6 ;  /* 0x0000000364457211 */ /* 0x040fe200030f0eff */
[----:B------:R0:W-:Y:S01]  /*21cb0*/  @P5 STG.E.U16 desc[UR20][R98.64], R97 ;  /* 0x0000006162005986 */ /* 0x0001e2000c101514 */
[----:B------:R-:W-:Y:S01]  /*21cc0*/  VIADD R101, R100, UR5 ;  /* 0x0000000564657c36 */ /* 0x000fe20008000000 */
[----:B------:R-:W1:Y:S01]  /*21cd0*/  LDCU UR7, c[0x0][0x39c] ;  /* 0x00007380ff0777ac */ /* 0x000e620008000800 */
[----:B---3--:R-:W-:Y:S01]  /*21ce0*/  ISETP.LT.AND P4, PT, R102, UR4, !P0 ;  /* 0x0000000466007c0c */ /* 0x008fe2000c781270 */
[----:B------:R-:W3:Y:S01]  /*21cf0*/  LDCU UR4, c[0x0][0x39c] ;  /* 0x00007380ff0477ac */ /* 0x000ee20008000800 */
[----:B0-----:R-:W-:-:S02]  /*21d00*/  PRMT R99, R76, 0x7610, R99 ;  /* 0x000076104c637816 */ /* 0x001fc40000000063 */
[----:B------:R-:W2:Y:S01]  /*21d10*/  LDL.LU R76, [R1+0x694] ;  /* 0x00069400014c7983 */ /* 0x000ea20000300800 */
[----:B------:R-:W-:-:S03]  /*21d20*/  LEA R96, P6, R101, R0, 0x1 ;  /* 0x0000000065607211 */ /* 0x000fc600078c08ff */
[----:B------:R0:W-:Y:S01]  /*21d30*/  @P2 STG.E.U16 desc[UR20][R68.64], R99 ;  /* 0x0000006344002986 */ /* 0x0001e2000c101514 */
[C---:B------:R-:W-:Y:S01]  /*21d40*/  VIADD R100, R101.reuse, UR5 ;  /* 0x0000000565647c36 */ /* 0x040fe20008000000 */
[-C--:B------:R-:W-:Y:S01]  /*21d50*/  LEA.HI.X.SX32 R97, R101, R3.reuse, 0x1, P6 ;  /* 0x0000000365617211 */ /* 0x080fe200030f0eff */
[----:B------:R-:W-:Y:S01]  /*21d60*/  VIADD R102, R2, 0x96 ;  /* 0x0000009602667836 */ /* 0x000fe20000000000 */
[----:B0-----:R-:W-:Y:S02]  /*21d70*/  PRMT R69, R77, 0x7610, R69 ;  /* 0x000076104d457816 */ /* 0x001fe40000000045 */
[----:B------:R-:W2:Y:S01]  /*21d80*/  LDL.LU R77, [R1+0x690] ;  /* 0x00069000014d7983 */ /* 0x000ea20000300800 */
[----:B------:R-:W-:Y:S02]  /*21d90*/  LEA R98, P6, R100, R0, 0x1 ;  /* 0x0000000064627211 */ /* 0x000fe400078c08ff */
[----:B-1----:R-:W-:Y:S01]  /*21da0*/  ISETP.LT.AND P5, PT, R102, UR6, !P0 ;  /* 0x0000000666007c0c */ /* 0x002fe2000c7a1270 */
[----:B------:R0:W-:Y:S01]  /*21db0*/  @P3 STG.E.U16 desc[UR20][R96.64], R69 ;  /* 0x0000004560003986 */ /* 0x0001e2000c101514 */
[----:B------:R-:W-:Y:S01]  /*21dc0*/  LEA.HI.X.SX32 R99, R100, R3, 0x1, P6 ;  /* 0x0000000364637211 */ /* 0x000fe200030f0eff */
[----:B------:R-:W1:Y:S01]  /*21dd0*/  LDCU UR6, c[0x0][0x39c] ;  /* 0x00007380ff0677ac */ /* 0x000e620008000800 */
[----:B------:R-:W-:-:S02]  /*21de0*/  VIADD R102, R2, 0x97 ;  /* 0x0000009702667836 */ /* 0x000fc40000000000 */
[----:B------:R-:W-:Y:S01]  /*21df0*/  VIADD R101, R100, UR5 ;  /* 0x0000000564657c36 */ /* 0x000fe20008000000 */
[----:B0-----:R-:W-:Y:S02]  /*21e00*/  PRMT R97, R78, 0x7610, R97 ;  /* 0x000076104e617816 */ /* 0x001fe40000000061 */
[----:B------:R-:W2:Y:S01]  /*21e10*/  LDL.LU R78, [R1+0x68c] ;  /* 0x00068c00014e7983 */ /* 0x000ea20000300800 */
[----:B---3--:R-:W-:-:S03]  /*21e20*/  ISETP.LT.AND P2, PT, R102, UR4, !P0 ;  /* 0x0000000466007c0c */ /* 0x008fc6000c741270 */
[----:B------:R0:W-:Y:S01]  /*21e30*/  @P1 STG.E.U16 desc[UR20][R98.64], R97 ;  /* 0x0000006162001986 */ /* 0x0001e2000c101514 */
[----:B------:R-:W-:Y:S01]  /*21e40*/  VIADD R102, R2, 0x98 ;  /* 0x0000009802667836 */ /* 0x000fe20000000000 */
[CC--:B------:R-:W-:Y:S01]  /*21e50*/  LEA R68, P6, R101.reuse, R0.reuse, 0x1 ;  /* 0x0000000065447211 */ /* 0x0c0fe200078c08ff */
[C---:B------:R-:W-:Y:S01]  /*21e60*/  VIADD R100, R101.reuse, UR5 ;  /* 0x0000000565647c36 */ /* 0x040fe20008000000 */
[----:B------:R-:W3:Y:S02]  /*21e70*/  LDCU UR4, c[0x0][0x39c] ;  /* 0x00007380ff0477ac */ /* 0x000ee40008000800 */
[-C--:B------:R-:W-:Y:S02]  /*21e80*/  LEA.HI.X.SX32 R69, R101, R3.reuse, 0x1, P6 ;  /* 0x0000000365457211 */ /* 0x080fe400030f0eff */
[----:B0-----:R-:W-:Y:S02]  /*21e90*/  PRMT R99, R79, 0x7610, R99 ;  /* 0x000076104f637816 */ /* 0x001fe40000000063 */
[----:B------:R-:W2:Y:S01]  /*21ea0*/  LDL.LU R79, [R1+0x688] ;  /* 0x00068800014f7983 */ /* 0x000ea20000300800 */
[----:B------:R-:W-:Y:S01]  /*21eb0*/  ISETP.LT.AND P3, PT, R102, UR7, !P0 ;  /* 0x0000000766007c0c */ /* 0x000fe2000c761270 */
[----:B------:R-:W-:Y:S01]  /*21ec0*/  VIADD R102, R2, 0x99 ;  /* 0x0000009902667836 */ /* 0x000fe20000000000 */
[C---:B------:R-:W-:Y:S01]  /*21ed0*/  LEA R96, P6, R100.reuse, R0, 0x1 ;  /* 0x0000000064607211 */ /* 0x040fe200078c08ff */
[----:B------:R0:W-:Y:S01]  /*21ee0*/  @P4 STG.E.U16 desc[UR20][R68.64], R99 ;  /* 0x0000006344004986 */ /* 0x0001e2000c101514 */
[C---:B------:R-:W-:Y:S01]  /*21ef0*/  VIADD R101, R100.reuse, UR5 ;  /* 0x0000000564657c36 */ /* 0x040fe20008000000 */
[----:B------:R-:W3:Y:S01]  /*21f00*/  LDCU UR7, c[0x0][0x39c] ;  /* 0x00007380ff0777ac */ /* 0x000ee20008000800 */
[----:B------:R-:W-:-:S02]  /*21f10*/  LEA.HI.X.SX32 R97, R100, R3, 0x1, P6 ;  /* 0x0000000364617211 */ /* 0x000fc400030f0eff */
[----:B-1----:R-:W-:Y:S01]  /*21f20*/  ISETP.LT.AND P1, PT, R102, UR6, !P0 ;  /* 0x0000000666007c0c */ /* 0x002fe2000c721270 */
[----:B------:R-:W1:Y:S01]  /*21f30*/  LDCU UR6, c[0x0][0x39c] ;  /* 0x00007380ff0677ac */ /* 0x000e620008000800 */
[C---:B------:R-:W-:Y:S02]  /*21f40*/  LEA R98, P6, R101.reuse, R0, 0x1 ;  /* 0x0000000065627211 */ /* 0x040fe400078c08ff */
[----:B0-----:R-:W-:Y:S01]  /*21f50*/  PRMT R69, R80, 0x7610, R69 ;  /* 0x0000761050457816 */ /* 0x001fe20000000045 */
[----:B------:R-:W-:Y:S01]  /*21f60*/  VIADD R100, R101, UR5 ;  /* 0x0000000565647c36 */ /* 0x000fe20008000000 */
[----:B------:R-:W2:Y:S01]  /*21f70*/  LDL.LU R80, [R1+0x684] ;  /* 0x0006840001507983 */ /* 0x000ea20000300800 */
[----:B------:R-:W-:-:S03]  /*21f80*/  VIADD R102, R2, 0x9a ;  /* 0x0000009a02667836 */ /* 0x000fc60000000000 */
[----:B------:R0:W-:Y:S01]  /*21f90*/  @P5 STG.E.U16 desc[UR20][R96.64], R69 ;  /* 0x0000004560005986 */ /* 0x0001e2000c101514 */
[-C--:B------:R-:W-:Y:S02]  /*21fa0*/  LEA.HI.X.SX32 R99, R101, R3.reuse, 0x1, P6 ;  /* 0x0000000365637211 */ /* 0x080fe400030f0eff */
[----:B------:R-:W-:Y:S02]  /*21fb0*/  LEA R68, P6, R100, R0, 0x1 ;  /* 0x0000000064447211 */ /* 0x000fe400078c08ff */
[----:B---3--:R-:W-:Y:S01]  /*21fc0*/  ISETP.LT.AND P4, PT, R102, UR4, !P0 ;  /* 0x0000000466007c0c */ /* 0x008fe2000c781270 */
[----:B------:R-:W3:Y:S01]  /*21fd0*/  LDCU UR4, c[0x0][0x39c] ;  /* 0x00007380ff0477ac */ /* 0x000ee20008000800 */
[----:B0-----:R-:W-:Y:S02]  /*21fe0*/  PRMT R97, R81, 0x7610, R97 ;  /* 0x0000761051617816 */ /* 0x001fe40000000061 */
[----:B------:R-:W2:Y:S01]  /*21ff0*/  LDL.LU R81, [R1+0x680] ;  /* 0x0006800001517983 */ /* 0x000ea20000300800 */
[----:B------:R-:W-:Y:S01]  /*22000*/  LEA.HI.X.SX32 R69, R100, R3, 0x1, P6 ;  /* 0x0000000364457211 */ /* 0x000fe200030f0eff */
[----:B------:R-:W-:-:S02]  /*22010*/  VIADD R102, R2, 0x9b ;  /* 0x0000009b02667836 */ /* 0x000fc40000000000 */
[----:B------:R0:W-:Y:S01]  /*22020*/  @P2 STG.E.U16 desc[UR20][R98.64], R97 ;  /* 0x0000006162002986 */ /* 0x0001e2000c101514 */
[----:B------:R-:W-:Y:S02]  /*22030*/  VIADD R101, R100, UR5 ;  /* 0x0000000564657c36 */ /* 0x000fe40008000000 */
[----:B-1----:R-:W-:Y:S01]  /*22040*/  ISETP.LT.AND P5, PT, R102, UR6, !P0 ;  /* 0x0000000666007c0c */ /* 0x002fe2000c7a1270 */
[----:B------:R-:W-:Y:S01]  /*22050*/  VIADD R102, R2, 0x9c ;  /* 0x0000009c02667836 */ /* 0x000fe20000000000 */
[----:B------:R-:W1:Y:S01]  /*22060*/  LDCU UR6, c[0x0][0x39c] ;  /* 0x00007380ff0677ac */ /* 0x000e620008000800 */
[----:B0-----:R-:W-:Y:S02]  /*22070*/  PRMT R99, R82, 0x7610, R99 ;  /* 0x0000761052637816 */ /* 0x001fe40000000063 */
[----:B------:R-:W2:Y:S01]  /*22080*/  LDL.LU R82, [R1+0x67c] ;  /* 0x00067c0001527983 */ /* 0x000ea20000300800 */
[----:B------:R-:W-:-:S03]  /*22090*/  LEA R96, P6, R101, R0, 0x1 ;  /* 0x0000000065607211 */ /* 0x000fc600078c08ff */
[----:B------:R0:W-:Y:S01]  /*220a0*/  @P3 STG.E.U16 desc[UR20][R68.64], R99 ;  /* 0x0000006344003986 */ /* 0x0001e2000c101514 */
[C---:B------:R-:W-:Y:S01]  /*220b0*/  VIADD R100, R101.reuse, UR5 ;  /* 0x0000000565647c36 */ /* 0x040fe20008000000 */
[----:B------:R-:W-:Y:S01]  /*220c0*/  ISETP.LT.AND P2, PT, R102, UR7, !P0 ;  /* 0x0000000766007c0c */ /* 0x000fe2000c741270 */
[----:B------:R-:W-:Y:S01]  /*220d0*/  VIADD R102, R2, 0x9d ;  /* 0x0000009d02667836 */ /* 0x000fe20000000000 */
[-C--:B------:R-:W-:Y:S01]  /*220e0*/  LEA.HI.X.SX32 R97, R101, R3.reuse, 0x1, P6 ;  /* 0x0000000365617211 */ /* 0x080fe200030f0eff */
[----:B------:R-:W1:Y:S01]  /*220f0*/  LDCU UR7, c[0x0][0x39c] ;  /* 0x00007380ff0777ac */ /* 0x000e620008000800 */
[----:B0-----:R-:W-:Y:S02]  /*22100*/  PRMT R69, R83, 0x7610, R69 ;  /* 0x0000761053457816 */ /* 0x001fe40000000045 */
[----:B------:R-:W2:Y:S01]  /*22110*/  LDL.LU R83, [R1+0x678] ;  /* 0x0006780001537983 */ /* 0x000ea20000300800 */
[CC--:B------:R-:W-:Y:S01]  /*22120*/  LEA R98, P6, R100.reuse, R0.reuse, 0x1 ;  /* 0x0000000064627211 */ /* 0x0c0fe200078c08ff */
[----:B------:R-:W-:Y:S01]  /*22130*/  VIADD R101, R100, UR5 ;  /* 0x0000000564657c36 */ /* 0x000fe20008000000 */
[----:B---3--:R-:W-:Y:S01]  /*22140*/  ISETP.LT.AND P3, PT, R102, UR4, !P0 ;  /* 0x0000000466007c0c */ /* 0x008fe2000c761270 */
[----:B------:R0:W-:Y:S01]  /*22150*/  @P1 STG.E.U16 desc[UR20][R96.64], R69 ;  /* 0x0000004560001986 */ /* 0x0001e2000c101514 */
[----:B------:R-:W-:Y:S01]  /*22160*/  LEA.HI.X.SX32 R99, R100, R3, 0x1, P6 ;  /* 0x0000000364637211 */ /* 0x000fe200030f0eff */
[----:B------:R-:W3:Y:S01]  /*22170*/  LDCU UR4, c[0x0][0x39c] ;  /* 0x00007380ff0477ac */ /* 0x000ee20008000800 */
[C---:B------:R-:W-:Y:S01]  /*22180*/  LEA R68, P6, R101.reuse, R0, 0x1 ;  /* 0x0000000065447211 */ /* 0x040fe200078c08ff */
[----:B------:R-:W-:Y:S01]  /*22190*/  VIADD R100, R101, UR5 ;  /* 0x0000000565647c36 */ /* 0x000fe20008000000 */
[----:B0-----:R-:W-:-:S02]  /*221a0*/  PRMT R97, R84, 0x7610, R97 ;  /* 0x0000761054617816 */ /* 0x001fc40000000061 */
[----:B------:R-:W2:Y:S01]  /*221b0*/  LDL.LU R84, [R1+0x674] ;  /* 0x0006740001547983 */ /* 0x000ea20000300800 */
[----:B------:R-:W-:-:S03]  /*221c0*/  VIADD R102, R2, 0x9e ;  /* 0x0000009e02667836 */ /* 0x000fc60000000000 */
[----:B------:R0:W-:Y:S01]  /*221d0*/  @P4 STG.E.U16 desc[UR20][R98.64], R97 ;  /* 0x0000006162004986 */ /* 0x0001e2000c101514 */
[-C--:B------:R-:W-:Y:S02]  /*221e0*/  LEA.HI.X.SX32 R69, R101, R3.reuse, 0x1, P6 ;  /* 0x0000000365457211 */ /* 0x080fe400030f0eff */
[----:B------:R-:W-:Y:S02]  /*221f0*/  LEA R96, P6, R100, R0, 0x1 ;  /* 0x0000000064607211 */ /* 0x000fe400078c08ff */
[----:B-1----:R-:W-:Y:S02]  /*22200*/  ISETP.LT.AND P1, PT, R102, UR6, !P0 ;  /* 0x0000000666007c0c */ /* 0x002fe4000c721270 */
[----:B0-----:R-:W-:Y:S01]  /*22210*/  PRMT R99, R85, 0x7610, R99 ;  /* 0x0000761055637816 */ /* 0x001fe20000000063 */
[----:B------:R-:W-:Y:S01]  /*22220*/  VIADD R102, R2, 0x9f ;  /* 0x0000009f02667836 */ /* 0x000fe20000000000 */
[----:B------:R-:W2:Y:S01]  /*22230*/  LDL.LU R85, [R1+0x670] ;  /* 0x0006700001557983 */ /* 0x000ea20000300800 */
[C---:B------:R-:W-:Y:S01]  /*22240*/  LEA.HI.X.SX32 R97, R100.reuse, R3, 0x1, P6 ;  /* 0x0000000364617211 */ /* 0x040fe200030f0eff */
[----:B------:R-:W0:Y:S02]  /*22250*/  LDCU UR6, c[0x0][0x39c] ;  /* 0x00007380ff0677ac */ /* 0x000e240008000800 */
[----:B------:R1:W-:Y:S01]  /*22260*/  @P5 STG.E.U16 desc[UR20][R68.64], R99 ;  /* 0x0000006344005986 */ /* 0x0003e2000c101514 */
[----:B------:R-:W-:Y:S01]  /*22270*/  VIADD R101, R100, UR5 ;  /* 0x0000000564657c36 */ /* 0x000fe20008000000 */
[----:B---3--:R-:W-:Y:S01]  /*22280*/  ISETP.LT.AND P4, PT, R102, UR4, !P0 ;  /* 0x0000000466007c0c */ /* 0x008fe2000c781270 */
[----:B------:R-:W3:Y:S01]  /*22290*/  LDCU UR4, c[0x0][0x39c] ;  /* 0x00007380ff0477ac */ /* 0x000ee20008000800 */
[----:B------:R-:W-:Y:S01]  /*222a0*/  VIADD R102, R2, 0xa0 ;  /* 0x000000a002667836 */ /* 0x000fe20000000000 */
[----:B-1----:R-:W-:-:S02]  /*222b0*/  PRMT R69, R86, 0x7610, R69 ;  /* 0x0000761056457816 */ /* 0x002fc40000000045 */
[----:B------:R-:W2:Y:S04]  /*222c0*/  LDL.LU R86, [R1+0x66c] ;  /* 0x00066c0001567983 */ /* 0x000ea80000300800 */
[----:B------:R1:W-:Y:S01]  /*222d0*/  @P2 STG.E.U16 desc[UR20][R96.64], R69 ;  /* 0x0000004560002986 */ /* 0x0003e2000c101514 */
[C---:B------:R-:W-:Y:S01]  /*222e0*/  LEA R98, P6, R101.reuse, R0, 0x1 ;  /* 0x0000000065627211 */ /* 0x040fe200078c08ff */
[C---:B------:R-:W-:Y:S01]  /*222f0*/  VIADD R100, R101.reuse, UR5 ;  /* 0x0000000565647c36 */ /* 0x040fe20008000000 */
[----:B------:R-:W-:Y:S01]  /*22300*/  ISETP.LT.AND P5, PT, R102, UR7, !P0 ;  /* 0x0000000766007c0c */ /* 0x000fe2000c7a1270 */
[----:B------:R-:W-:Y:S01]  /*22310*/  VIADD R102, R2, 0xa1 ;  /* 0x000000a102667836 */ /* 0x000fe20000000000 */
[----:B------:R-:W-:Y:S01]  /*22320*/  LEA.HI.X.SX32 R99, R101, R3, 0x1, P6 ;  /* 0x0000000365637211 */ /* 0x000fe200030f0eff */
[----:B------:R-:W3:Y:S01]  /*22330*/  LDCU UR7, c[0x0][0x39c] ;  /* 0x00007380ff0777ac */ /* 0x000ee20008000800 */
[----:B-1----:R-:W-:-:S02]  /*22340*/  PRMT R97, R87, 0x7610, R97 ;  /* 0x0000761057617816 */ /* 0x002fc40000000061 */
[----:B------:R-:W2:Y:S01]  /*22350*/  LDL.LU R87, [R1+0x668] ;  /* 0x0006680001577983 */ /* 0x000ea20000300800 */
[----:B------:R-:W-:Y:S01]  /*22360*/  LEA R68, P6, R100, R0, 0x1 ;  /* 0x0000000064447211 */ /* 0x000fe200078c08ff */
[----:B------:R-:W-:Y:S01]  /*22370*/  VIADD R101, R2, 0xa2 ;  /* 0x000000a202657836 */ /* 0x000fe20000000000 */
[----:B0-----:R-:W-:Y:S01]  /*22380*/  ISETP.LT.AND P2, PT, R102, UR6, !P0 ;  /* 0x0000000666007c0c */ /* 0x001fe2000c741270 */
[----:B------:R5:W-:Y:S01]  /*22390*/  @P3 STG.E.U16 desc[UR20][R98.64], R97 ;  /* 0x0000006162003986 */ /* 0x000be2000c101514 */
[C---:B------:R-:W-:Y:S01]  /*223a0*/  LEA.HI.X.SX32 R69, R100.reuse, R3, 0x1, P6 ;  /* 0x0000000364457211 */ /* 0x040fe200030f0eff */
[----:B------:R-:W0:Y:S01]  /*223b0*/  LDCU UR6, c[0x0][0x39c] ;  /* 0x00007380ff0677ac */ /* 0x000e220008000800 */
[----:B------:R-:W-:Y:S01]  /*223c0*/  VIADD R100, R100, UR5 ;  /* 0x0000000564647c36 */ /* 0x000fe20008000000 */
[----:B----4-:R-:W-:Y:S02]  /*223d0*/  PRMT R103, R89, 0x7610, R103 ;  /* 0x0000761059677816 */ /* 0x010fe40000000067 */
[----:B---3--:R-:W-:Y:S01]  /*223e0*/  ISETP.LT.AND P3, PT, R101, UR4, !P0 ;  /* 0x0000000465007c0c */ /* 0x008fe2000c761270 */
[----:B------:R-:W1:Y:S01]  /*223f0*/  LDCU UR4, c[0x0][0x39c] ;  /* 0x00007380ff0477ac */ /* 0x000e620008000800 */
[----:B-----5:R-:W-:-:S02]  /*22400*/  PRMT R99, R88, 0x7610, R99 ;  /* 0x0000761058637816 */ /* 0x020fc40000000063 */
[----:B------:R-:W3:Y:S01]  /*22410*/  LDL.LU R88, [R1+0x664] ;  /* 0x0006640001587983 */ /* 0x000ee20000300800 */
[----:B------:R-:W-:-:S03]  /*22420*/  VIADD R101, R100, UR5 ;  /* 0x0000000564657c36 */ /* 0x000fc60008000000 */
[----:B------:R4:W-:Y:S01]  /*22430*/  @P1 STG.E.U16 desc[UR20][R68.64], R99 ;  /* 0x0000006344001986 */ /* 0x0009e2000c101514 */
[----:B------:R-:W-:-:S03]  /*22440*/  LEA R96, P1, R100, R0, 0x1 ;  /* 0x0000000064607211 */ /* 0x000fc600078208ff */
[----:B------:R-:W3:Y:S01]  /*22450*/  LDL.LU R89, [R1+0x660] ;  /* 0x0006600001597983 */ /* 0x000ee20000300800 */
[-C--:B------:R-:W-:Y:S02]  /*22460*/  LEA.HI.X.SX32 R97, R100, R3.reuse, 0x1, P1 ;  /* 0x0000000364617211 */ /* 0x080fe400008f0eff */
[CC--:B------:R-:W-:Y:S01]  /*22470*/  LEA R98, P6, R101.reuse, R0.reuse, 0x1 ;  /* 0x0000000065627211 */ /* 0x0c0fe200078c08ff */
[C---:B------:R-:W-:Y:S02]  /*22480*/  VIADD R102, R2.reuse, 0xa3 ;  /* 0x000000a302667836 */ /* 0x040fe40000000000 */
[----:B------:R-:W-:Y:S01]  /*22490*/  VIADD R100, R2, 0xa4 ;  /* 0x000000a402647836 */ /* 0x000fe20000000000 */
[----:B------:R2:W-:Y:S01]  /*224a0*/  @P4 STG.E.U16 desc[UR20][R96.64], R103 ;  /* 0x0000006760004986 */ /* 0x0005e2000c101514 */
[C---:B----4-:R-:W-:Y:S01]  /*224b0*/  LEA.HI.X.SX32 R99, R101.reuse, R3, 0x1, P6 ;  /* 0x0000000365637211 */ /* 0x050fe200030f0eff */
[----:B------:R-:W-:Y:S01]  /*224c0*/  VIADD R101, R101, UR5 ;  /* 0x0000000565657c36 */ /* 0x000fe20008000000 */
[----:B0-----:R-:W-:Y:S01]  /*224d0*/  ISETP.LT.AND P1, PT, R102, UR6, !P0 ;  /* 0x0000000666007c0c */ /* 0x001fe2000c721270 */
[----:B------:R-:W-:Y:S01]  /*224e0*/  VIADD R69, R2, 0xa5 ;  /* 0x000000a502457836 */ /* 0x000fe20000000000 */
[----:B------:R-:W-:Y:S01]  /*224f0*/  ISETP.LT.AND P4, PT, R100, UR7, !P0 ;  /* 0x0000000764007c0c */ /* 0x000fe2000c781270 */
[----:B------:R-:W0:Y:S01]  /*22500*/  LDCU UR6, c[0x0][0x39c] ;  /* 0x00007380ff0677ac */ /* 0x000e220008000800 */
[----:B------:R-:W-:-:S02]  /*22510*/  LEA R68, P6, R101, R0, 0x1 ;  /* 0x0000000065447211 */ /* 0x000fc400078c08ff */
[----:B--2---:R-:W-:Y:S01]  /*22520*/  PRMT R97, R90, 0x7610, R97 ;  /* 0x000076105a617816 */ /* 0x004fe20000000061 */
[----:B------:R-:W-:Y:S01]  /*22530*/  VIADD R100, R101, UR5 ;  /* 0x0000000565647c36 */ /* 0x000fe20008000000 */
[----:B------:R-:W2:Y:S01]  /*22540*/  LDL.LU R90, [R1+0x65c] ;  /* 0x00065c00015a7983 */ /* 0x000ea20000300800 */
[----:B------:R-:W-:Y:S01]  /*22550*/  PRMT R103, R92, 0x7610, R103 ;  /* 0x000076105c677816 */ /* 0x000fe20000000067 */
[----:B------:R-:W4:Y:S02]  /*22560*/  LDCU UR7, c[0x0][0x39c] ;  /* 0x00007380ff0777ac */ /* 0x000f240008000800 */
[----:B------:R5:W-:Y:S01]  /*22570*/  @P5 STG.E.U16 desc[UR20][R98.64], R97 ;  /* 0x0000006162005986 */ /* 0x000be2000c101514 */
[----:B-1----:R-:W-:Y:S01]  /*22580*/  ISETP.LT.AND P5, PT, R69, UR4, !P0 ;  /* 0x0000000445007c0c */ /* 0x002fe2000c7a1270 */
[----:B------:R-:W1:Y:S01]  /*22590*/  LDCU UR4, c[0x0][0x39c] ;  /* 0x00007380ff0477ac */ /* 0x000e620008000800 */
[----:B------:R-:W-:Y:S02]  /*225a0*/  LEA.HI.X.SX32 R69, R101, R3, 0x1, P6 ;  /* 0x0000000365457211 */ /* 0x000fe400030f0eff */
[----:B------:R-:W-:-:S02]  /*225b0*/  LEA R96, P6, R100, R0, 0x1 ;  /* 0x0000000064607211 */ /* 0x000fc400078c08ff */
[----:B-----5:R-:W-:Y:S02]  /*225c0*/  PRMT R99, R91, 0x7610, R99 ;  /* 0x000076105b637816 */ /* 0x020fe40000000063 */
[----:B------:R-:W2:Y:S01]  /*225d0*/  LDL.LU R91, [R1+0x658] ;  /* 0x00065800015b7983 */ /* 0x000ea20000300800 */
[C---:B------:R-:W-:Y:S01]  /*225e0*/  LEA.HI.X.SX32 R97, R100.reuse, R3, 0x1, P6 ;  /* 0x0000000364617211 */ /* 0x040fe200030f0eff */
[----:B------:R-:W-:Y:S02]  /*225f0*/  VIADD R100, R100, UR5 ;  /* 0x0000000564647c36 */ /* 0x000fe40008000000 */
[----:B------:R-:W-:Y:S01]  /*22600*/  VIADD R101, R2, 0xa6 ;  /* 0x000000a602657836 */ /* 0x000fe20000000000 */
[----:B------:R-:W-:Y:S04]  /*22610*/  @P2 STG.E.U16 desc[UR20][R68.64], R99 ;  /* 0x0000006344002986 */ /* 0x000fe8000c101514 */
[----:B------:R5:W-:Y:S01]  /*22620*/  @P3 STG.E.U16 desc[UR20][R96.64], R103 ;  /* 0x0000006760003986 */ /* 0x000be2000c101514 */
[----:B------:R-:W-:-:S03]  /*22630*/  LEA R98, P3, R100, R0, 0x1 ;  /* 0x0000000064627211 */ /* 0x000fc600078608ff */
[----:B------:R-:W2:Y:S01]  /*22640*/  LDL.LU R92, [R1+0x654] ;  /* 0x00065400015c7983 */ /* 0x000ea20000300800 */
[----:B0-----:R-:W-:Y:S01]  /*22650*/  ISETP.LT.AND P2, PT, R101, UR6, !P0 ;  /* 0x0000000665007c0c */ /* 0x001fe2000c741270 */
[C---:B------:R-:W-:Y:S01]  /*22660*/  VIADD R101, R100.reuse, UR5 ;  /* 0x0000000564657c36 */ /* 0x040fe20008000000 */
[----:B------:R-:W0:Y:S01]  /*22670*/  LDCU UR6, c[0x0][0x39c] ;  /* 0x00007380ff0677ac */ /* 0x000e220008000800 */
[----:B-----5:R-:W-:Y:S02]  /*22680*/  PRMT R97, R93, 0x7610, R97 ;  /* 0x000076105d617816 */ /* 0x020fe40000000061 */
[----:B------:R-:W5:Y:S01]  /*22690*/  LDL.LU R93, [R1+0x650] ;  /* 0x00065000015d7983 */ /* 0x000f620000300800 */
[----:B------:R-:W-:Y:S01]  /*226a0*/  LEA.HI.X.SX32 R99, R100, R3, 0x1, P3 ;  /* 0x0000000364637211 */ /* 0x000fe200018f0eff */
[----:B------:R-:W-:Y:S01]  /*226b0*/  VIADD R69, R2, 0xa8 ;  /* 0x000000a802457836 */ /* 0x000fe20000000000 */
[----:B------:R-:W-:-:S03]  /*226c0*/  LEA R68, P6, R101, R0, 0x1 ;  /* 0x0000000065447211 */ /* 0x000fc600078c08ff */
[----:B------:R0:W-:Y:S01]  /*226d0*/  @P1 STG.E.U16 desc[UR20][R98.64], R97 ;  /* 0x0000006162001986 */ /* 0x0001e2000c101514 */
[----:B-1----:R-:W-:Y:S01]  /*226e0*/  ISETP.LT.AND P1, PT, R69, UR4, !P0 ;  /* 0x0000000445007c0c */ /* 0x002fe2000c721270 */
[C---:B------:R-:W-:Y:S01]  /*226f0*/  VIADD R100, R101.reuse, UR5 ;  /* 0x0000000565647c36 */ /* 0x040fe20008000000 */
[----:B------:R-:W-:Y:S01]  /*22700*/  LEA.HI.X.SX32 R69, R101, R3, 0x1, P6 ;  /* 0x0000000365457211 */ /* 0x000fe200030f0eff */
[----:B------:R-:W1:Y:S01]  /*22710*/  LDCU UR4, c[0x0][0x39c] ;  /* 0x00007380ff0477ac */ /* 0x000e620008000800 */
[----:B0-----:R-:W-:Y:S02]  /*22720*/  PRMT R99, R94, 0x7610, R99 ;  /* 0x000076105e637816 */ /* 0x001fe40000000063 */
[----:B------:R-:W5:Y:S04]  /*22730*/  LDL.LU R94, [R1+0x64c] ;  /* 0x00064c00015e7983 */ /* 0x000f680000300800 */
[----:B------:R0:W-:Y:S02]  /*22740*/  @P4 STG.E.U16 desc[UR20][R68.64], R99 ;  /* 0x0000006344004986 */ /* 0x0001e4000c101514 */
[----:B0-----:R-:W-:-:S02]  /*22750*/  PRMT R69, R95, 0x7610, R69 ;  /* 0x000076105f457816 */ /* 0x001fc40000000045 */
[----:B------:R-:W5:Y:S01]  /*22760*/  LDL.LU R95, [R1+0x648] ;  /* 0x00064800015f7983 */ /* 0x000f620000300800 */
[----:B------:R-:W-:Y:S01]  /*22770*/  VIADD R101, R2, 0xa9 ;  /* 0x000000a902657836 */ /* 0x000fe20000000000 */
[----:B------:R-:W-:Y:S01]  /*22780*/  LEA R96, P6, R100, R0, 0x1 ;  /* 0x0000000064607211 */ /* 0x000fe200078c08ff */
[----:B------:R-:W-:-:S03]  /*22790*/  VIADD R102, R2, 0xa7 ;  /* 0x000000a702667836 */ /* 0x000fc60000000000 */
[C---:B------:R-:W-:Y:S01]  /*227a0*/  LEA.HI.X.SX32 R97, R100.reuse, R3, 0x1, P6 ;  /* 0x0000000364617211 */ /* 0x040fe200030f0eff */
[----:B------:R-:W-:Y:S01]  /*227b0*/  VIADD R100, R100, UR5 ;  /* 0x0000000564647c36 */ /* 0x000fe20008000000 */
[----:B------:R-:W-:Y:S01]  /*227c0*/  ISETP.LT.AND P4, PT, R101, UR6, !P0 ;  /* 0x0000000665007c0c */ /* 0x000fe2000c781270 */
[----:B------:R-:W0:Y:S01]  /*227d0*/  LDCU UR6, c[0x0][0x39c] ;  /* 0x00007380ff0677ac */ /* 0x000e220008000800 */
[----:B------:R-:W-:Y:S01]  /*227e0*/  VIADD R101, R2, 0xaa ;  /* 0x000000aa02657836 */ /* 0x000fe20000000000 */
[----:B------:R0:W-:Y:S01]  /*227f0*/  @P5 STG.E.U16 desc[UR20][R96.64], R69 ;  /* 0x0000004560005986 */ /* 0x0001e2000c101514 */
[C---:B------:R-:W-:Y:S02]  /*22800*/  LEA R98, P5, R100.reuse, R0, 0x1 ;  /* 0x0000000064627211 */ /* 0x040fe400078a08ff */
[----:B------:R-:W-:Y:S01]  /*22810*/  F2FP.F16.F32.PACK_AB R71, R71, R70 ;  /* 0x000000464747723e */ /* 0x000fe200000000ff */
[----:B------:R-:W-:Y:S01]  /*22820*/  VIADD R70, R100, UR5 ;  /* 0x0000000564467c36 */ /* 0x000fe20008000000 */
[----:B----4-:R-:W-:Y:S01]  /*22830*/  ISETP.LT.AND P3, PT, R102, UR7, !P0 ;  /* 0x0000000766007c0c */ /* 0x010fe2000c761270 */
[----:B------:R-:W4:Y:S01]  /*22840*/  LDCU UR7, c[0x0][0x39c] ;  /* 0x00007380ff0777ac */ /* 0x000f220008000800 */
[----:B-1----:R-:W-:-:S02]  /*22850*/  ISETP.LT.AND P6, PT, R101, UR4, !P0 ;  /* 0x0000000465007c0c */ /* 0x002fc4000c7c1270 */
[-C--:B------:R-:W-:Y:S01]  /*22860*/  LEA.HI.X.SX32 R99, R100, R3.reuse, 0x1, P5 ;  /* 0x0000000364637211 */ /* 0x080fe200028f0eff */
[----:B------:R-:W1:Y:S01]  /*22870*/  LDCU UR4, c[0x0][0x39c] ;  /* 0x00007380ff0477ac */ /* 0x000e620008000800 */
[C---:B0-----:R-:W-:Y:S02]  /*22880*/  PRMT R97, R71.reuse, 0x7610, R97 ;  /* 0x0000761047617816 */ /* 0x041fe40000000061 */
[----:B------:R-:W-:Y:S01]  /*22890*/  LEA R68, P5, R70, R0, 0x1 ;  /* 0x0000000046447211 */ /* 0x000fe200078a08ff */
[----:B------:R-:W-:Y:S02]  /*228a0*/  VIADD R96, R2, 0xab ;  /* 0x000000ab02607836 */ /* 0x000fe40000000000 */
[----:B------:R0:W-:Y:S01]  /*228b0*/  @P2 STG.E.U16 desc[UR20][R98.64], R97 ;  /* 0x0000006162002986 */ /* 0x0001e2000c101514 */
[----:B------:R-:W-:Y:S02]  /*228c0*/  LEA.HI.X.SX32 R69, R70, R3, 0x1, P5 ;  /* 0x0000000346457211 */ /* 0x000fe400028f0eff */
[----:B------:R-:W-:Y:S01]  /*228d0*/  ISETP.LT.AND P2, PT, R96, UR6, !P0 ;  /* 0x0000000660007c0c */ /* 0x000fe2000c741270 */
[----:B------:R-:W1:Y:S01]  /*228e0*/  LDCU UR6, c[0x0][0x39c] ;  /* 0x00007380ff0677ac */ /* 0x000e620008000800 */
[----:B0-----:R-:W-:Y:S01]  /*228f0*/  PRMT R99, R71, 0x7632, R99 ;  /* 0x0000763247637816 */ /* 0x001fe20000000063 */
[----:B------:R-:W-:-:S04]  /*22900*/  VIADD R71, R70, UR5 ;  /* 0x0000000546477c36 */ /* 0x000fc80008000000 */
[----:B------:R0:W-:Y:S01]  /*22910*/  @P3 STG.E.U16 desc[UR20][R68.64], R99 ;  /* 0x0000006344003986 */ /* 0x0001e2000c101514 */
[C---:B------:R-:W-:Y:S01]  /*22920*/  LEA R70, P3, R71.reuse, R0, 0x1 ;  /* 0x0000000047467211 */ /* 0x040fe200078608ff */
[----:B------:R-:W-:-:S03]  /*22930*/  VIADD R96, R71, UR5 ;  /* 0x0000000547607c36 */ /* 0x000fc60008000000 */
[----:B------:R-:W-:Y:S02]  /*22940*/  LEA.HI.X.SX32 R71, R71, R3, 0x1, P3 ;  /* 0x0000000347477211 */ /* 0x000fe400018f0eff */
[----:B0-----:R-:W-:Y:S01]  /*22950*/  F2FP.F16.F32.PACK_AB R69, R73, R72 ;  /* 0x000000484945723e */ /* 0x001fe200000000ff */
[C---:B------:R-:W-:Y:S02]  /*22960*/  VIADD R72, R2.reuse, 0xac ;  /* 0x000000ac02487836 */ /* 0x040fe40000000000 */
[----:B------:R-:W-:-:S03]  /*22970*/  VIADD R73, R2, 0xad ;  /* 0x000000ad02497836 */ /* 0x000fc60000000000 */
[----:B-1----:R-:W-:Y:S01]  /*22980*/  ISETP.LT.AND P3, PT, R72, UR4, !P0 ;  /* 0x0000000448007c0c */ /* 0x002fe2000c761270 */
[----:B------:R0:W-:Y:S01]  /*22990*/  @P1 STG.E.U16 desc[UR20][R70.64], R69 ;  /* 0x0000004546001986 */ /* 0x0001e2000c101514 */
[----:B------:R-:W-:Y:S01]  /*229a0*/  LEA R72, P5, R96, R0, 0x1 ;  /* 0x0000000060487211 */ /* 0x000fe200078a08ff */
[----:B------:R-:W-:Y:S01]  /*229b0*/  VIADD R68, R2, 0xae ;  /* 0x000000ae02447836 */ /* 0x000fe20000000000 */
[----:B----4-:R-:W-:Y:S01]  /*229c0*/  ISETP.LT.AND P1, PT, R73, UR7, !P0 ;  /* 0x0000000749007c0c */ /* 0x010fe2000c721270 */
[----:B------:R-:W1:Y:S01]  /*229d0*/  LDCU UR4, c[0x0][0x39c] ;  /* 0x00007380ff0477ac */ /* 0x000e620008000800 */
[C---:B------:R-:W-:Y:S01]  /*229e0*/  LEA.HI.X.SX32 R73, R96.reuse, R3, 0x1, P5 ;  /* 0x0000000360497211 */ /* 0x040fe200028f0eff */
[----:B------:R-:W-:Y:S01]  /*229f0*/  VIADD R96, R96, UR5 ;  /* 0x0000000560607c36 */ /* 0x000fe20008000000 */
[----:B------:R-:W-:Y:S01]  /*22a00*/  ISETP.LT.AND P5, PT, R68, UR6, !P0 ;  /* 0x0000000644007c0c */ /* 0x000fe2000c7a1270 */
[----:B------:R-:W4:Y:S01]  /*22a10*/  LDCU UR6, c[0x0][0x39c] ;  /* 0x00007380ff0677ac */ /* 0x000f220008000800 */
[----:B0-----:R-:W-:Y:S01]  /*22a20*/  PRMT R71, R69, 0x7632, R71 ;  /* 0x0000763245477816 */ /* 0x001fe20000000047 */
[C---:B------:R-:W-:Y:S01]  /*22a30*/  VIADD R97, R96.reuse, UR5 ;  /* 0x0000000560617c36 */ /* 0x040fe20008000000 */
[----:B------:R-:W-:Y:S01]  /*22a40*/  F2FP.F16.F32.PACK_AB R74, R75, R74 ;  /* 0x0000004a4b4a723e */ /* 0x000fe200000000ff */
[----:B------:R-:W0:Y:S02]  /*22a50*/  LDCU UR7, c[0x0][0x39c] ;  /* 0x00007380ff0777ac */ /* 0x000e240008000800 */
[----:B------:R1:W-:Y:S01]  /*22a60*/  @P4 STG.E.U16 desc[UR20][R72.64], R71 ;  /* 0x0000004748004986 */ /* 0x0003e2000c101514 */
[----:B------:R-:W-:-:S04]  /*22a70*/  LEA R68, P4, R96, R0, 0x1 ;  /* 0x0000000060447211 */ /* 0x000fc800078808ff */
[-C--:B------:R-:W-:Y:S02]  /*22a80*/  LEA.HI.X.SX32 R69, R96, R3.reuse, 0x1, P4 ;  /* 0x0000000360457211 */ /* 0x080fe400020f0eff */
[CC--:B------:R-:W-:Y:S01]  /*22a90*/  LEA R70, P4, R97.reuse, R0.reuse, 0x1 ;  /* 0x0000000061467211 */ /* 0x0c0fe200078808ff */
[----:B------:R-:W-:Y:S01]  /*22aa0*/  VIADD R75, R2, 0xaf ;  /* 0x000000af024b7836 */ /* 0x000fe20000000000 */
[C---:B------:R-:W-:Y:S02]  /*22ab0*/  PRMT R96, R74.reuse, 0x7632, R96 ;  /* 0x000076324a607816 */ /* 0x040fe40000000060 */
[----:B-1----:R-:W-:Y:S02]  /*22ac0*/  PRMT R73, R74, 0x7610, R73 ;  /* 0x000076104a497816 */ /* 0x002fe40000000049 */
[CC--:B------:R-:W-:Y:S01]  /*22ad0*/  LEA.HI.X.SX32 R71, R97.reuse, R3.reuse, 0x1, P4 ;  /* 0x0000000361477211 */ /* 0x0c0fe200020f0eff */
[----:B------:R-:W-:Y:S01]  /*22ae0*/  VIADD R97, R97, UR5 ;  /* 0x0000000561617c36 */ /* 0x000fe20008000000 */
[----:B------:R-:W-:Y:S01]  /*22af0*/  ISETP.LT.AND P4, PT, R75, UR4, !P0 ;  /* 0x000000044b007c0c */ /* 0x000fe2000c781270 */
[----:B------:R1:W-:Y:S01]  /*22b00*/  @P6 STG.E.U16 desc[UR20][R68.64], R73 ;  /* 0x0000004944006986 */ /* 0x0003e2000c101514 */
[----:B------:R-:W0:Y:S03]  /*22b10*/  LDCU UR4, c[0x0][0x39c] ;  /* 0x00007380ff0477ac */ /* 0x000e260008000800 */
[----:B------:R0:W-:Y:S01]  /*22b20*/  @P2 STG.E.U16 desc[UR20][R70.64], R96 ;  /* 0x0000006046002986 */ /* 0x0001e2000c101514 */
[C---:B------:R-:W-:Y:S01]  /*22b30*/  LEA R72, P2, R97.reuse, R0, 0x1 ;  /* 0x0000000061487211 */ /* 0x040fe200078408ff */
[----:B------:R-:W-:Y:S01]  /*22b40*/  VIADD R74, R97, UR5 ;  /* 0x00000005614a7c36 */ /* 0x000fe20008000000 */
[----:B------:R-:W-:Y:S01]  /*22b50*/  F2FP.F16.F32.PACK_AB R76, R77, R76 ;  /* 0x0000004c4d4c723e */ /* 0x000fe200000000ff */
[C---:B------:R-:W-:Y:S01]  /*22b60*/  VIADD R75, R2.reuse, 0xb0 ;  /* 0x000000b0024b7836 */ /* 0x040fe20000000000 */
[----:B-1----:R-:W-:Y:S01]  /*22b70*/  LEA.HI.X.SX32 R73, R97, R3, 0x1, P2 ;  /* 0x0000000361497211 */ /* 0x002fe200010f0eff */
[----:B------:R-:W-:Y:S01]  /*22b80*/  VIADD R69, R2, 0xb1 ;  /* 0x000000b102457836 */ /* 0x000fe20000000000 */
[----:B------:R-:W-:-:S02]  /*22b90*/  LEA R68, P6, R74, R0, 0x1 ;  /* 0x000000004a447211 */ /* 0x000fc400078c08ff */
[----:B----4-:R-:W-:Y:S01]  /*22ba0*/  ISETP.LT.AND P2, PT, R75, UR6, !P0 ;  /* 0x000000064b007c0c */ /* 0x010fe2000c741270 */
[----:B------:R1:W-:Y:S01]  /*22bb0*/  @P3 STG.E.U16 desc[UR20][R72.64], R76 ;  /* 0x0000004c48003986 */ /* 0x0003e2000c101514 */
[----:B------:R-:W4:Y:S01]  /*22bc0*/  LDCU UR6, c[0x0][0x39c] ;  /* 0x00007380ff0677ac */ /* 0x000f220008000800 */
[----:B0-----:R-:W-:Y:S01]  /*22bd0*/  ISETP.LT.AND P3, PT, R69, UR7, !P0 ;  /* 0x0000000745007c0c */ /* 0x001fe2000c761270 */
[----:B------:R-:W-:Y:S01]  /*22be0*/  VIADD R71, R2, 0xb2 ;  /* 0x000000b202477836 */ /* 0x000fe20000000000 */
[C---:B------:R-:W-:Y:S01]  /*22bf0*/  LEA.HI.X.SX32 R69, R74.reuse, R3, 0x1, P6 ;  /* 0x000000034a457211 */ /* 0x040fe200030f0eff */
[----:B------:R-:W-:Y:S01]  /*22c00*/  VIADD R74, R74, UR5 ;  /* 0x000000054a4a7c36 */ /* 0x000fe20008000000 */
[----:B------:R-:W-:Y:S01]  /*22c10*/  F2FP.F16.F32.PACK_AB R78, R79, R78 ;  /* 0x0000004e4f4e723e */ /* 0x000fe200000000ff */
[----:B------:R-:W0:Y:S01]  /*22c20*/  LDCU UR7, c[0x0][0x39c] ;  /* 0x00007380ff0777ac */ /* 0x000e220008000800 */
[----:B-1----:R-:W-:Y:S02]  /*22c30*/  PRMT R73, R76, 0x7632, R73 ;  /* 0x000076324c497816 */ /* 0x002fe40000000049 */
[----:B------:R-:W-:-:S03]  /*22c40*/  LEA R70, P6, R74, R0, 0x1 ;  /* 0x000000004a467211 */ /* 0x000fc600078c08ff */
[----:B------:R1:W-:Y:S01]  /*22c50*/  @P1 STG.E.U16 desc[UR20][R68.64], R73 ;  /* 0x0000004944001986 */ /* 0x0003e2000c101514 */
[----:B------:R-:W-:Y:S01]  /*22c60*/  ISETP.LT.AND P1, PT, R71, UR4, !P0 ;  /* 0x0000000447007c0c */ /* 0x000fe2000c721270 */
[----:B------:R-:W0:Y:S01]  /*22c70*/  LDCU UR4, c[0x0][0x39c] ;  /* 0x00007380ff0477ac */ /* 0x000e220008000800 */
[C---:B------:R-:W-:Y:S01]  /*22c80*/  VIADD R75, R74.reuse, UR5 ;  /* 0x000000054a4b7c36 */ /* 0x040fe20008000000 */
[----:B------:R-:W-:Y:S01]  /*22c90*/  LEA.HI.X.SX32 R71, R74, R3, 0x1, P6 ;  /* 0x000000034a477211 */ /* 0x000fe200030f0eff */
[----:B------:R-:W-:-:S03]  /*22ca0*/  VIADD R74, R2, 0xb3 ;  /* 0x000000b3024a7836 */ /* 0x000fc60000000000 */
[CC--:B------:R-:W-:Y:S01]  /*22cb0*/  LEA R72, P6, R75.reuse, R0.reuse, 0x1 ;  /* 0x000000004b487211 */ /* 0x0c0fe200078c08ff */
[----:B------:R-:W-:Y:S01]  /*22cc0*/  @P5 STG.E.U16 desc[UR20][R70.64], R78 ;  /* 0x0000004e46005986 */ /* 0x000fe2000c101514 */
[----:B----4-:R-:W-:Y:S01]  /*22cd0*/  ISETP.LT.AND P5, PT, R74, UR6, !P0 ;  /* 0x000000064a007c0c */ /* 0x010fe2000c7a1270 */
[----:B------:R-:W4:Y:S01]  /*22ce0*/  LDCU UR6, c[0x0][0x39c] ;  /* 0x00007380ff0677ac */ /* 0x000f220008000800 */
[C---:B-1----:R-:W-:Y:S01]  /*22cf0*/  LEA.HI.X.SX32 R73, R75.reuse, R3, 0x1, P6 ;  /* 0x000000034b497211 */ /* 0x042fe200030f0eff */
[----:B------:R-:W-:Y:S01]  /*22d00*/  VIADD R75, R75, UR5 ;  /* 0x000000054b4b7c36 */ /* 0x000fe20008000000 */
[----:B------:R-:W-:Y:S01]  /*22d10*/  PRMT R69, R78, 0x7632, R69 ;  /* 0x000076324e457816 */ /* 0x000fe20000000045 */
[----:B------:R-:W-:Y:S02]  /*22d20*/  VIADD R76, R2, 0xb4 ;  /* 0x000000b4024c7836 */ /* 0x000fe40000000000 */
[C---:B------:R-:W-:Y:S02]  /*22d30*/  VIADD R74, R75.reuse, UR5 ;  /* 0x000000054b4a7c36 */ /* 0x040fe40008000000 */
[----:B------:R1:W-:Y:S01]  /*22d40*/  @P4 STG.E.U16 desc[UR20][R72.64], R69 ;  /* 0x0000004548004986 */ /* 0x0003e2000c101514 */
[----:B------:R-:W-:-:S02]  /*22d50*/  LEA R68, P4, R75, R0, 0x1 ;  /* 0x000000004b447211 */ /* 0x000fc400078808ff */
[----:B0-----:R-:W-:Y:S01]  /*22d60*/  ISETP.LT.AND P6, PT, R76, UR4, !P0 ;  /* 0x000000044c007c0c */ /* 0x001fe2000c7c1270 */
[----:B------:R-:W0:Y:S01]  /*22d70*/  LDCU UR4, c[0x0][0x39c] ;  /* 0x00007380ff0477ac */ /* 0x000e220008000800 */
[----:B------:R-:W-:Y:S02]  /*22d80*/  F2FP.F16.F32.PACK_AB R80, R81, R80 ;  /* 0x000000505150723e */ /* 0x000fe400000000ff */
[-C--:B-1----:R-:W-:Y:S02]  /*22d90*/  LEA.HI.X.SX32 R69, R75, R3.reuse, 0x1, P4 ;  /* 0x000000034b457211 */ /* 0x082fe400020f0eff */
[-C--:B------:R-:W-:Y:S01]  /*22da0*/  LEA R70, P4, R74, R0.reuse, 0x1 ;  /* 0x000000004a467211 */ /* 0x080fe200078808ff */
[----:B------:R-:W-:Y:S01]  /*22db0*/  VIADD R72, R2, 0xb5 ;  /* 0x000000b502487836 */ /* 0x000fe20000000000 */
[----:B------:R-:W-:Y:S02]  /*22dc0*/  PRMT R73, R80, 0x7632, R73 ;  /* 0x0000763250497816 */ /* 0x000fe40000000049 */
[C---:B------:R-:W-:Y:S01]  /*22dd0*/  LEA.HI.X.SX32 R71, R74.reuse, R3, 0x1, P4 ;  /* 0x000000034a477211 */ /* 0x040fe200020f0eff */
[----:B------:R-:W-:Y:S01]  /*22de0*/  VIADD R74, R74, UR5 ;  /* 0x000000054a4a7c36 */ /* 0x000fe20008000000 */
[----:B------:R1:W-:Y:S01]  /*22df0*/  @P2 STG.E.U16 desc[UR20][R68.64], R80 ;  /* 0x0000005044002986 */ /* 0x0003e2000c101514 */
[----:B----4-:R-:W-:Y:S01]  /*22e00*/  ISETP.LT.AND P2, PT, R72, UR6, !P0 ;  /* 0x0000000648007c0c */ /* 0x010fe2000c741270 */
[----:B------:R-:W4:Y:S02]  /*22e10*/  LDCU UR6, c[0x0][0x39c] ;  /* 0x00007380ff0677ac */ /* 0x000f240008000800 */
[----:B------:R0:W-:Y:S01]  /*22e20*/  @P3 STG.E.U16 desc[UR20][R70.64], R73 ;  /* 0x0000004946003986 */ /* 0x0001e2000c101514 */
[C---:B------:R-:W-:Y:S01]  /*22e30*/  LEA R72, P3, R74.reuse, R0, 0x1 ;  /* 0x000000004a487211 */ /* 0x040fe200078608ff */
[----:B------:R-:W-:Y:S01]  /*22e40*/  VIADD R75, R74, UR5 ;  /* 0x000000054a4b7c36 */ /* 0x000fe20008000000 */
[----:B------:R-:W-:Y:S01]  /*22e50*/  F2FP.F16.F32.PACK_AB R82, R83, R82 ;  /* 0x000000525352723e */ /* 0x000fe200000000ff */
[----:B-1----:R-:W-:-:S02]  /*22e60*/  VIADD R68, R2, 0xb6 ;  /* 0x000000b602447836 */ /* 0x002fc40000000000 */
[----:B------:R-:W-:Y:S01]  /*22e70*/  VIADD R69, R2, 0xb7 ;  /* 0x000000b702457836 */ /* 0x000fe20000000000 */
[-C--:B0-----:R-:W-:Y:S02]  /*22e80*/  LEA.HI.X.SX32 R73, R74, R3.reuse, 0x1, P3 ;  /* 0x000000034a497211 */ /* 0x081fe400018f0eff */
[----:B------:R-:W-:Y:S01]  /*22e90*/  ISETP.LT.AND P3, PT, R68, UR4, !P0 ;  /* 0x0000000444007c0c */ /* 0x000fe2000c761270 */
[----:B------:R-:W-:Y:S01]  /*22ea0*/  VIADD R70, R2, 0xb8 ;  /* 0x000000b802467836 */ /* 0x000fe20000000000 */
[----:B------:R-:W-:Y:S01]  /*22eb0*/  LEA R68, P4, R75, R0, 0x1 ;  /* 0x000000004b447211 */ /* 0x000fe200078808ff */
[----:B------:R-:W-:Y:S01]  /*22ec0*/  @P1 STG.E.U16 desc[UR20][R72.64], R82 ;  /* 0x0000005248001986 */ /* 0x000fe2000c101514 */
[----:B------:R-:W-:Y:S01]  /*22ed0*/  ISETP.LT.AND P1, PT, R69, UR7, !P0 ;  /* 0x0000000745007c0c */ /* 0x000fe2000c721270 */
[----:B------:R-:W0:Y:S01]  /*22ee0*/  LDCU UR4, c[0x0][0x39c] ;  /* 0x00007380ff0477ac */ /* 0x000e220008000800 */
[C---:B------:R-:W-:Y:S01]  /*22ef0*/  LEA.HI.X.SX32 R69, R75.reuse, R3, 0x1, P4 ;  /* 0x000000034b457211 */ /* 0x040fe200020f0eff */
[----:B------:R-:W-:Y:S01]  /*22f00*/  VIADD R75, R75, UR5 ;  /* 0x000000054b4b7c36 */ /* 0x000fe20008000000 */
[----:B------:R-:W-:Y:S01]  /*22f10*/  PRMT R71, R82, 0x7632, R71 ;  /* 0x0000763252477816 */ /* 0x000fe20000000047 */
[----:B------:R-:W1:Y:S01]  /*22f20*/  LDCU UR7, c[0x0][0x39c] ;  /* 0x00007380ff0777ac */ /* 0x000e620008000800 */
[----:B----4-:R-:W-:Y:S01]  /*22f30*/  ISETP.LT.AND P4, PT, R70, UR6, !P0 ;  /* 0x0000000646007c0c */ /* 0x010fe2000c781270 */
[----:B------:R-:W-:-:S02]  /*22f40*/  VIADD R74, R75, UR5 ;  /* 0x000000054b4a7c36 */ /* 0x000fc40008000000 */
[----:B------:R4:W-:Y:S01]  /*22f50*/  @P5 STG.E.U16 desc[UR20][R68.64], R71 ;  /* 0x0000004744005986 */ /* 0x0009e2000c101514 */
[----:B------:R-:W-:Y:S01]  /*22f60*/  LEA R70, P5, R75, R0, 0x1 ;  /* 0x000000004b467211 */ /* 0x000fe200078a08ff */
[----:B------:R-:W0:Y:S01]  /*22f70*/  LDCU UR6, c[0x0][0x39c] ;  /* 0x00007380ff0677ac */ /* 0x000e220008000800 */
[----:B------:R-:W-:Y:S02]  /*22f80*/  F2FP.F16.F32.PACK_AB R84, R85, R84 ;  /* 0x000000545554723e */ /* 0x000fe400000000ff */
[-C--:B----4-:R-:W-:Y:S02]  /*22f90*/  LEA.HI.X.SX32 R71, R75, R3.reuse, 0x1, P5 ;  /* 0x000000034b477211 */ /* 0x090fe400028f0eff */
[-C--:B------:R-:W-:Y:S01]  /*22fa0*/  LEA R72, P5, R74, R0.reuse, 0x1 ;  /* 0x000000004a487211 */ /* 0x080fe200078a08ff */
[----:B------:R-:W-:Y:S01]  /*22fb0*/  VIADD R75, R2, 0xb9 ;  /* 0x000000b9024b7836 */ /* 0x000fe20000000000 */
[----:B------:R-:W-:Y:S02]  /*22fc0*/  PRMT R69, R84, 0x7632, R69 ;  /* 0x0000763254457816 */ /* 0x000fe40000000045 */
[C---:B------:R-:W-:Y:S01]  /*22fd0*/  LEA.HI.X.SX32 R73, R74.reuse, R3, 0x1, P5 ;  /* 0x000000034a497211 */ /* 0x040fe200028f0eff */
[----:B------:R-:W-:Y:S01]  /*22fe0*/  VIADD R74, R74, UR5 ;  /* 0x000000054a4a7c36 */ /* 0x000fe20008000000 */
[----:B------:R4:W-:Y:S01]  /*22ff0*/  @P6 STG.E.U16 desc[UR20][R70.64], R84 ;  /* 0x0000005446006986 */ /* 0x0009e2000c101514 */
[----:B0-----:R-:W-:Y:S01]  /*23000*/  ISETP.LT.AND P5, PT, R75, UR4, !P0 ;  /* 0x000000044b007c0c */ /* 0x001fe2000c7a1270 */
[----:B------:R-:W0:Y:S02]  /*23010*/  LDCU UR4, c[0x0][0x39c] ;  /* 0x00007380ff0477ac */ /* 0x000e240008000800 */
[----:B------:R1:W-:Y:S01]  /*23020*/  @P2 STG.E.U16 desc[UR20][R72.64], R69 ;  /* 0x0000004548002986 */ /* 0x0003e2000c101514 */
[C---:B------:R-:W-:Y:S01]  /*23030*/  LEA R68, P2, R74.reuse, R0, 0x1 ;  /* 0x000000004a447211 */ /* 0x040fe200078408ff */
[----:B------:R-:W-:Y:S01]  /*23040*/  VIADD R75, R74, UR5 ;  /* 0x000000054a4b7c36 */ /* 0x000fe20008000000 */
[----:B------:R-:W-:Y:S01]  /*23050*/  F2FP.F16.F32.PACK_AB R86, R87, R86 ;  /* 0x000000565756723e */ /* 0x000fe200000000ff */
[----:B------:R-:W-:-:S02]  /*23060*/  VIADD R76, R2, 0xba ;  /* 0x000000ba024c7836 */ /* 0x000fc40000000000 */
[----:B----4-:R-:W-:Y:S01]  /*23070*/  VIADD R71, R2, 0xbb ;  /* 0x000000bb02477836 */ /* 0x010fe20000000000 */
[----:B------:R-:W-:Y:S02]  /*23080*/  LEA R70, P6, R75, R0, 0x1 ;  /* 0x000000004b467211 */ /* 0x000fe400078c08ff */
[-C--:B-1----:R-:W-:Y:S02]  /*23090*/  LEA.HI.X.SX32 R69, R74, R3.reuse, 0x1, P2 ;  /* 0x000000034a457211 */ /* 0x082fe400010f0eff */
[----:B------:R-:W-:Y:S01]  /*230a0*/  ISETP.LT.AND P2, PT, R76, UR6, !P0 ;  /* 0x000000064c007c0c */ /* 0x000fe2000c741270 */
[----:B------:R-:W1:Y:S02]  /*230b0*/  LDCU UR6, c[0x0][0x39c] ;  /* 0x00007380ff0677ac */ /* 0x000e640008000800 */
[----:B------:R4:W-:Y:S01]  /*230c0*/  @P3 STG.E.U16 desc[UR20][R68.64], R86 ;  /* 0x0000005644003986 */ /* 0x0009e2000c101514 */
[----:B------:R-:W-:Y:S01]  /*230d0*/  ISETP.LT.AND P3, PT, R71, UR7, !P0 ;  /* 0x0000000747007c0c */ /* 0x000fe2000c761270 */
[C---:B------:R-:W-:Y:S01]  /*230e0*/  VIADD R73, R2.reuse, 0xbc ;  /* 0x000000bc02497836 */ /* 0x040fe20000000000 */
[C---:B------:R-:W-:Y:S01]  /*230f0*/  LEA.HI.X.SX32 R71, R75.reuse, R3, 0x1, P6 ;  /* 0x000000034b477211 */ /* 0x040fe200030f0eff */
[----:B------:R-:W-:Y:S01]  /*23100*/  VIADD R75, R75, UR5 ;  /* 0x000000054b4b7c36 */ /* 0x000fe20008000000 */
[----:B---3--:R-:W-:Y:S01]  /*23110*/  F2FP.F16.F32.PACK_AB R88, R89, R88 ;  /* 0x000000585958723e */ /* 0x008fe200000000ff */
[----:B------:R-:W-:Y:S01]  /*23120*/  VIADD R76, R2, 0xbe ;  /* 0x000000be024c7836 */ /* 0x000fe20000000000 */
[----:B--2---:R-:W-:Y:S01]  /*23130*/  F2FP.F16.F32.PACK_AB R90, R91, R90 ;  /* 0x0000005a5b5a723e */ /* 0x004fe200000000ff */
[----:B------:R-:W2:Y:S01]  /*23140*/  LDCU UR7, c[0x0][0x39c] ;  /* 0x00007380ff0777ac */ /* 0x000ea20008000800 */
[----:B----4-:R-:W-:-:S02]  /*23150*/  PRMT R69, R86, 0x7632, R69 ;  /* 0x0000763256457816 */ /* 0x010fc40000000045 */
[----:B------:R-:W-:-:S03]  /*23160*/  LEA R72, P6, R75, R0, 0x1 ;  /* 0x000000004b487211 */ /* 0x000fc600078c08ff */
[----:B------:R3:W-:Y:S01]  /*23170*/  @P1 STG.E.U16 desc[UR20][R70.64], R69 ;  /* 0x0000004546001986 */ /* 0x0007e2000c101514 */
[----:B0-----:R-:W-:Y:S01]  /*23180*/  ISETP.LT.AND P1, PT, R73, UR4, !P0 ;  /* 0x0000000449007c0c */ /* 0x001fe2000c721270 */
[----:B------:R-:W0:Y:S01]  /*23190*/  LDCU UR4, c[0x0][0x39c] ;  /* 0x00007380ff0477ac */ /* 0x000e220008000800 */
[C---:B------:R-:W-:Y:S01]  /*231a0*/  VIADD R74, R75.reuse, UR5 ;  /* 0x000000054b4a7c36 */ /* 0x040fe20008000000 */
[----:B------:R-:W-:Y:S01]  /*231b0*/  LEA.HI.X.SX32 R73, R75, R3, 0x1, P6 ;  /* 0x000000034b497211 */ /* 0x000fe200030f0eff */
[----:B------:R-:W-:-:S03]  /*231c0*/  VIADD R75, R2, 0xbd ;  /* 0x000000bd024b7836 */ /* 0x000fc60000000000 */
[C---:B------:R-:W-:Y:S01]  /*231d0*/  LEA R68, P6, R74.reuse, R0, 0x1 ;  /* 0x000000004a447211 */ /* 0x040fe200078c08ff */
[----:B------:R-:W-:Y:S01]  /*231e0*/  @P4 STG.E.U16 desc[UR20][R72.64], R88 ;  /* 0x0000005848004986 */ /* 0x000fe2000c101514 */
[----:B-1----:R-:W-:Y:S01]  /*231f0*/  ISETP.LT.AND P4, PT, R75, UR6, !P0 ;  /* 0x000000064b007c0c */ /* 0x002fe2000c781270 */
[----:B------:R-:W1:Y:S01]  /*23200*/  LDCU UR6, c[0x0][0x39c] ;  /* 0x00007380ff0677ac */ /* 0x000e620008000800 */
[C---:B---3--:R-:W-:Y:S01]  /*23210*/  LEA.HI.X.SX32 R69, R74.reuse, R3, 0x1, P6 ;  /* 0x000000034a457211 */ /* 0x048fe200030f0eff */
[----:B------:R-:W-:Y:S01]  /*23220*/  VIADD R74, R74, UR5 ;  /* 0x000000054a4a7c36 */ /* 0x000fe20008000000 */
[----:B------:R-:W-:-:S03]  /*23230*/  PRMT R71, R88, 0x7632, R71 ;  /* 0x0000763258477816 */ /* 0x000fc60000000047 */
[C---:B------:R-:W-:Y:S02]  /*23240*/  VIADD R75, R74.reuse, UR5 ;  /* 0x000000054a4b7c36 */ /* 0x040fe40008000000 */
[----:B------:R3:W-:Y:S01]  /*23250*/  @P5 STG.E.U16 desc[UR20][R68.64], R71 ;  /* 0x0000004744005986 */ /* 0x0007e2000c101514 */
[-C--:B------:R-:W-:Y:S02]  /*23260*/  LEA R70, P5, R74, R0.reuse, 0x1 ;  /* 0x000000004a467211 */ /* 0x080fe400078a08ff */
[----:B0-----:R-:W-:Y:S01]  /*23270*/  ISETP.LT.AND P6, PT, R76, UR4, !P0 ;  /* 0x000000044c007c0c */ /* 0x001fe2000c7c1270 */
[----:B------:R-:W0:Y:S01]  /*23280*/  LDCU UR4, c[0x0][0x39c] ;  /* 0x00007380ff0477ac */ /* 0x000e220008000800 */
[----:B---3--:R-:W-:Y:S02]  /*23290*/  LEA.HI.X.SX32 R71, R74, R3, 0x1, P5 ;  /* 0x000000034a477211 */ /* 0x008fe400028f0eff */
[----:B------:R-:W-:Y:S01]  /*232a0*/  LEA R72, P5, R75, R0, 0x1 ;  /* 0x000000004b487211 */ /* 0x000fe200078a08ff */
[----:B------:R-:W-:Y:S01]  /*232b0*/  VIADD R68, R2, 0xbf ;  /* 0x000000bf02447836 */ /* 0x000fe20000000000 */
[----:B------:R-:W-:-:S02]  /*232c0*/  PRMT R69, R90, 0x7632, R69 ;  /* 0x000076325a457816 */ /* 0x000fc40000000045 */
[C---:B------:R-:W-:Y:S01]  /*232d0*/  LEA.HI.X.SX32 R73, R75.reuse, R3, 0x1, P5 ;  /* 0x000000034b497211 */ /* 0x040fe200028f0eff */
[----:B------:R-:W-:Y:S01]  /*232e0*/  VIADD R75, R75, UR5 ;  /* 0x000000054b4b7c36 */ /* 0x000fe20008000000 */
[----:B------:R3:W-:Y:S01]  /*232f0*/  @P2 STG.E.U16 desc[UR20][R70.64], R90 ;  /* 0x0000005a46002986 */ /* 0x0007e2000c101514 */
[----:B-1----:R-:W-:Y:S01]  /*23300*/  ISETP.LT.AND P2, PT, R68, UR6, !P0 ;  /* 0x0000000644007c0c */ /* 0x002fe2000c741270 */
[----:B------:R-:W1:Y:S02]  /*23310*/  LDCU UR6, c[0x0][0x39c] ;  /* 0x00007380ff0677ac */ /* 0x000e640008000800 */
[----:B------:R4:W-:Y:S01]  /*23320*/  @P3 STG.E.U16 desc[UR20][R72.64], R69 ;  /* 0x0000004548003986 */ /* 0x0009e2000c101514 */
[C---:B------:R-:W-:Y:S01]  /*23330*/  LEA R68, P3, R75.reuse, R0, 0x1 ;  /* 0x000000004b447211 */ /* 0x040fe200078608ff */
[----:B------:R-:W-:Y:S01]  /*23340*/  VIADD R74, R75, UR5 ;  /* 0x000000054b4a7c36 */ /* 0x000fe20008000000 */
[----:B-----5:R-:W-:Y:S01]  /*23350*/  F2FP.F16.F32.PACK_AB R92, R93, R92 ;  /* 0x0000005c5d5c723e */ /* 0x020fe200000000ff */
[----:B---3--:R-:W-:-:S02]  /*23360*/  VIADD R70, R2, 0xc0 ;  /* 0x000000c002467836 */ /* 0x008fc40000000000 */
[----:B------:R-:W-:Y:S01]  /*23370*/  VIADD R71, R2, 0xc1 ;  /* 0x000000c102477836 */ /* 0x000fe20000000000 */
[-C--:B----4-:R-:W-:Y:S02]  /*23380*/  LEA.HI.X.SX32 R69, R75, R3.reuse, 0x1, P3 ;  /* 0x000000034b457211 */ /* 0x090fe400018f0eff */
[----:B0-----:R-:W-:Y:S01]  /*23390*/  ISETP.LT.AND P3, PT, R70, UR4, !P0 ;  /* 0x0000000446007c0c */ /* 0x001fe2000c761270 */
[----:B------:R-:W-:Y:S01]  /*233a0*/  VIADD R72, R2, 0xc2 ;  /* 0x000000c202487836 */ /* 0x000fe20000000000 */
[C---:B------:R-:W-:Y:S01]  /*233b0*/  LEA R70, P5, R74.reuse, R0, 0x1 ;  /* 0x000000004a467211 */ /* 0x040fe200078a08ff */
[----:B------:R0:W-:Y:S01]  /*233c0*/  @P1 STG.E.U16 desc[UR20][R68.64], R92 ;  /* 0x0000005c44001986 */ /* 0x0001e2000c101514 */
[----:B--2---:R-:W-:Y:S01]  /*233d0*/  ISETP.LT.AND P1, PT, R71, UR7, !P0 ;  /* 0x0000000747007c0c */ /* 0x004fe2000c721270 */
[----:B------:R-:W2:Y:S01]  /*233e0*/  LDCU UR4, c[0x0][0x39c] ;  /* 0x00007380ff0477ac */ /* 0x000ea20008000800 */
[C---:B------:R-:W-:Y:S01]  /*233f0*/  LEA.HI.X.SX32 R71, R74.reuse, R3, 0x1, P5 ;  /* 0x000000034a477211 */ /* 0x040fe200028f0eff */
[----:B------:R-:W-:Y:S01]  /*23400*/  VIADD R74, R74, UR5 ;  /* 0x000000054a4a7c36 */ /* 0x000fe20008000000 */
[----:B-1----:R-:W-:Y:S01]  /*23410*/  ISETP.LT.AND P5, PT, R72, UR6, !P0 ;  /* 0x0000000648007c0c */ /* 0x002fe2000c7a1270 */
[----:B------:R-:W1:Y:S01]  /*23420*/  LDCU UR6, c[0x0][0x39c] ;  /* 0x00007380ff0677ac */ /* 0x000e620008000800 */
[----:B0-----:R-:W-:Y:S01]  /*23430*/  PRMT R69, R92, 0x7632, R69 ;  /* 0x000076325c457816 */ /* 0x001fe20000000045 */
[C---:B------:R-:W-:Y:S01]  /*23440*/  VIADD R75, R74.reuse, UR5 ;  /* 0x000000054a4b7c36 */ /* 0x040fe20008000000 */
[----:B------:R-:W-:Y:S01]  /*23450*/  F2FP.F16.F32.PACK_AB R94, R95, R94 ;  /* 0x0000005e5f5e723e */ /* 0x000fe200000000ff */
[----:B------:R-:W0:Y:S02]  /*23460*/  LDCU UR7, c[0x0][0x39c] ;  /* 0x00007380ff0777ac */ /* 0x000e240008000800 */
[----:B------:R3:W-:Y:S01]  /*23470*/  @P4 STG.E.U16 desc[UR20][R70.64], R69 ;  /* 0x0000004546004986 */ /* 0x0007e2000c101514 */
[----:B------:R-:W-:-:S04]  /*23480*/  LEA R72, P4, R74, R0, 0x1 ;  /* 0x000000004a487211 */ /* 0x000fc800078808ff */
[-C--:B------:R-:W-:Y:S02]  /*23490*/  LEA.HI.X.SX32 R73, R74, R3.reuse, 0x1, P4 ;  /* 0x000000034a497211 */ /* 0x080fe400020f0eff */
[C---:B------:R-:W-:Y:S02]  /*234a0*/  LEA R68, P4, R75.reuse, R0, 0x1 ;  /* 0x000000004b447211 */ /* 0x040fe400078808ff */
[----:B------:R-:W-:Y:S02]  /*234b0*/  PRMT R76, R94, 0x7632, R76 ;  /* 0x000076325e4c7816 */ /* 0x000fe4000000004c */
[C---:B---3--:R-:W-:Y:S01]  /*234c0*/  LEA.HI.X.SX32 R69, R75.reuse, R3, 0x1, P4 ;  /* 0x000000034b457211 */ /* 0x048fe200020f0eff */
[----:B------:R-:W-:Y:S01]  /*234d0*/  VIADD R75, R75, UR5 ;  /* 0x000000054b4b7c36 */ /* 0x000fe20008000000 */
[----:B------:R-:W-:Y:S01]  /*234e0*/  @P6 STG.E.U16 desc[UR20][R72.64], R94 ;  /* 0x0000005e48006986 */ /* 0x000fe2000c101514 */
[----:B------:R-:W-:-:S03]  /*234f0*/  VIADD R74, R2, 0xc3 ;  /* 0x000000c3024a7836 */ /* 0x000fc60000000000 */
[----:B------:R3:W-:Y:S01]  /*23500*/  @P2 STG.E.U16 desc[UR20][R68.64], R76 ;  /* 0x0000004c44002986 */ /* 0x0007e2000c101514 */
[----:B------:R-:W-:Y:S01]  /*23510*/  VIADD R70, R2, 0xc4 ;  /* 0x000000c402467836 */ /* 0x000fe20000000000 */
[----:B--2---:R-:W-:Y:S01]  /*23520*/  ISETP.LT.AND P4, PT, R74, UR4, !P0 ;  /* 0x000000044a007c0c */ /* 0x004fe2000c781270 */
[----:B------:R-:W2:Y:S01]  /*23530*/  LDCU UR4, c[0x0][0x39c] ;  /* 0x00007380ff0477ac */ /* 0x000ea20008000800 */
[----:B------:R-:W-:Y:S02]  /*23540*/  VIADD R74, R75, UR5 ;  /* 0x000000054b4a7c36 */ /* 0x000fe40008000000 */
[----:B------:R-:W-:Y:S01]  /*23550*/  VIADD R71, R2, 0xc5 ;  /* 0x000000c502477836 */ /* 0x000fe20000000000 */
[----:B---3--:R-:W-:Y:S02]  /*23560*/  F2FP.F16.F32.PACK_AB R69, R5, R4 ;  /* 0x000000040545723e */ /* 0x008fe400000000ff */
[----:B------:R-:W-:Y:S02]  /*23570*/  LEA R4, P2, R75, R0, 0x1 ;  /* 0x000000004b047211 */ /* 0x000fe400078408ff */
[----:B------:R-:W-:-:S02]  /*23580*/  PRMT R73, R69, 0x7610, R73 ;  /* 0x0000761045497816 */ /* 0x000fc40000000049 */
[-C--:B------:R-:W-:Y:S02]  /*23590*/  LEA.HI.X.SX32 R5, R75, R3.reuse, 0x1, P2 ;  /* 0x000000034b057211 */ /* 0x080fe400010f0eff */
[----:B-1----:R-:W-:Y:S01]  /*235a0*/  ISETP.LT.AND P2, PT, R70, UR6, !P0 ;  /* 0x0000000646007c0c */ /* 0x002fe2000c741270 */
[----:B------:R-:W1:Y:S01]  /*235b0*/  LDCU UR6, c[0x0][0x39c] ;  /* 0x00007380ff0677ac */ /* 0x000e620008000800 */
[----:B------:R-:W-:Y:S01]  /*235c0*/  LEA R70, P6, R74, R0, 0x1 ;  /* 0x000000004a467211 */ /* 0x000fe200078c08ff */
[----:B------:R3:W-:Y:S01]  /*235d0*/  @P3 STG.E.U16 desc[UR20][R4.64], R73 ;  /* 0x0000004904003986 */ /* 0x0007e2000c101514 */
[----:B0-----:R-:W-:Y:S02]  /*235e0*/  ISETP.LT.AND P3, PT, R71, UR7, !P0 ;  /* 0x0000000747007c0c */ /* 0x001fe4000c761270 */
[----:B------:R-:W-:Y:S01]  /*235f0*/  F2FP.F16.F32.PACK_AB R7, R7, R6 ;  /* 0x000000060707723e */ /* 0x000fe200000000ff */
[----:B------:R-:W-:Y:S01]  /*23600*/  VIADD R72, R2, 0xc7 ;  /* 0x000000c702487836 */ /* 0x000fe20000000000 */
[C---:B------:R-:W-:Y:S01]  /*23610*/  LEA.HI.X.SX32 R71, R74.reuse, R3, 0x1, P6 ;  /* 0x000000034a477211 */ /* 0x040fe200030f0eff */
[----:B------:R-:W-:Y:S01]  /*23620*/  VIADD R74, R74, UR5 ;  /* 0x000000054a4a7c36 */ /* 0x000fe20008000000 */
[----:B------:R-:W0:Y:S01]  /*23630*/  LDCU UR7, c[0x0][0x39c] ;  /* 0x00007380ff0777ac */ /* 0x000e220008000800 */
[----:B---3--:R-:W-:Y:S01]  /*23640*/  PRMT R5, R69, 0x7632, R5 ;  /* 0x0000763245057816 */ /* 0x008fe20000000005 */
[----:B------:R-:W-:-:S02]  /*23650*/  VIADD R69, R2, 0xc6 ;  /* 0x000000c602457836 */ /* 0x000fc40000000000 */
[CC--:B------:R-:W-:Y:S01]  /*23660*/  LEA R68, P6, R74.reuse, R0.reuse, 0x1 ;  /* 0x000000004a447211 */ /* 0x0c0fe200078c08ff */
[C---:B------:R-:W-:Y:S01]  /*23670*/  VIADD R6, R74.reuse, UR5 ;  /* 0x000000054a067c36 */ /* 0x040fe20008000000 */
[----:B------:R3:W-:Y:S01]  /*23680*/  @P1 STG.E.U16 desc[UR20][R70.64], R5 ;  /* 0x0000000546001986 */ /* 0x0007e2000c101514 */
[----:B--2---:R-:W-:Y:S01]  /*23690*/  ISETP.LT.AND P1, PT, R69, UR4, !P0 ;  /* 0x0000000445007c0c */ /* 0x004fe2000c721270 */
[----:B------:R-:W2:Y:S01]  /*236a0*/  LDCU UR4, c[0x0][0x39c] ;  /* 0x00007380ff0477ac */ /* 0x000ea20008000800 */
[-C--:B------:R-:W-:Y:S02]  /*236b0*/  LEA.HI.X.SX32 R69, R74, R3.reuse, 0x1, P6 ;  /* 0x000000034a457211 */ /* 0x080fe400030f0eff */
[C---:B------:R-:W-:Y:S02]  /*236c0*/  LEA R4, P6, R6.reuse, R0, 0x1 ;  /* 0x0000000006047211 */ /* 0x040fe400078c08ff */
[----:B---3--:R-:W-:Y:S02]  /*236d0*/  PRMT R71, R7, 0x7610, R71 ;  /* 0x0000761007477816 */ /* 0x008fe40000000047 */
[----:B------:R-:W-:-:S03]  /*236e0*/  LEA.HI.X.SX32 R5, R6, R3, 0x1, P6 ;  /* 0x0000000306057211 */ /* 0x000fc600030f0eff */
[----:B------:R3:W-:Y:S01]  /*236f0*/  @P5 STG.E.U16 desc[UR20][R68.64], R71 ;  /* 0x0000004744005986 */ /* 0x0007e2000c101514 */
[----:B-1----:R-:W-:Y:S01]  /*23700*/  ISETP.LT.AND P5, PT, R72, UR6, !P0 ;  /* 0x0000000648007c0c */ /* 0x002fe2000c7a1270 */
[----:B------:R-:W1:Y:S01]  /*23710*/  LDCU UR6, c[0x0][0x39c] ;  /* 0x00007380ff0677ac */ /* 0x000e620008000800 */
[----:B---3--:R-:W-:Y:S01]  /*23720*/  PRMT R69, R7, 0x7632, R69 ;  /* 0x0000763207457816 */ /* 0x008fe20000000045 */
[----:B------:R-:W-:-:S04]  /*23730*/  VIADD R7, R6, UR5 ;  /* 0x0000000506077c36 */ /* 0x000fc80008000000 */
[----:B------:R3:W-:Y:S01]  /*23740*/  @P4 STG.E.U16 desc[UR20][R4.64], R69 ;  /* 0x0000004504004986 */ /* 0x0007e2000c101514 */
[C---:B------:R-:W-:Y:S01]  /*23750*/  LEA R6, P4, R7.reuse, R0, 0x1 ;  /* 0x0000000007067211 */ /* 0x040fe200078808ff */
[----:B------:R-:W-:Y:S01]  /*23760*/  VIADD R70, R7, UR5 ;  /* 0x0000000507467c36 */ /* 0x000fe20008000000 */
[----:B---3--:R-:W-:Y:S01]  /*23770*/  F2FP.F16.F32.PACK_AB R5, R9, R8 ;  /* 0x000000080905723e */ /* 0x008fe200000000ff */
[----:B------:R-:W-:Y:S01]  /*23780*/  VIADD R8, R2, 0xc8 ;  /* 0x000000c802087836 */ /* 0x000fe20000000000 */
[----:B------:R-:W-:-:S04]  /*23790*/  LEA.HI.X.SX32 R7, R7, R3, 0x1, P4 ;  /* 0x0000000307077211 */ /* 0x000fc800020f0eff */
[----:B--2---:R-:W-:Y:S01]  /*237a0*/  ISETP.LT.AND P6, PT, R8, UR4, !P0 ;  /* 0x0000000408007c0c */ /* 0x004fe2000c7c1270 */
[----:B------:R-:W2:Y:S01]  /*237b0*/  LDCU UR4, c[0x0][0x39c] ;  /* 0x00007380ff0477ac */ /* 0x000ea20008000800 */
[-C--:B------:R-:W-:Y:S01]  /*237c0*/  LEA R8, P4, R70, R0.reuse, 0x1 ;  /* 0x0000000046087211 */ /* 0x080fe200078808ff */
[----:B------:R-:W-:Y:S01]  /*237d0*/  VIADD R4, R2, 0xc9 ;  /* 0x000000c902047836 */ /* 0x000fe20000000000 */
[----:B------:R-:W-:Y:S02]  /*237e0*/  PRMT R68, R5, 0x7632, R68 ;  /* 0x0000763205447816 */ /* 0x000fe40000000044 */
[C---:B------:R-:W-:Y:S01]  /*237f0*/  LEA.HI.X.SX32 R9, R70.reuse, R3, 0x1, P4 ;  /* 0x0000000346097211 */ /* 0x040fe200020f0eff */
[----:B------:R-:W-:Y:S01]  /*23800*/  VIADD R70, R70, UR5 ;  /* 0x0000000546467c36 */ /* 0x000fe20008000000 */
[----:B------:R3:W-:Y:S01]  /*23810*/  @P2 STG.E.U16 desc[UR20][R6.64], R5 ;  /* 0x0000000506002986 */ /* 0x0007e2000c101514 */
[----:B-1----:R-:W-:Y:S01]  /*23820*/  ISETP.LT.AND P2, PT, R4, UR6, !P0 ;  /* 0x0000000604007c0c */ /* 0x002fe2000c741270 */
[----:B------:R-:W1:Y:S02]  /*23830*/  LDCU UR6, c[0x0][0x39c] ;  /* 0x00007380ff0677ac */ /* 0x000e640008000800 */
[----:B------:R4:W-:Y:S01]  /*23840*/  @P3 STG.E.U16 desc[UR20][R8.64], R68 ;  /* 0x0000004408003986 */ /* 0x0009e2000c101514 */
[----:B------:R-:W-:-:S02]  /*23850*/  LEA R4, P3, R70, R0, 0x1 ;  /* 0x0000000046047211 */ /* 0x000fc400078608ff */
[----:B------:R-:W-:Y:S01]  /*23860*/  F2FP.F16.F32.PACK_AB R11, R11, R10 ;  /* 0x0000000a0b0b723e */ /* 0x000fe200000000ff */
[----:B------:R-:W-:Y:S02]  /*23870*/  VIADD R10, R70, UR5 ;  /* 0x00000005460a7c36 */ /* 0x000fe40008000000 */
[----:B---3--:R-:W-:Y:S01]  /*23880*/  VIADD R6, R2, 0xca ;  /* 0x000000ca02067836 */ /* 0x008fe20000000000 */
[----:B------:R-:W-:Y:S01]  /*23890*/  LEA.HI.X.SX32 R5, R70, R3, 0x1, P3 ;  /* 0x0000000346057211 */ /* 0x000fe200018f0eff */
[----:B------:R-:W-:-:S03]  /*238a0*/  VIADD R7, R2, 0xcb ;  /* 0x000000cb02077836 */ /* 0x000fc60000000000 */
[----:B--2---:R-:W-:Y:S01]  /*238b0*/  ISETP.LT.AND P3, PT, R6, UR4, !P0 ;  /* 0x0000000406007c0c */ /* 0x004fe2000c761270 */
[----:B------:R2:W-:Y:S01]  /*238c0*/  @P1 STG.E.U16 desc[UR20][R4.64], R11 ;  /* 0x0000000b04001986 */ /* 0x0005e2000c101514 */
[----:B------:R-:W-:Y:S01]  /*238d0*/  LEA R6, P4, R10, R0, 0x1 ;  /* 0x000000000a067211 */ /* 0x000fe200078808ff */
[----:B----4-:R-:W-:Y:S01]  /*238e0*/  VIADD R8, R2, 0xcc ;  /* 0x000000cc02087836 */ /* 0x010fe20000000000 */
[----:B0-----:R-:W-:Y:S01]  /*238f0*/  ISETP.LT.AND P1, PT, R7, UR7, !P0 ;  /* 0x0000000707007c0c */ /* 0x001fe2000c721270 */
[----:B------:R-:W0:Y:S01]  /*23900*/  LDCU UR4, c[0x0][0x39c] ;  /* 0x00007380ff0477ac */ /* 0x000e220008000800 */
[C---:B------:R-:W-:Y:S01]  /*23910*/  LEA.HI.X.SX32 R7, R10.reuse, R3, 0x1, P4 ;  /* 0x000000030a077211 */ /* 0x040fe200020f0eff */
[----:B------:R-:W-:Y:S01]  /*23920*/  VIADD R10, R10, UR5 ;  /* 0x000000050a0a7c36 */ /* 0x000fe20008000000 */
[----:B-1----:R-:W-:Y:S01]  /*23930*/  ISETP.LT.AND P4, PT, R8, UR6, !P0 ;  /* 0x0000000608007c0c */ /* 0x002fe2000c781270 */
[----:B------:R-:W1:Y:S01]  /*23940*/  LDCU UR6, c[0x0][0x39c] ;  /* 0x00007380ff0677ac */ /* 0x000e620008000800 */
[----:B--2---:R-:W-:Y:S01]  /*23950*/  PRMT R5, R11, 0x7632, R5 ;  /* 0x000076320b057816 */ /* 0x004fe20000000005 */
[C---:B------:R-:W-:Y:S01]  /*23960*/  VIADD R11, R10.reuse, UR5 ;  /* 0x000000050a0b7c36 */ /* 0x040fe20008000000 */
[----:B------:R-:W-:Y:S01]  /*23970*/  F2FP.F16.F32.PACK_AB R12, R13, R12 ;  /* 0x0000000c0d0c723e */ /* 0x000fe200000000ff */
[----:B------:R-:W2:Y:S02]  /*23980*/  LDCU UR7, c[0x0][0x39c] ;  /* 0x00007380ff0777ac */ /* 0x000ea40008000800 */
[----:B------:R3:W-:Y:S01]  /*23990*/  @P5 STG.E.U16 desc[UR20][R6.64], R5 ;  /* 0x0000000506005986 */ /* 0x0007e2000c101514 */
[----:B------:R-:W-:-:S04]  /*239a0*/  LEA R8, P5, R10, R0, 0x1 ;  /* 0x000000000a087211 */ /* 0x000fc800078a08ff */
[-C--:B------:R-:W-:Y:S02]  /*239b0*/  LEA.HI.X.SX32 R9, R10, R3.reuse, 0x1, P5 ;  /* 0x000000030a097211 */ /* 0x080fe400028f0eff */
[CC--:B------:R-:W-:Y:S01]  /*239c0*/  LEA R4, P5, R11.reuse, R0.reuse, 0x1 ;  /* 0x000000000b047211 */ /* 0x0c0fe200078a08ff */
[----:B------:R-:W-:Y:S01]  /*239d0*/  VIADD R10, R2, 0xcd ;  /* 0x000000cd020a7836 */ /* 0x000fe20000000000 */
[C---:B------:R-:W-:Y:S02]  /*239e0*/  PRMT R13, R12.reuse, 0x7632, R13 ;  /* 0x000076320c0d7816 */ /* 0x040fe4000000000d */
[----:B---3--:R-:W-:Y:S02]  /*239f0*/  PRMT R7, R12, 0x7610, R7 ;  /* 0x000076100c077816 */ /* 0x008fe40000000007 */
[CC--:B------:R-:W-:Y:S01]  /*23a00*/  LEA.HI.X.SX32 R5, R11.reuse, R3.reuse, 0x1, P5 ;  /* 0x000000030b057211 */ /* 0x0c0fe200028f0eff */
[----:B------:R-:W-:Y:S01]  /*23a10*/  VIADD R11, R11, UR5 ;  /* 0x000000050b0b7c36 */ /* 0x000fe20008000000 */
[----:B0-----:R-:W-:Y:S01]  /*23a20*/  ISETP.LT.AND P5, PT, R10, UR4, !P0 ;  /* 0x000000040a007c0c */ /* 0x001fe2000c7a1270 */
[----:B------:R0:W-:Y:S01]  /*23a30*/  @P6 STG.E.U16 desc[UR20][R8.64], R7 ;  /* 0x0000000708006986 */ /* 0x0001e2000c101514 */
[----:B------:R-:W3:Y:S03]  /*23a40*/  LDCU UR4, c[0x0][0x39c] ;  /* 0x00007380ff0477ac */ /* 0x000ee60008000800 */
[----:B------:R4:W-:Y:S01]  /*23a50*/  @P2 STG.E.U16 desc[UR20][R4.64], R13 ;  /* 0x0000000d04002986 */ /* 0x0009e2000c101514 */
[C---:B------:R-:W-:Y:S01]  /*23a60*/  LEA R6, P2, R11.reuse, R0, 0x1 ;  /* 0x000000000b067211 */ /* 0x040fe200078408ff */
[----:B------:R-:W-:Y:S01]  /*23a70*/  VIADD R10, R11, UR5 ;  /* 0x000000050b0a7c36 */ /* 0x000fe20008000000 */
[----:B------:R-:W-:Y:S01]  /*23a80*/  F2FP.F16.F32.PACK_AB R14, R15, R14 ;  /* 0x0000000e0f0e723e */ /* 0x000fe200000000ff */
[C---:B------:R-:W-:Y:S01]  /*23a90*/  VIADD R12, R2.reuse, 0xce ;  /* 0x000000ce020c7836 */ /* 0x040fe20000000000 */
[----:B0-----:R-:W-:Y:S01]  /*23aa0*/  LEA.HI.X.SX32 R7, R11, R3, 0x1, P2 ;  /* 0x000000030b077211 */ /* 0x001fe200010f0eff */
[----:B------:R-:W-:Y:S01]  /*23ab0*/  VIADD R9, R2, 0xcf ;  /* 0x000000cf02097836 */ /* 0x000fe20000000000 */
[----:B------:R-:W-:-:S02]  /*23ac0*/  LEA R8, P6, R10, R0, 0x1 ;  /* 0x000000000a087211 */ /* 0x000fc400078c08ff */
[----:B-1----:R-:W-:Y:S01]  /*23ad0*/  ISETP.LT.AND P2, PT, R12, UR6, !P0 ;  /* 0x000000060c007c0c */ /* 0x002fe2000c741270 */
[----:B------:R0:W-:Y:S01]  /*23ae0*/  @P3 STG.E.U16 desc[UR20][R6.64], R14 ;  /* 0x0000000e06003986 */ /* 0x0001e2000c101514 */
[----:B------:R-:W1:Y:S01]  /*23af0*/  LDCU UR6, c[0x0][0x39c] ;  /* 0x00007380ff0677ac */ /* 0x000e620008000800 */
[----:B--2---:R-:W-:Y:S01]  /*23b00*/  ISETP.LT.AND P3, PT, R9, UR7, !P0 ;  /* 0x0000000709007c0c */ /* 0x004fe2000c761270 */
[----:B----4-:R-:W-:Y:S01]  /*23b10*/  VIADD R5, R2, 0xd0 ;  /* 0x000000d002057836 */ /* 0x010fe20000000000 */
[C---:B------:R-:W-:Y:S01]  /*23b20*/  LEA.HI.X.SX32 R9, R10.reuse, R3, 0x1, P6 ;  /* 0x000000030a097211 */ /* 0x040fe200030f0eff */
[----:B------:R-:W-:Y:S01]  /*23b30*/  VIADD R10, R10, UR5 ;  /* 0x000000050a0a7c36 */ /* 0x000fe20008000000 */
[----:B------:R-:W-:Y:S01]  /*23b40*/  F2FP.F16.F32.PACK_AB R16, R17, R16 ;  /* 0x000000101110723e */ /* 0x000fe200000000ff */
[----:B------:R-:W-:Y:S01]  /*23b50*/  VIADD R12, R2, 0xd2 ;  /* 0x000000d2020c7836 */ /* 0x000fe20000000000 */
[----:B------:R-:W-:Y:S01]  /*23b60*/  F2FP.F16.F32.PACK_AB R18, R19, R18 ;  /* 0x000000121312723e */ /* 0x000fe200000000ff */
[----:B------:R-:W2:Y:S01]  /*23b70*/  LDCU UR7, c[0x0][0x39c] ;  /* 0x00007380ff0777ac */ /* 0x000ea20008000800 */
[----:B0-----:R-:W-:-:S02]  /*23b80*/  PRMT R7, R14, 0x7632, R7 ;  /* 0x000076320e077816 */ /* 0x001fc40000000007 */
[----:B------:R-:W-:-:S03]  /*23b90*/  LEA R4, P6, R10, R0, 0x1 ;  /* 0x000000000a047211 */ /* 0x000fc600078c08ff */
[----:B------:R0:W-:Y:S01]  /*23ba0*/  @P1 STG.E.U16 desc[UR20][R8.64], R7 ;  /* 0x0000000708001986 */ /* 0x0001e2000c101514 */
[----:B---3--:R-:W-:Y:S01]  /*23bb0*/  ISETP.LT.AND P1, PT, R5, UR4, !P0 ;  /* 0x0000000405007c0c */ /* 0x008fe2000c721270 */
[----:B------:R-:W3:Y:S01]  /*23bc0*/  LDCU UR4, c[0x0][0x39c] ;  /* 0x00007380ff0477ac */ /* 0x000ee20008000800 */
[C---:B------:R-:W-:Y:S01]  /*23bd0*/  VIADD R11, R10.reuse, UR5 ;  /* 0x000000050a0b7c36 */ /* 0x040fe20008000000 */
[----:B------:R-:W-:Y:S01]  /*23be0*/  LEA.HI.X.SX32 R5, R10, R3, 0x1, P6 ;  /* 0x000000030a057211 */ /* 0x000fe200030f0eff */
[----:B------:R-:W-:-:S03]  /*23bf0*/  VIADD R10, R2, 0xd1 ;  /* 0x000000d1020a7836 */ /* 0x000fc60000000000 */
[C---:B------:R-:W-:Y:S01]  /*23c00*/  LEA R6, P6, R11.reuse, R0, 0x1 ;  /* 0x000000000b067211 */ /* 0x040fe200078c08ff */
[----:B------:R4:W-:Y:S01]  /*23c10*/  @P4 STG.E.U16 desc[UR20][R4.64], R16 ;  /* 0x0000001004004986 */ /* 0x0009e2000c101514 */
[----:B-1----:R-:W-:Y:S01]  /*23c20*/  ISETP.LT.AND P4, PT, R10, UR6, !P0 ;  /* 0x000000060a007c0c */ /* 0x002fe2000c781270 */
[----:B------:R-:W1:Y:S01]  /*23c30*/  LDCU UR6, c[0x0][0x39c] ;  /* 0x00007380ff0677ac */ /* 0x000e620008000800 */
[C---:B0-----:R-:W-:Y:S01]  /*23c40*/  LEA.HI.X.SX32 R7, R11.reuse, R3, 0x1, P6 ;  /* 0x000000030b077211 */ /* 0x041fe200030f0eff */
[----:B------:R-:W-:Y:S01]  /*23c50*/  VIADD R11, R11, UR5 ;  /* 0x000000050b0b7c36 */ /* 0x000fe20008000000 */
[----:B----4-:R-:W-:-:S03]  /*23c60*/  PRMT R5, R16, 0x7632, R5 ;  /* 0x0000763210057816 */ /* 0x010fc60000000005 */
[C---:B------:R-:W-:Y:S01]  /*23c70*/  VIADD R10, R11.reuse, UR5 ;  /* 0x000000050b0a7c36 */ /* 0x040fe20008000000 */
[----:B---3--:R-:W-:Y:S01]  /*23c80*/  ISETP.LT.AND P6, PT, R12, UR4, !P0 ;  /* 0x000000040c007c0c */ /* 0x008fe2000c7c1270 */
[----:B------:R-:W0:Y:S01]  /*23c90*/  LDCU UR4, c[0x0][0x39c] ;  /* 0x00007380ff0477ac */ /* 0x000e220008000800 */
[----:B------:R3:W-:Y:S01]  /*23ca0*/  @P5 STG.E.U16 desc[UR20][R6.64], R5 ;  /* 0x0000000506005986 */ /* 0x0007e2000c101514 */
[----:B------:R-:W-:-:S04]  /*23cb0*/  LEA R8, P5, R11, R0, 0x1 ;  /* 0x000000000b087211 */ /* 0x000fc800078a08ff */
[----:B------:R-:W-:Y:S02]  /*23cc0*/  LEA.HI.X.SX32 R9, R11, R3, 0x1, P5 ;  /* 0x000000030b097211 */ /* 0x000fe400028f0eff */
[----:B------:R-:W-:Y:S01]  /*23cd0*/  LEA R4, P5, R10, R0, 0x1 ;  /* 0x000000000a047211 */ /* 0x000fe200078a08ff */
[----:B---3--:R-:W-:-:S03]  /*23ce0*/  VIADD R6, R2, 0xd3 ;  /* 0x000000d302067836 */ /* 0x008fc60000000000 */
[C---:B------:R-:W-:Y:S01]  /*23cf0*/  LEA.HI.X.SX32 R5, R10.reuse, R3, 0x1, P5 ;  /* 0x000000030a057211 */ /* 0x040fe200028f0eff */
[----:B------:R-:W-:Y:S01]  /*23d00*/  VIADD R10, R10, UR5 ;  /* 0x000000050a0a7c36 */ /* 0x000fe20008000000 */
[----:B------:R-:W-:Y:S01]  /*23d10*/  PRMT R7, R18, 0x7632, R7 ;  /* 0x0000763212077816 */ /* 0x000fe20000000007 */
[----:B------:R3:W-:Y:S01]  /*23d20*/  @P2 STG.E.U16 desc[UR20][R8.64], R18 ;  /* 0x0000001208002986 */ /* 0x0007e2000c101514 */
[----:B-1----:R-:W-:Y:S01]  /*23d30*/  ISETP.LT.AND P2, PT, R6, UR6, !P0 ;  /* 0x0000000606007c0c */ /* 0x002fe2000c741270 */
[----:B------:R-:W1:Y:S02]  /*23d40*/  LDCU UR6, c[0x0][0x39c] ;  /* 0x00007380ff0677ac */ /* 0x000e640008000800 */
[----:B------:R4:W-:Y:S01]  /*23d50*/  @P3 STG.E.U16 desc[UR20][R4.64], R7 ;  /* 0x0000000704003986 */ /* 0x0009e2000c101514 */
[C---:B------:R-:W-:Y:S01]  /*23d60*/  LEA R6, P3, R10.reuse, R0, 0x1 ;  /* 0x000000000a067211 */ /* 0x040fe200078608ff */
[----:B------:R-:W-:Y:S01]  /*23d70*/  VIADD R11, R10, UR5 ;  /* 0x000000050a0b7c36 */ /* 0x000fe20008000000 */
[----:B------:R-:W-:Y:S01]  /*23d80*/  F2FP.F16.F32.PACK_AB R20, R21, R20 ;  /* 0x000000141514723e */ /* 0x000fe200000000ff */
[----:B---3--:R-:W-:-:S02]  /*23d90*/  VIADD R8, R2, 0xd4 ;  /* 0x000000d402087836 */ /* 0x008fc40000000000 */
[----:B------:R-:W-:Y:S01]  /*23da0*/  VIADD R9, R2, 0xd5 ;  /* 0x000000d502097836 */ /* 0x000fe20000000000 */
[-C--:B----4-:R-:W-:Y:S02]  /*23db0*/  LEA.HI.X.SX32 R7, R10, R3.reuse, 0x1, P3 ;  /* 0x000000030a077211 */ /* 0x090fe400018f0eff */
[----:B0-----:R-:W-:Y:S01]  /*23dc0*/  ISETP.LT.AND P3, PT, R8, UR4, !P0 ;  /* 0x0000000408007c0c */ /* 0x001fe2000c761270 */
[----:B------:R-:W-:Y:S01]  /*23dd0*/  VIADD R4, R2, 0xd6 ;  /* 0x000000d602047836 */ /* 0x000fe20000000000 */
[----:B------:R-:W-:Y:S01]  /*23de0*/  LEA R8, P5, R11, R0, 0x1 ;  /* 0x000000000b087211 */ /* 0x000fe200078a08ff */
[----:B------:R-:W-:Y:S01]  /*23df0*/  @P1 STG.E.U16 desc[UR20][R6.64], R20 ;  /* 0x0000001406001986 */ /* 0x000fe2000c101514 */
[----:B--2---:R-:W-:Y:S01]  /*23e00*/  ISETP.LT.AND P1, PT, R9, UR7, !P0 ;  /* 0x0000000709007c0c */ /* 0x004fe2000c721270 */
[----:B------:R-:W0:Y:S01]  /*23e10*/  LDCU UR4, c[0x0][0x39c] ;  /* 0x00007380ff0477ac */ /* 0x000e220008000800 */
[C---:B------:R-:W-:Y:S01]  /*23e20*/  LEA.HI.X.SX32 R9, R11.reuse, R3, 0x1, P5 ;  /* 0x000000030b097211 */ /* 0x040fe200028f0eff */
[----:B------:R-:W-:Y:S01]  /*23e30*/  VIADD R11, R11, UR5 ;  /* 0x000000050b0b7c36 */ /* 0x000fe20008000000 */
[----:B------:R-:W-:Y:S01]  /*23e40*/  PRMT R5, R20, 0x7632, R5 ;  /* 0x0000763214057816 */ /* 0x000fe20000000005 */
[----:B------:R-:W2:Y:S01]  /*23e50*/  LDCU UR7, c[0x0][0x39c] ;  /* 0x00007380ff0777ac */ /* 0x000ea20008000800 */
[----:B-1----:R-:W-:Y:S01]  /*23e60*/  ISETP.LT.AND P5, PT, R4, UR6, !P0 ;  /* 0x0000000604007c0c */ /* 0x002fe2000c7a1270 */
[----:B------:R-:W-:-:S02]  /*23e70*/  VIADD R10, R11, UR5 ;  /* 0x000000050b0a7c36 */ /* 0x000fc40008000000 */
[----:B------:R1:W-:Y:S01]  /*23e80*/  @P4 STG.E.U16 desc[UR20][R8.64], R5 ;  /* 0x0000000508004986 */ /* 0x0003e2000c101514 */
[----:B------:R-:W-:Y:S01]  /*23e90*/  LEA R4, P4, R11, R0, 0x1 ;  /* 0x000000000b047211 */ /* 0x000fe200078808ff */
[----:B------:R-:W3:Y:S01]  /*23ea0*/  LDCU UR6, c[0x0][0x39c] ;  /* 0x00007380ff0677ac */ /* 0x000ee20008000800 */
        /* <DEDUP_REMOVED lines=15> */
[----:B-1----:R-:W-:Y:S01]  /*23fa0*/  VIADD R5, R2, 0xd9 ;  /* 0x000000d902057836 */ /* 0x002fe20000000000 */
[----:B------:R-:W-:Y:S02]  /*23fb0*/  LEA R4, P6, R11, R0, 0x1 ;  /* 0x000000000b047211 */ /* 0x000fe400078c08ff */
[-C--:B----4-:R-:W-:Y:S02]  /*23fc0*/  LEA.HI.X.SX32 R9, R10, R3.reuse, 0x1, P2 ;  /* 0x000000030a097211 */ /* 0x090fe400010f0eff */
[----:B---3--:R-:W-:Y:S01]  /*23fd0*/  ISETP.LT.AND P2, PT, R12, UR6, !P0 ;  /* 0x000000060c007c0c */ /* 0x008fe2000c741270 */
[----:B------:R-:W1:Y:S02]  /*23fe0*/  LDCU UR6, c[0x0][0x39c] ;  /* 0x00007380ff0677ac */ /* 0x000e640008000800 */
[----:B------:R3:W-:Y:S01]  /*23ff0*/  @P3 STG.E.U16 desc[UR20][R8.64], R24 ;  /* 0x0000001808003986 */ /* 0x0007e2000c101514 */
[----:B--2---:R-:W-:Y:S01]  /*24000*/  ISETP.LT.AND P3, PT, R5, UR7, !P0 ;  /* 0x0000000705007c0c */ /* 0x004fe2000c761270 */
[C---:B------:R-:W-:Y:S01]  /*24010*/  VIADD R7, R2.reuse, 0xda ;  /* 0x000000da02077836 */ /* 0x040fe20000000000 */
[C---:B------:R-:W-:Y:S01]  /*24020*/  LEA.HI.X.SX32 R5, R11.reuse, R3, 0x1, P6 ;  /* 0x000000030b057211 */ /* 0x040fe200030f0eff */
[----:B------:R-:W-:Y:S01]  /*24030*/  VIADD R11, R11, UR5 ;  /* 0x000000050b0b7c36 */ /* 0x000fe20008000000 */
[----:B------:R-:W-:Y:S01]  /*24040*/  F2FP.F16.F32.PACK_AB R26, R27, R26 ;  /* 0x0000001a1b1a723e */ /* 0x000fe200000000ff */
[----:B------:R-:W-:Y:S01]  /*24050*/  VIADD R12, R2, 0xdc ;  /* 0x000000dc020c7836 */ /* 0x000fe20000000000 */
[----:B------:R-:W-:Y:S01]  /*24060*/  F2FP.F16.F32.PACK_AB R28, R29, R28 ;  /* 0x0000001c1d1c723e */ /* 0x000fe200000000ff */
[----:B------:R-:W2:Y:S01]  /*24070*/  LDCU UR7, c[0x0][0x39c] ;  /* 0x00007380ff0777ac */ /* 0x000ea20008000800 */
[----:B---3--:R-:W-:-:S02]  /*24080*/  PRMT R9, R24, 0x7632, R9 ;  /* 0x0000763218097816 */ /* 0x008fc40000000009 */
        /* <DEDUP_REMOVED lines=37> */
[C---:B------:R-:W-:Y:S01]  /*242e0*/  LEA R4, P4, R10.reuse, R0, 0x1 ;  /* 0x000000000a047211 */ /* 0x040fe200078808ff */
        /* <DEDUP_REMOVED lines=10> */
[C---:B------:R-:W-:Y:S01]  /*24390*/  LEA R6, P5, R10.reuse, R0, 0x1 ;  /* 0x000000000a067211 */ /* 0x040fe200078a08ff */
[----:B------:R-:W3:Y:S01]  /*243a0*/  LDCU UR6, c[0x0][0x39c] ;  /* 0x00007380ff0677ac */ /* 0x000ee20008000800 */
[----:B------:R-:W-:Y:S02]  /*243b0*/  F2FP.F16.F32.PACK_AB R32, R33, R32 ;  /* 0x000000202120723e */ /* 0x000fe400000000ff */
[-C--:B-1----:R-:W-:Y:S02]  /*243c0*/  LEA.HI.X.SX32 R7, R10, R3.reuse, 0x1, P5 ;  /* 0x000000030a077211 */ /* 0x082fe400028f0eff */
[CC--:B------:R-:W-:Y:S01]  /*243d0*/  LEA R8, P5, R11.reuse, R0.reuse, 0x1 ;  /* 0x000000000b087211 */ /* 0x0c0fe200078a08ff */
        /* <DEDUP_REMOVED lines=19> */
[----:B------:R-:W-:Y:S01]  /*24510*/  VIADD R9, R2, 0xe4 ;  /* 0x000000e402097836 */ /* 0x000fe20000000000 */
        /* <DEDUP_REMOVED lines=23> */
[CC--:B------:R-:W-:Y:S02]  /*24690*/  LEA R6, P5, R11.reuse, R0.reuse, 0x1 ;  /* 0x000000000b067211 */ /* 0x0c0fe400078a08ff */
        /* <DEDUP_REMOVED lines=29> */
[----:B------:R-:W-:Y:S01]  /*24870*/  VIADD R10, R11, UR5 ;  /* 0x000000050b0a7c36 */ /* 0x000fe20008000000 */
[----:B------:R-:W-:Y:S01]  /*24880*/  F2FP.F16.F32.PACK_AB R42, R43, R42 ;  /* 0x0000002a2b2a723e */ /* 0x000fe200000000ff */
[----:B------:R-:W0:Y:S02]  /*24890*/  LDCU UR7, c[0x0][0x39c] ;  /* 0x00007380ff0777ac */ /* 0x000e240008000800 */
[----:B------:R3:W-:Y:S01]  /*248a0*/  @P4 STG.E.U16 desc[UR20][R6.64], R5 ;  /* 0x0000000506004986 */ /* 0x0007e2000c101514 */
[----:B------:R-:W-:-:S04]  /*248b0*/  LEA R8, P4, R11, R0, 0x1 ;  /* 0x000000000b087211 */ /* 0x000fc800078808ff */
[-C--:B------:R-:W-:Y:S02]  /*248c0*/  LEA.HI.X.SX32 R9, R11, R3.reuse, 0x1, P4 ;  /* 0x000000030b097211 */ /* 0x080fe400020f0eff */
[-C--:B------:R-:W-:Y:S01]  /*248d0*/  LEA R4, P4, R10, R0.reuse, 0x1 ;  /* 0x000000000a047211 */ /* 0x080fe200078808ff */
[----:B------:R-:W-:Y:S01]  /*248e0*/  VIADD R11, R2, 0xeb ;  /* 0x000000eb020b7836 */ /* 0x000fe20000000000 */
[----:B---3--:R-:W-:Y:S02]  /*248f0*/  PRMT R7, R42, 0x7632, R7 ;  /* 0x000076322a077816 */ /* 0x008fe40000000007 */
[C---:B------:R-:W-:Y:S01]  /*24900*/  LEA.HI.X.SX32 R5, R10.reuse, R3, 0x1, P4 ;  /* 0x000000030a057211 */ /* 0x040fe200020f0eff */
[----:B------:R-:W-:Y:S01]  /*24910*/  VIADD R10, R10, UR5 ;  /* 0x000000050a0a7c36 */ /* 0x000fe20008000000 */
[----:B------:R3:W-:Y:S01]  /*24920*/  @P6 STG.E.U16 desc[UR20][R8.64], R42 ;  /* 0x0000002a08006986 */ /* 0x0007e2000c101514 */
[----:B--2---:R-:W-:Y:S01]  /*24930*/  ISETP.LT.AND P4, PT, R11, UR4, !P0 ;  /* 0x000000040b007c0c */ /* 0x004fe2000c781270 */
[----:B------:R-:W2:Y:S02]  /*24940*/  LDCU UR4, c[0x0][0x39c] ;  /* 0x00007380ff0477ac */ /* 0x000ea40008000800 */
[----:B------:R4:W-:Y:S01]  /*24950*/  @P2 STG.E.U16 desc[UR20][R4.64], R7 ;  /* 0x0000000704002986 */ /* 0x0009e2000c101514 */
[C---:B------:R-:W-:Y:S01]  /*24960*/  LEA R6, P2, R10.reuse, R0, 0x1 ;  /* 0x000000000a067211 */ /* 0x040fe200078408ff */
[----:B------:R-:W-:Y:S01]  /*24970*/  VIADD R11, R10, UR5 ;  /* 0x000000050a0b7c36 */ /* 0x000fe20008000000 */
[----:B------:R-:W-:Y:S01]  /*24980*/  F2FP.F16.F32.PACK_AB R44, R45, R44 ;  /* 0x0000002c2d2c723e */ /* 0x000fe200000000ff */
[----:B------:R-:W-:-:S02]  /*24990*/  VIADD R12, R2, 0xec ;  /* 0x000000ec020c7836 */ /* 0x000fc40000000000 */
[----:B---3--:R-:W-:Y:S01]  /*249a0*/  VIADD R9, R2, 0xed ;  /* 0x000000ed02097836 */ /* 0x008fe20000000000 */
[----:B------:R-:W-:Y:S02]  /*249b0*/  LEA R8, P6, R11, R0, 0x1 ;  /* 0x000000000b087211 */ /* 0x000fe400078c08ff */
[-C--:B----4-:R-:W-:Y:S02]  /*249c0*/  LEA.HI.X.SX32 R7, R10, R3.reuse, 0x1, P2 ;  /* 0x000000030a077211 */ /* 0x090fe400010f0eff */
[----:B-1----:R-:W-:Y:S01]  /*249d0*/  ISETP.LT.AND P2, PT, R12, UR6, !P0 ;  /* 0x000000060c007c0c */ /* 0x002fe2000c741270 */
[----:B------:R-:W1:Y:S02]  /*249e0*/  LDCU UR6, c[0x0][0x39c] ;  /* 0x00007380ff0677ac */ /* 0x000e640008000800 */
[----:B------:R3:W-:Y:S01]  /*249f0*/  @P5 STG.E.U16 desc[UR20][R6.64], R44 ;  /* 0x0000002c06005986 */ /* 0x0007e2000c101514 */
[----:B0-----:R-:W-:Y:S01]  /*24a00*/  ISETP.LT.AND P5, PT, R9, UR7, !P0 ;  /* 0x0000000709007c0c */ /* 0x001fe2000c7a1270 */
[C---:B------:R-:W-:Y:S01]  /*24a10*/  VIADD R5, R2.reuse, 0xee ;  /* 0x000000ee02057836 */ /* 0x040fe20000000000 */
[C---:B------:R-:W-:Y:S01]  /*24a20*/  LEA.HI.X.SX32 R9, R11.reuse, R3, 0x1, P6 ;  /* 0x000000030b097211 */ /* 0x040fe200030f0eff */
[----:B------:R-:W-:Y:S01]  /*24a30*/  VIADD R11, R11, UR5 ;  /* 0x000000050b0b7c36 */ /* 0x000fe20008000000 */
[----:B------:R-:W-:Y:S01]  /*24a40*/  F2FP.F16.F32.PACK_AB R46, R47, R46 ;  /* 0x0000002e2f2e723e */ /* 0x000fe200000000ff */
[----:B------:R-:W-:Y:S01]  /*24a50*/  VIADD R12, R2, 0xf0 ;  /* 0x000000f0020c7836 */ /* 0x000fe20000000000 */
[----:B------:R-:W-:-:S02]  /*24a60*/  F2FP.F16.F32.PACK_AB R48, R49, R48 ;  /* 0x000000303130723e */ /* 0x000fc400000000ff */
[----:B---3--:R-:W-:Y:S01]  /*24a70*/  PRMT R7, R44, 0x7632, R7 ;  /* 0x000076322c077816 */ /* 0x008fe20000000007 */
[C---:B------:R-:W-:Y:S01]  /*24a80*/  VIADD R10, R11.reuse, UR5 ;  /* 0x000000050b0a7c36 */ /* 0x040fe20008000000 */
[-C--:B------:R-:W-:Y:S01]  /*24a90*/  LEA R4, P6, R11, R0.reuse, 0x1 ;  /* 0x000000000b047211 */ /* 0x080fe200078c08ff */
[----:B------:R-:W0:Y:S02]  /*24aa0*/  LDCU UR7, c[0x0][0x39c] ;  /* 0x00007380ff0777ac */ /* 0x000e240008000800 */
[----:B------:R3:W-:Y:S01]  /*24ab0*/  @P1 STG.E.U16 desc[UR20][R8.64], R7 ;  /* 0x0000000708001986 */ /* 0x0007e2000c101514 */
[----:B--2---:R-:W-:Y:S01]  /*24ac0*/  ISETP.LT.AND P1, PT, R5, UR4, !P0 ;  /* 0x0000000405007c0c */ /* 0x004fe2000c721270 */
[----:B------:R-:W2:Y:S01]  /*24ad0*/  LDCU UR4, c[0x0][0x39c] ;  /* 0x00007380ff0477ac */ /* 0x000ea20008000800 */
[----:B------:R-:W-:Y:S01]  /*24ae0*/  LEA.HI.X.SX32 R5, R11, R3, 0x1, P6 ;  /* 0x000000030b057211 */ /* 0x000fe200030f0eff */
[----:B------:R-:W-:Y:S01]  /*24af0*/  VIADD R11, R2, 0xef ;  /* 0x000000ef020b7836 */ /* 0x000fe20000000000 */
[----:B------:R-:W-:-:S03]  /*24b00*/  LEA R6, P6, R10, R0, 0x1 ;  /* 0x000000000a067211 */ /* 0x000fc600078c08ff */
[----:B------:R4:W-:Y:S01]  /*24b10*/  @P3 STG.E.U16 desc[UR20][R4.64], R46 ;  /* 0x0000002e04003986 */ /* 0x0009e2000c101514 */
[----:B-1----:R-:W-:Y:S01]  /*24b20*/  ISETP.LT.AND P3, PT, R11, UR6, !P0 ;  /* 0x000000060b007c0c */ /* 0x002fe2000c761270 */
[----:B------:R-:W1:Y:S01]  /*24b30*/  LDCU UR6, c[0x0][0x39c] ;  /* 0x00007380ff0677ac */ /* 0x000e620008000800 */
[C---:B---3--:R-:W-:Y:S01]  /*24b40*/  LEA.HI.X.SX32 R7, R10.reuse, R3, 0x1, P6 ;  /* 0x000000030a077211 */ /* 0x048fe200030f0eff */
[----:B------:R-:W-:Y:S01]  /*24b50*/  VIADD R10, R10, UR5 ;  /* 0x000000050a0a7c36 */ /* 0x000fe20008000000 */
[----:B----4-:R-:W-:-:S03]  /*24b60*/  PRMT R5, R46, 0x7632, R5 ;  /* 0x000076322e057816 */ /* 0x010fc60000000005 */
[C---:B------:R-:W-:Y:S02]  /*24b70*/  VIADD R11, R10.reuse, UR5 ;  /* 0x000000050a0b7c36 */ /* 0x040fe40008000000 */
[----:B------:R3:W-:Y:S01]  /*24b80*/  @P4 STG.E.U16 desc[UR20][R6.64], R5 ;  /* 0x0000000506004986 */ /* 0x0007e2000c101514 */
[----:B------:R-:W-:-:S04]  /*24b90*/  LEA R8, P4, R10, R0, 0x1 ;  /* 0x000000000a087211 */ /* 0x000fc800078808ff */
[----:B------:R-:W-:Y:S02]  /*24ba0*/  LEA.HI.X.SX32 R9, R10, R3, 0x1, P4 ;  /* 0x000000030a097211 */ /* 0x000fe400020f0eff */
[----:B--2---:R-:W-:Y:S01]  /*24bb0*/  ISETP.LT.AND P4, PT, R12, UR4, !P0 ;  /* 0x000000040c007c0c */ /* 0x004fe2000c781270 */
[----:B------:R-:W2:Y:S01]  /*24bc0*/  LDCU UR4, c[0x0][0x39c] ;  /* 0x00007380ff0477ac */ /* 0x000ea20008000800 */
        /* <DEDUP_REMOVED lines=15> */
[----:B--2---:R-:W-:Y:S01]  /*24cc0*/  ISETP.LT.AND P6, PT, R8, UR4, !P0 ;  /* 0x0000000408007c0c */ /* 0x004fe2000c7c1270 */
[----:B------:R-:W-:Y:S01]  /*24cd0*/  VIADD R4, R2, 0xf4 ;  /* 0x000000f402047836 */ /* 0x000fe20000000000 */
[C---:B------:R-:W-:Y:S01]  /*24ce0*/  LEA R8, P5, R10.reuse, R0, 0x1 ;  /* 0x000000000a087211 */ /* 0x040fe200078a08ff */
[----:B------:R-:W-:Y:S01]  /*24cf0*/  @P1 STG.E.U16 desc[UR20][R6.64], R50 ;  /* 0x0000003206001986 */ /* 0x000fe2000c101514 */
[----:B0-----:R-:W-:Y:S01]  /*24d00*/  ISETP.LT.AND P1, PT, R9, UR7, !P0 ;  /* 0x0000000709007c0c */ /* 0x001fe2000c721270 */
        /* <DEDUP_REMOVED lines=15> */
[CC--:B------:R-:W-:Y:S01]  /*24e00*/  LEA.HI.X.SX32 R7, R11.reuse, R3.reuse, 0x1, P3 ;  /* 0x000000030b077211 */ /* 0x0c0fe200018f0eff */
        /* <DEDUP_REMOVED lines=8> */
[----:B-1----:R-:W-:Y:S01]  /*24e90*/  VIADD R5, R2, 0xf7 ;  /* 0x000000f702057836 */ /* 0x002fe20000000000 */
[----:B----4-:R-:W-:-:S02]  /*24ea0*/  LEA.HI.X.SX32 R9, R11, R3, 0x1, P2 ;  /* 0x000000030b097211 */ /* 0x010fc400010f0eff */
[-C--:B------:R-:W-:Y:S01]  /*24eb0*/  LEA R4, P2, R10, R0.reuse, 0x1 ;  /* 0x000000000a047211 */ /* 0x080fe200078408ff */
[C---:B------:R-:W-:Y:S02]  /*24ec0*/  VIADD R6, R2.reuse, 0xf8 ;  /* 0x000000f802067836 */ /* 0x040fe40000000000 */
[----:B------:R-:W-:Y:S01]  /*24ed0*/  @P6 STG.E.U16 desc[UR20][R8.64], R54 ;  /* 0x0000003608006986 */ /* 0x000fe2000c101514 */
[----:B--2---:R-:W-:Y:S01]  /*24ee0*/  ISETP.LT.AND P6, PT, R5, UR7, !P0 ;  /* 0x0000000705007c0c */ /* 0x004fe2000c7c1270 */
[----:B------:R-:W-:Y:S01]  /*24ef0*/  VIADD R12, R2, 0xf6 ;  /* 0x000000f6020c7836 */ /* 0x000fe20000000000 */
[CC--:B------:R-:W-:Y:S01]  /*24f00*/  LEA.HI.X.SX32 R5, R10.reuse, R3.reuse, 0x1, P2 ;  /* 0x000000030a057211 */ /* 0x0c0fe200010f0eff */
[----:B------:R-:W-:Y:S01]  /*24f10*/  VIADD R10, R10, UR5 ;  /* 0x000000050a0a7c36 */ /* 0x000fe20008000000 */
[----:B------:R-:W-:Y:S01]  /*24f20*/  PRMT R7, R54, 0x7632, R7 ;  /* 0x0000763236077816 */ /* 0x000fe20000000007 */
[----:B------:R-:W1:Y:S01]  /*24f30*/  LDCU UR7, c[0x0][0x39c] ;  /* 0x00007380ff0777ac */ /* 0x000e620008000800 */
[----:B0-----:R-:W-:Y:S01]  /*24f40*/  ISETP.LT.AND P2, PT, R6, UR4, !P0 ;  /* 0x0000000406007c0c */ /* 0x001fe2000c741270 */
[----:B------:R-:W-:Y:S01]  /*24f50*/  VIADD R11, R10, UR5 ;  /* 0x000000050a0b7c36 */ /* 0x000fe20008000000 */
[----:B---3--:R-:W-:Y:S01]  /*24f60*/  ISETP.LT.AND P3, PT, R12, UR6, !P0 ;  /* 0x000000060c007c0c */ /* 0x008fe2000c761270 */
[----:B------:R0:W-:Y:S01]  /*24f70*/  @P1 STG.E.U16 desc[UR20][R4.64], R7 ;  /* 0x0000000704001986 */ /* 0x0001e2000c101514 */
[C---:B------:R-:W-:Y:S01]  /*24f80*/  LEA R6, P1, R10.reuse, R0, 0x1 ;  /* 0x000000000a067211 */ /* 0x040fe200078208ff */
[----:B------:R-:W2:Y:S01]  /*24f90*/  LDCU UR6, c[0x0][0x39c] ;  /* 0x00007380ff0677ac */ /* 0x000ea20008000800 */
[----:B------:R-:W-:Y:S01]  /*24fa0*/  F2FP.F16.F32.PACK_AB R56, R57, R56 ;  /* 0x000000383938723e */ /* 0x000fe200000000ff */
[----:B------:R-:W3:Y:S01]  /*24fb0*/  LDCU UR4, c[0x0][0x39c] ;  /* 0x00007380ff0477ac */ /* 0x000ee20008000800 */
[----:B0-----:R-:W-:-:S02]  /*24fc0*/  LEA.HI.X.SX32 R7, R10, R3, 0x1, P1 ;  /* 0x000000030a077211 */ /* 0x001fc400008f0eff */
[----:B------:R-:W-:-:S03]  /*24fd0*/  LEA R8, P1, R11, R0, 0x1 ;  /* 0x000000000b087211 */ /* 0x000fc600078208ff */
[----:B------:R0:W-:Y:S01]  /*24fe0*/  @P5 STG.E.U16 desc[UR20][R6.64], R56 ;  /* 0x0000003806005986 */ /* 0x0001e2000c101514 */
[C---:B------:R-:W-:Y:S01]  /*24ff0*/  LEA.HI.X.SX32 R9, R11.reuse, R3, 0x1, P1 ;  /* 0x000000030b097211 */ /* 0x040fe200008f0eff */
[----:B------:R-:W-:Y:S02]  /*25000*/  VIADD R11, R11, UR5 ;  /* 0x000000050b0b7c36 */ /* 0x000fe40008000000 */
[C---:B------:R-:W-:Y:S02]  /*25010*/  VIADD R10, R2.reuse, 0xf9 ;  /* 0x000000f9020a7836 */ /* 0x040fe40000000000 */
[----:B------:R-:W-:Y:S01]  /*25020*/  VIADD R5, R2, 0xfa ;  /* 0x000000fa02057836 */ /* 0x000fe20000000000 */
[----:B0-----:R-:W-:-:S05]  /*25030*/  PRMT R7, R56, 0x7632, R7 ;  /* 0x0000763238077816 */ /* 0x001fca0000000007 */
[----:B------:R0:W-:Y:S01]  /*25040*/  @P4 STG.E.U16 desc[UR20][R8.64], R7 ;  /* 0x0000000708004986 */ /* 0x0001e2000c101514 */
[----:B------:R-:W-:Y:S02]  /*25050*/  LEA R4, P4, R11, R0, 0x1 ;  /* 0x000000000b047211 */ /* 0x000fe400078808ff */
[----:B--2---:R-:W-:Y:S01]  /*25060*/  ISETP.LT.AND P1, PT, R10, UR6, !P0 ;  /* 0x000000060a007c0c */ /* 0x004fe2000c721270 */
[----:B------:R-:W-:Y:S01]  /*25070*/  VIADD R10, R2, 0xfb ;  /* 0x000000fb020a7836 */ /* 0x000fe20000000000 */
[----:B---3--:R-:W-:Y:S01]  /*25080*/  ISETP.LT.AND P5, PT, R5, UR4, !P0 ;  /* 0x0000000405007c0c */ /* 0x008fe2000c7a1270 */
[----:B------:R-:W2:Y:S01]  /*25090*/  LDCU UR4, c[0x0][0x39c] ;  /* 0x00007380ff0477ac */ /* 0x000ea20008000800 */
[----:B------:R-:W-:Y:S02]  /*250a0*/  F2FP.F16.F32.PACK_AB R58, R59, R58 ;  /* 0x0000003a3b3a723e */ /* 0x000fe400000000ff */
[C---:B------:R-:W-:Y:S01]  /*250b0*/  LEA.HI.X.SX32 R5, R11.reuse, R3, 0x1, P4 ;  /* 0x000000030b057211 */ /* 0x040fe200020f0eff */
[----:B------:R-:W-:Y:S01]  /*250c0*/  VIADD R11, R11, UR5 ;  /* 0x000000050b0b7c36 */ /* 0x000fe20008000000 */
[----:B-1----:R-:W-:Y:S01]  /*250d0*/  ISETP.LT.AND P4, PT, R10, UR7, !P0 ;  /* 0x000000070a007c0c */ /* 0x002fe2000c781270 */
[----:B------:R-:W1:Y:S02]  /*250e0*/  LDCU UR6, c[0x0][0x39c] ;  /* 0x00007380ff0677ac */ /* 0x000e640008000800 */
[----:B------:R3:W-:Y:S01]  /*250f0*/  @P3 STG.E.U16 desc[UR20][R4.64], R58 ;  /* 0x0000003a04003986 */ /* 0x0007e2000c101514 */
[C---:B------:R-:W-:Y:S01]  /*25100*/  LEA R6, P3, R11.reuse, R0, 0x1 ;  /* 0x000000000b067211 */ /* 0x040fe200078608ff */
[----:B------:R-:W-:-:S03]  /*25110*/  VIADD R10, R11, UR5 ;  /* 0x000000050b0a7c36 */ /* 0x000fc60008000000 */
[-C--:B0-----:R-:W-:Y:S02]  /*25120*/  LEA.HI.X.SX32 R7, R11, R3.reuse, 0x1, P3 ;  /* 0x000000030b077211 */ /* 0x081fe400018f0eff */
[----:B------:R-:W-:Y:S01]  /*25130*/  LEA R8, P3, R10, R0, 0x1 ;  /* 0x000000000a087211 */ /* 0x000fe200078608ff */
[----:B------:R-:W-:Y:S01]  /*25140*/  VIADD R11, R2, 0xfc ;  /* 0x000000fc020b7836 */ /* 0x000fe20000000000 */
[----:B------:R-:W-:Y:S02]  /*25150*/  F2FP.F16.F32.PACK_AB R60, R61, R60 ;  /* 0x0000003c3d3c723e */ /* 0x000fe400000000ff */
[----:B------:R-:W-:Y:S02]  /*25160*/  LEA.HI.X.SX32 R9, R10, R3, 0x1, P3 ;  /* 0x000000030a097211 */ /* 0x000fe400018f0eff */
[----:B---3--:R-:W-:Y:S01]  /*25170*/  PRMT R5, R58, 0x7632, R5 ;  /* 0x000076323a057816 */ /* 0x008fe20000000005 */
[----:B------:R-:W-:Y:S01]  /*25180*/  VIADD R10, R10, UR5 ;  /* 0x000000050a0a7c36 */ /* 0x000fe20008000000 */
[----:B--2---:R-:W-:Y:S01]  /*25190*/  ISETP.LT.AND P3, PT, R11, UR4, !P0 ;  /* 0x000000040b007c0c */ /* 0x004fe2000c761270 */
[----:B------:R-:W-:Y:S01]  /*251a0*/  VIADD R12, R2, 0xfd ;  /* 0x000000fd020c7836 */ /* 0x000fe20000000000 */
[----:B------:R-:W0:Y:S01]  /*251b0*/  LDCU UR4, c[0x0][0x39c] ;  /* 0x00007380ff0477ac */ /* 0x000e220008000800 */
[----:B------:R2:W-:Y:S01]  /*251c0*/  @P6 STG.E.U16 desc[UR20][R6.64], R5 ;  /* 0x0000000506006986 */ /* 0x0005e2000c101514 */
[----:B------:R-:W-:-:S03]  /*251d0*/  VIADD R11, R10, UR5 ;  /* 0x000000050a0b7c36 */ /* 0x000fc60008000000 */
[----:B------:R3:W-:Y:S01]  /*251e0*/  @P2 STG.E.U16 desc[UR20][R8.64], R60 ;  /* 0x0000003c08002986 */ /* 0x0007e2000c101514 */
[----:B------:R-:W-:-:S04]  /*251f0*/  LEA R4, P2, R10, R0, 0x1 ;  /* 0x000000000a047211 */ /* 0x000fc800078408ff */
[----:B--2---:R-:W-:Y:S01]  /*25200*/  LEA.HI.X.SX32 R5, R10, R3, 0x1, P2 ;  /* 0x000000030a057211 */ /* 0x004fe200010f0eff */
[----:B------:R-:W-:Y:S01]  /*25210*/  VIADD R10, R11, UR5 ;  /* 0x000000050b0a7c36 */ /* 0x000fe20008000000 */
[----:B------:R-:W-:-:S03]  /*25220*/  PRMT R7, R60, 0x7632, R7 ;  /* 0x000076323c077816 */ /* 0x000fc60000000007 */
[----:B------:R-:W-:Y:S01]  /*25230*/  VIADD R13, R10, UR5 ;  /* 0x000000050a0d7c36 */ /* 0x000fe20008000000 */
[----:B-1----:R-:W-:Y:S01]  /*25240*/  ISETP.LT.AND P2, PT, R12, UR6, !P0 ;  /* 0x000000060c007c0c */ /* 0x002fe2000c741270 */
[----:B------:R-:W1:Y:S01]  /*25250*/  LDCU UR6, c[0x0][0x39c] ;  /* 0x00007380ff0677ac */ /* 0x000e620008000800 */
[----:B------:R2:W-:Y:S01]  /*25260*/  @P1 STG.E.U16 desc[UR20][R4.64], R7 ;  /* 0x0000000704001986 */ /* 0x0005e2000c101514 */
[----:B------:R-:W-:Y:S01]  /*25270*/  VIADD R14, R13, UR5 ;  /* 0x000000050d0e7c36 */ /* 0x000fe20008000000 */
[-C--:B------:R-:W-:Y:S02]  /*25280*/  LEA R6, P1, R11, R0.reuse, 0x1 ;  /* 0x000000000b067211 */ /* 0x080fe400078208ff */
[----:B---3--:R-:W-:Y:S01]  /*25290*/  LEA R8, P6, R10, R0, 0x1 ;  /* 0x000000000a087211 */ /* 0x008fe200078c08ff */
[----:B------:R-:W-:-:S03]  /*252a0*/  VIADD R15, R14, UR5 ;  /* 0x000000050e0f7c36 */ /* 0x000fc60008000000 */
[-C--:B------:R-:W-:Y:S01]  /*252b0*/  LEA.HI.X.SX32 R9, R10, R3.reuse, 0x1, P6 ;  /* 0x000000030a097211 */ /* 0x080fe200030f0eff */
[----:B------:R-:W-:Y:S01]  /*252c0*/  VIADD R16, R15, UR5 ;  /* 0x000000050f107c36 */ /* 0x000fe20008000000 */
[-C--:B------:R-:W-:Y:S02]  /*252d0*/  LEA R12, P6, R14, R0.reuse, 0x1 ;  /* 0x000000000e0c7211 */ /* 0x080fe400078c08ff */
[-C--:B--2---:R-:W-:Y:S02]  /*252e0*/  LEA.HI.X.SX32 R7, R11, R3.reuse, 0x1, P1 ;  /* 0x000000030b077211 */ /* 0x084fe400008f0eff */
[C---:B------:R-:W-:Y:S01]  /*252f0*/  LEA R10, P1, R13.reuse, R0, 0x1 ;  /* 0x000000000d0a7211 */ /* 0x040fe200078208ff */
[C---:B------:R-:W-:Y:S02]  /*25300*/  VIADD R17, R2.reuse, 0xfe ;  /* 0x000000fe02117836 */ /* 0x040fe40000000000 */
[----:B------:R-:W-:Y:S01]  /*25310*/  VIADD R2, R2, 0xff ;  /* 0x000000ff02027836 */ /* 0x000fe20000000000 */
[----:B------:R-:W-:-:S02]  /*25320*/  LEA.HI.X.SX32 R11, R13, R3, 0x1, P1 ;  /* 0x000000030d0b7211 */ /* 0x000fc400008f0eff */
[-C--:B------:R-:W-:Y:S02]  /*25330*/  LEA.HI.X.SX32 R13, R14, R3.reuse, 0x1, P6 ;  /* 0x000000030e0d7211 */ /* 0x080fe400030f0eff */
[----:B------:R-:W-:Y:S02]  /*25340*/  LEA R4, P6, R16, R0, 0x1 ;  /* 0x0000000010047211 */ /* 0x000fe400078c08ff */
[----:B------:R-:W-:Y:S02]  /*25350*/  F2FP.F16.F32.PACK_AB R62, R63, R62 ;  /* 0x0000003e3f3e723e */ /* 0x000fe400000000ff */
[----:B0-----:R-:W-:Y:S02]  /*25360*/  ISETP.LT.AND P1, PT, R17, UR4, !P0 ;  /* 0x0000000411007c0c */ /* 0x001fe4000c721270 */
[----:B-1----:R-:W-:Y:S02]  /*25370*/  ISETP.LT.AND P0, PT, R2, UR6, !P0 ;  /* 0x0000000602007c0c */ /* 0x002fe4000c701270 */
[----:B------:R-:W-:-:S02]  /*25380*/  LEA.HI.X.SX32 R5, R16, R3, 0x1, P6 ;  /* 0x0000000310057211 */ /* 0x000fc400030f0eff */
[----:B------:R-:W-:Y:S02]  /*25390*/  LEA R2, P6, R15, R0, 0x1 ;  /* 0x000000000f027211 */ /* 0x000fe400078c08ff */
[----:B------:R-:W-:Y:S02]  /*253a0*/  F2FP.F16.F32.PACK_AB R64, R65, R64 ;  /* 0x000000404140723e */ /* 0x000fe400000000ff */
[----:B------:R-:W-:Y:S01]  /*253b0*/  PRMT R0, R62, 0x7632, R0 ;  /* 0x000076323e007816 */ /* 0x000fe20000000000 */
[----:B------:R0:W-:Y:S01]  /*253c0*/  @P5 STG.E.U16 desc[UR20][R6.64], R62 ;  /* 0x0000003e06005986 */ /* 0x0001e2000c101514 */
[----:B------:R-:W-:Y:S02]  /*253d0*/  F2FP.F16.F32.PACK_AB R66, R67, R66 ;  /* 0x000000424342723e */ /* 0x000fe400000000ff */
[----:B------:R-:W-:Y:S01]  /*253e0*/  LEA.HI.X.SX32 R3, R15, R3, 0x1, P6 ;  /* 0x000000030f037211 */ /* 0x000fe200030f0eff */
[----:B------:R1:W-:Y:S04]  /*253f0*/  @P4 STG.E.U16 desc[UR20][R8.64], R0 ;  /* 0x0000000008004986 */ /* 0x0003e8000c101514 */
[----:B------:R2:W-:Y:S01]  /*25400*/  @P3 STG.E.U16 desc[UR20][R10.64], R64 ;  /* 0x000000400a003986 */ /* 0x0005e2000c101514 */
[----:B0-----:R-:W-:-:S02]  /*25410*/  PRMT R7, R64, 0x7632, R7 ;  /* 0x0000763240077816 */ /* 0x001fc40000000007 */
[----:B-1----:R-:W-:-:S03]  /*25420*/  PRMT R9, R66, 0x7632, R9 ;  /* 0x0000763242097816 */ /* 0x002fc60000000009 */
[----:B------:R2:W-:Y:S04]  /*25430*/  @P2 STG.E.U16 desc[UR20][R12.64], R7 ;  /* 0x000000070c002986 */ /* 0x0005e8000c101514 */
[----:B------:R2:W-:Y:S04]  /*25440*/  @P1 STG.E.U16 desc[UR20][R2.64], R66 ;  /* 0x0000004202001986 */ /* 0x0005e8000c101514 */
[----:B------:R2:W-:Y:S01]  /*25450*/  @P0 STG.E.U16 desc[UR20][R4.64], R9 ;  /* 0x0000000904000986 */ /* 0x0005e2000c101514 */
[----:B------:R-:W-:Y:S06]  /*25460*/  BAR.SYNC.DEFER_BLOCKING 0x0 ;  /* 0x0000000000007b1d */ /* 0x000fec0000010000 */
[----:B------:R-:W-:Y:S05]  /*25470*/  BRA.U UP0, `(.L_x_14) ;  /* 0x0000000100a07547 */ /* 0x000fea000b800000 */
[----:B------:R-:W0:Y:S01]  /*25480*/  S2UR UR5, SR_CgaCtaId ;  /* 0x00000000000579c3 */ /* 0x000e220000008800 */
[----:B------:R-:W-:Y:S01]  /*25490*/  NOP ;  /* 0x0000000000007918 */ /* 0x000fe20000000000 */
[----:B------:R-:W-:Y:S01]  /*254a0*/  UMOV UR4, 0x50 ;  /* 0x0000005000047882 */ /* 0x000fe20000000000 */
[----:B------:R-:W-:Y:S02]  /*254b0*/  IMAD.U32 R0, RZ, RZ, UR8 ;  /* 0x00000008ff007e24 */ /* 0x000fe4000f8e00ff */
[----:B--2---:R-:W-:Y:S02]  /*254c0*/  IMAD.MOV.U32 R3, RZ, RZ, 0xffff ;  /* 0x0000ffffff037424 */ /* 0x004fe400078e00ff */
[----:B------:R-:W-:Y:S01]  /*254d0*/  IMAD.MOV.U32 R7, RZ, RZ, 0x1 ;  /* 0x00000001ff077424 */ /* 0x000fe200078e00ff */
[----:B------:R-:W-:-:S04]  /*254e0*/  LOP3.LUT R0, R0, 0xffff, RZ, 0xc0, !PT ;  /* 0x0000ffff00007812 */ /* 0x000fc800078ec0ff */
[----:B------:R-:W-:-:S05]  /*254f0*/  SHF.R.U32.HI R0, RZ, 0x5, R0 ;  /* 0x00000005ff007819 */ /* 0x000fca0000011600 */
[----:B------:R-:W-:Y:S01]  /*25500*/  VIADD R2, R0, 0x10 ;  /* 0x0000001000027836 */ /* 0x000fe20000000000 */
[----:B------:R-:W-:Y:S01]  /*25510*/  SHF.L.U32 R0, R3, R0, RZ ;  /* 0x0000000003007219 */ /* 0x000fe200000006ff */
[----:B0-----:R-:W-:-:S03]  /*25520*/  ULEA UR6, UR5, UR4, 0x18 ;  /* 0x0000000405067291 */ /* 0x001fc6000f8ec0ff */
[----:B------:R-:W-:-:S04]  /*25530*/  SHF.L.U32 R3, R7, R2, RZ ;  /* 0x0000000207037219 */ /* 0x000fc800000006ff */
[----:B------:R-:W-:Y:S02]  /*25540*/  LOP3.LUT R0, R3, R0, RZ, 0xfc, !PT ;  /* 0x0000000003007212 */ /* 0x000fe400078efcff */
[----:B------:R-:W0:Y:S02]  /*25550*/  LDS R5, [UR6] ;  /* 0x00000006ff057984 */ /* 0x000e240008000800 */
[C---:B------:R-:W-:Y:S02]  /*25560*/  LOP3.LUT R2, R0.reuse, 0xffff, RZ, 0xc0, !PT ;  /* 0x0000ffff00027812 */ /* 0x040fe400078ec0ff */
[----:B0-----:R-:W-:-:S04]  /*25570*/  LOP3.LUT R3, R0, 0xffff, R5, 0x80, !PT ;  /* 0x0000ffff00037812 */ /* 0x001fc800078e8005 */
[----:B------:R-:W-:-:S13]  /*25580*/  ISETP.NE.AND P0, PT, R3, R2, PT ;  /* 0x000000020300720c */ /* 0x000fda0003f05270 */
[----:B------:R-:W-:Y:S05]  /*25590*/  @P0 BRA `(.L_x_15) ;  /* 0x0000000000500947 */ /* 0x000fea0003800000 */
[----:B------:R-:W-:Y:S02]  /*255a0*/  SHF.R.U32.HI R5, RZ, 0x10, R5 ;  /* 0x00000010ff057819 */ /* 0x000fe40000011605 */
[----:B------:R-:W-:-:S04]  /*255b0*/  SHF.R.U32.HI R2, RZ, 0x10, R0 ;  /* 0x00000010ff027819 */ /* 0x000fc80000011600 */
[----:B------:R-:W-:-:S04]  /*255c0*/  LOP3.LUT R5, R5, R2, RZ, 0xc0, !PT ;  /* 0x0000000205057212 */ /* 0x000fc800078ec0ff */
[----:B------:R-:W-:-:S13]  /*255d0*/  ISETP.NE.AND P0, PT, R5, R2, PT ;  /* 0x000000020500720c */ /* 0x000fda0003f05270 */
[----:B------:R-:W-:Y:S05]  /*255e0*/  @P0 BRA `(.L_x_16) ;  /* 0x0000000000300947 */ /* 0x000fea0003800000 */
[----:B------:R-:W-:Y:S01]  /*255f0*/  R2UR UR4, R0 ;  /* 0x00000000000472ca */ /* 0x000fe200000e0000 */
[----:B------:R-:W-:Y:S01]  /*25600*/  VOTEU.ANY UR5, UPT, PT ;  /* 0x0000000000057886 */ /* 0x000fe200038e0100 */
[----:B------:R-:W0:Y:S01]  /*25610*/  S2R R0, SR_LANEID ;  /* 0x0000000000007919 */ /* 0x000e220000000000 */
[----:B------:R-:W-:-:S10]  /*25620*/  UFLO.U32 UR5, UR5 ;  /* 0x00000005000572bd */ /* 0x000fd400080e0000 */
[----:B------:R-:W-:-:S06]  /*25630*/  ULOP3.LUT UR4, URZ, UR4, URZ, 0x33, !UPT ;  /* 0x00000004ff047292 */ /* 0x000fcc000f8e33ff */
[----:B------:R-:W-:-:S04]  /*25640*/  IMAD.U32 R2, RZ, RZ, UR4 ;  /* 0x00000004ff027e24 */ /* 0x000fc8000f8e00ff */
[----:B------:R-:W1:Y:S02]  /*25650*/  REDUX UR7, R2 ;  /* 0x00000000020773c4 */ /* 0x000e640000000000 */
[----:B------:R3:W-:Y:S01]  /*25660*/  UTCATOMSWS.AND URZ, UR4 ;  /* 0x0000000400ff79e3 */ /* 0x0007e20008000000 */
[----:B0-----:R-:W-:Y:S01]  /*25670*/  ISETP.EQ.U32.AND P0, PT, R0, UR5, PT ;  /* 0x0000000500007c0c */ /* 0x001fe2000bf02070 */
[----:B-1----:R-:W-:-:S12]  /*25680*/  IMAD.U32 R0, RZ, RZ, UR7 ;  /* 0x00000007ff007e24 */ /* 0x002fd8000f8e00ff */
[----:B------:R3:W-:Y:S01]  /*25690*/  @P0 ATOMS.AND RZ, [UR6], R0 ;  /* 0x00000000ffff098c */ /* 0x0007e2000a800006 */
[----:B------:R-:W-:Y:S05]  /*256a0*/  BRA `(.L_x_14) ;  /* 0x0000000000147947 */ /* 0x000fea0003800000 */
.L_x_16:
[----:B------:R-:W-:-:S07]  /*256b0*/  MOV R2, 0x256d0 ;  /* 0x000256d000027802 */ /* 0x000fce0000000f00 */
[----:B------:R-:W-:Y:S05]  /*256c0*/  CALL.REL.NOINC `($__internal_0_$__cuda_sm10x_tcgen05_guardrail_trap_col_being_dealloced_not_returned_by_alloc) ;  /* 0x00000000002c7944 */ /* 0x000fea0003c00000 */
[----:B------:R-:W-:Y:S05]  /*256d0*/  BRA `(.L_x_14) ;  /* 0x0000000000087947 */ /* 0x000fea0003800000 */
.L_x_15:
[----:B------:R-:W-:-:S07]  /*256e0*/  MOV R2, 0x25700 ;  /* 0x0002570000027802 */ /* 0x000fce0000000f00 */
[----:B------:R-:W-:Y:S05]  /*256f0*/  CALL.REL.NOINC `($__internal_2_$__cuda_sm10x_tcgen05_guardrail_trap_unallocated_columns_being_dealloced) ;  /* 0x0000000000387944 */ /* 0x000fea0003c00000 */
.L_x_14:
[----:B------:R-:W-:Y:S01]  /*25700*/  NOP ;  /* 0x0000000000007918 */ /* 0x000fe20000000000 */
[----:B---3--:R-:W-:Y:S05]  /*25710*/  EXIT ;  /* 0x000000000000794d */ /* 0x008fea0003800000 */
.L_x_9:
[----:B------:R-:W0:Y:S02]  /*25720*/  SYNCS.PHASECHK.TRANS64.TRYWAIT P1, [UR6], R5 ;  /* 0x00000005ff0075a7 */ /* 0x000e240008021106 */
[----:B0-----:R-:W-:Y:S05]  /*25730*/  @!P1 BRA `(.L_x_9) ;  /* 0xfffffffc00f89947 */ /* 0x001fea000383ffff */
[----:B------:R-:W-:Y:S05]  /*25740*/  BRA `(.L_x_17) ;  /* 0xfffffef000f47947 */ /* 0x000fea000383ffff */
.L_x_13:
[----:B------:R-:W0:Y:S02]  /*25750*/  SYNCS.PHASECHK.TRANS64.TRYWAIT P1, [UR6], R4 ;  /* 0x00000004ff0075a7 */ /* 0x000e240008021106 */
[----:B0-----:R-:W-:Y:S05]  /*25760*/  @!P1 BRA `(.L_x_13) ;  /* 0xfffffffc00f89947 */ /* 0x001fea000383ffff */
[----:B------:R-:W-:Y:S05]  /*25770*/  BRA `(.L_x_12) ;  /* 0xffffff54007c7947 */ /* 0x000fea000383ffff */
        .weak           $__internal_0_$__cuda_sm10x_tcgen05_guardrail_trap_col_being_dealloced_not_returned_by_alloc
        .type           $__internal_0_$__cuda_sm10x_tcgen05_guardrail_trap_col_being_dealloced_not_returned_by_alloc,@function
        .size           $__internal_0_$__cuda_sm10x_tcgen05_guardrail_trap_col_being_dealloced_not_returned_by_alloc,($__internal_1_$__cuda_sm10x_tcgen05_guardrail_trap_phase_invalid_during_alloc - $__internal_0_$__cuda_sm10x_tcgen05_guardrail_trap_col_being_dealloced_not_returned_by_alloc)
$__internal_0_$__cuda_sm10x_tcgen05_guardrail_trap_col_being_dealloced_not_returned_by_alloc:
[----:B------:R-:W-:Y:S05]  /*25780*/  BPT.TRAP 0x1 ;  /* 0x000000040000795c */ /* 0x000fea0000300000 */
[----:B------:R-:W-:-:S04]  /*25790*/  IMAD.MOV.U32 R3, RZ, RZ, 0x0 ;  /* 0x00000000ff037424 */ /* 0x000fc800078e00ff */
[----:B------:R-:W-:Y:S05]  /*257a0*/  RET.REL.NODEC R2 `(matmul_kernel) ;  /* 0xfffffda802147950 */ /* 0x000fea0003c3ffff */
        .weak           $__internal_1_$__cuda_sm10x_tcgen05_guardrail_trap_phase_invalid_during_alloc
        .type           $__internal_1_$__cuda_sm10x_tcgen05_guardrail_trap_phase_invalid_during_alloc,@function
        .size           $__internal_1_$__cuda_sm10x_tcgen05_guardrail_trap_phase_invalid_during_alloc,($__internal_2_$__cuda_sm10x_tcgen05_guardrail_trap_unallocated_columns_being_dealloced - $__internal_1_$__cuda_sm10x_tcgen05_guardrail_trap_phase_invalid_during_alloc)
$__internal_1_$__cuda_sm10x_tcgen05_guardrail_trap_phase_invalid_during_alloc:
[----:B------:R-:W-:Y:S05]  /*257b0*/  BPT.TRAP 0x1 ;  /* 0x000000040000795c */ /* 0x000fea0000300000 */
[----:B------:R-:W-:-:S04]  /*257c0*/  IMAD.MOV.U32 R3, RZ, RZ, 0x0 ;  /* 0x00000000ff037424 */ /* 0x000fc800078e00ff */
[----:B------:R-:W-:Y:S05]  /*257d0*/  RET.REL.NODEC R2 `(matmul_kernel) ;  /* 0xfffffda802087950 */ /* 0x000fea0003c3ffff */
        .weak           $__internal_2_$__cuda_sm10x_tcgen05_guardrail_trap_unallocated_columns_being_dealloced
        .type           $__internal_2_$__cuda_sm10x_tcgen05_guardrail_trap_unallocated_columns_being_dealloced,@function
        .size           $__internal_2_$__cuda_sm10x_tcgen05_guardrail_trap_unallocated_columns_being_dealloced,(.L_x_21 - $__internal_2_$__cuda_sm10x_tcgen05_guardrail_trap_unallocated_columns_being_dealloced)
$__internal_2_$__cuda_sm10x_tcgen05_guardrail_trap_unallocated_columns_being_dealloced:
[----:B------:R-:W-:Y:S05]  /*257e0*/  BPT.TRAP 0x1 ;  /* 0x000000040000795c */ /* 0x000fea0000300000 */
[----:B------:R-:W-:-:S04]  /*257f0*/  IMAD.MOV.U32 R3, RZ, RZ, 0x0 ;  /* 0x00000000ff037424 */ /* 0x000fc800078e00ff */
[----:B------:R-:W-:Y:S05]  /*25800*/  RET.REL.NODEC R2 `(matmul_kernel) ;  /* 0xfffffda402fc7950 */ /* 0x000fea0003c3ffff */
.L_x_18:
[----:B------:R-:W-:-:S00]  /*25810*/  BRA `(.L_x_18) ;  /* 0xfffffffc00fc7947 */ /* 0x000fc0000383ffff */
[----:B------:R-:W-:-:S00]  /*25820*/  NOP ;  /* 0x0000000000007918 */ /* 0x000fc00000000000 */
        /* <DEDUP_REMOVED lines=13> */
.L_x_21:


//--------------------- .nv.shared.matmul_kernel  --------------------------
	.section	.nv.shared.matmul_kernel,"aw",@nobits
	.sectionflags	@""
	.align	16
	.zero		1024


//--------------------- .nv.shared.reserved.0     --------------------------
	.section	.nv.shared.reserved.0,"aw",@nobits
	.align	8
	.weak		__nv_reservedSMEM_offset_0_alias
	.size		__nv_reservedSMEM_offset_0_alias, 0, 64
	.other		__nv_reservedSMEM_offset_0_alias,@"STO_CUDA_RESERVED_SHARED STV_DEFAULT"
__nv_reservedSMEM_offset_0_alias:
	.zero		0
.nv.shared.reserved.0:
	.zero		64
	.weak		__nv_reservedSMEM_allocation_phase
	.type		__nv_reservedSMEM_allocation_phase,@object
	.size		__nv_reservedSMEM_allocation_phase,(.L_0 - __nv_reservedSMEM_allocation_phase)
__nv_reservedSMEM_allocation_phase:
	.zero		1
.L_0:
	.zero		7
	.weak		__nv_reservedSMEM_devtool_atexit_pc
	.type		__nv_reservedSMEM_devtool_atexit_pc,@object
	.size		__nv_reservedSMEM_devtool_atexit_pc,(__nv_reservedSMEM_allocation_mask - __nv_reservedSMEM_devtool_atexit_pc)
__nv_reservedSMEM_devtool_atexit_pc:
	.zero		8
	.weak		__nv_reservedSMEM_allocation_mask
	.type		__nv_reservedSMEM_allocation_mask,@object
	.size		__nv_reservedSMEM_allocation_mask,(.L_2 - __nv_reservedSMEM_allocation_mask)
__nv_reservedSMEM_allocation_mask:
	.zero		4
.L_2:


//--------------------- .nv.constant0.matmul_kernel --------------------------
	.section	.nv.constant0.matmul_kernel,"a",@progbits
	.sectionflags	@""
	.align	4
.nv.constant0.matmul_kernel:
	.zero		976


//--------------------- SYMBOLS --------------------------

	.type		.nv.reservedSmem.offset0,@object
	.size		.nv.reservedSmem.offset0,0x4
	.type		.nv.reservedSmem.cap,@object
	.size		.nv.reservedSmem.cap,0x4
